//
// Generated by NVIDIA NVVM Compiler
//
// Compiler Build ID: CL-36424714
// Cuda compilation tools, release 13.0, V13.0.88
// Based on NVVM 20.0.0
//

.version 9.0
.target sm_100
.address_size 64

	// .globl	_ZN3cub18CUB_300001_SM_10006detail11EmptyKernelIvEEvv
// _ZZN3cub18CUB_300001_SM_10006detail6select23DeviceSelectSweepKernelINS2_10policy_hubIiciLb0ELNS0_10SelectImplE2EE10Policy1000EPiPcS8_S8_NS0_13ScanTileStateIiLb1EEENS0_8NullTypeESC_iNS2_19streaming_context_tIiLb0EEELS5_2EEEvT0_T1_T2_T3_T4_T5_T6_T7_iT8_NS1_7vsmem_tEE19static_temp_storage has been demoted
// _ZZN3cub18CUB_300001_SM_10006detail6select23DeviceSelectSweepKernelINS2_10policy_hubIiNS0_8NullTypeEiLb0ELNS0_10SelectImplE2EE10Policy1000EPiPS5_S9_S9_NS0_13ScanTileStateIiLb1EEE4EvenS5_iNS2_19streaming_context_tIiLb0EEELS6_2EEEvT0_T1_T2_T3_T4_T5_T6_T7_iT8_NS1_7vsmem_tEE19static_temp_storage has been demoted
.global .align 1 .b8 _ZN30_INTERNAL_ad714951_4_k_cu_main4cuda3std3__45__cpo5beginE[1];
.global .align 1 .b8 _ZN30_INTERNAL_ad714951_4_k_cu_main4cuda3std3__45__cpo3endE[1];
.global .align 1 .b8 _ZN30_INTERNAL_ad714951_4_k_cu_main4cuda3std3__45__cpo6cbeginE[1];
.global .align 1 .b8 _ZN30_INTERNAL_ad714951_4_k_cu_main4cuda3std3__45__cpo4cendE[1];
.global .align 1 .b8 _ZN30_INTERNAL_ad714951_4_k_cu_main4cuda3std3__45__cpo6rbeginE[1];
.global .align 1 .b8 _ZN30_INTERNAL_ad714951_4_k_cu_main4cuda3std3__45__cpo4rendE[1];
.global .align 1 .b8 _ZN30_INTERNAL_ad714951_4_k_cu_main4cuda3std3__45__cpo7crbeginE[1];
.global .align 1 .b8 _ZN30_INTERNAL_ad714951_4_k_cu_main4cuda3std3__45__cpo5crendE[1];
.global .align 1 .b8 _ZN30_INTERNAL_ad714951_4_k_cu_main4cuda3std3__432_GLOBAL__N__ad714951_4_k_cu_main6ignoreE[1];
.global .align 1 .b8 _ZN30_INTERNAL_ad714951_4_k_cu_main4cuda3std3__419piecewise_constructE[1];
.global .align 1 .b8 _ZN30_INTERNAL_ad714951_4_k_cu_main4cuda3std3__48in_placeE[1];
.global .align 1 .b8 _ZN30_INTERNAL_ad714951_4_k_cu_main4cuda3std3__420unreachable_sentinelE[1];
.global .align 1 .b8 _ZN30_INTERNAL_ad714951_4_k_cu_main4cuda3std3__47nulloptE[1];
.global .align 1 .b8 _ZN30_INTERNAL_ad714951_4_k_cu_main4cuda3std3__48unexpectE[1];
.global .align 1 .b8 _ZN30_INTERNAL_ad714951_4_k_cu_main4cuda3std6ranges3__45__cpo4swapE[1];
.global .align 1 .b8 _ZN30_INTERNAL_ad714951_4_k_cu_main4cuda3std6ranges3__45__cpo9iter_moveE[1];
.global .align 1 .b8 _ZN30_INTERNAL_ad714951_4_k_cu_main4cuda3std6ranges3__45__cpo5beginE[1];
.global .align 1 .b8 _ZN30_INTERNAL_ad714951_4_k_cu_main4cuda3std6ranges3__45__cpo3endE[1];
.global .align 1 .b8 _ZN30_INTERNAL_ad714951_4_k_cu_main4cuda3std6ranges3__45__cpo6cbeginE[1];
.global .align 1 .b8 _ZN30_INTERNAL_ad714951_4_k_cu_main4cuda3std6ranges3__45__cpo4cendE[1];
.global .align 1 .b8 _ZN30_INTERNAL_ad714951_4_k_cu_main4cuda3std6ranges3__45__cpo7advanceE[1];
.global .align 1 .b8 _ZN30_INTERNAL_ad714951_4_k_cu_main4cuda3std6ranges3__45__cpo9iter_swapE[1];
.global .align 1 .b8 _ZN30_INTERNAL_ad714951_4_k_cu_main4cuda3std6ranges3__45__cpo4nextE[1];
.global .align 1 .b8 _ZN30_INTERNAL_ad714951_4_k_cu_main4cuda3std6ranges3__45__cpo4prevE[1];
.global .align 1 .b8 _ZN30_INTERNAL_ad714951_4_k_cu_main4cuda3std6ranges3__45__cpo4dataE[1];
.global .align 1 .b8 _ZN30_INTERNAL_ad714951_4_k_cu_main4cuda3std6ranges3__45__cpo5cdataE[1];
.global .align 1 .b8 _ZN30_INTERNAL_ad714951_4_k_cu_main4cuda3std6ranges3__45__cpo4sizeE[1];
.global .align 1 .b8 _ZN30_INTERNAL_ad714951_4_k_cu_main4cuda3std6ranges3__45__cpo5ssizeE[1];
.global .align 1 .b8 _ZN30_INTERNAL_ad714951_4_k_cu_main4cuda3std6ranges3__45__cpo8distanceE[1];
.global .align 1 .b8 _ZN30_INTERNAL_ad714951_4_k_cu_main6thrust24THRUST_300001_SM_1000_NS6system6detail10sequential3seqE[1];
.global .align 1 .b8 _ZN30_INTERNAL_ad714951_4_k_cu_main6thrust24THRUST_300001_SM_1000_NS12placeholders2_1E[1];
.global .align 1 .b8 _ZN30_INTERNAL_ad714951_4_k_cu_main6thrust24THRUST_300001_SM_1000_NS12placeholders2_2E[1];
.global .align 1 .b8 _ZN30_INTERNAL_ad714951_4_k_cu_main6thrust24THRUST_300001_SM_1000_NS12placeholders2_3E[1];
.global .align 1 .b8 _ZN30_INTERNAL_ad714951_4_k_cu_main6thrust24THRUST_300001_SM_1000_NS12placeholders2_4E[1];
.global .align 1 .b8 _ZN30_INTERNAL_ad714951_4_k_cu_main6thrust24THRUST_300001_SM_1000_NS12placeholders2_5E[1];
.global .align 1 .b8 _ZN30_INTERNAL_ad714951_4_k_cu_main6thrust24THRUST_300001_SM_1000_NS12placeholders2_6E[1];
.global .align 1 .b8 _ZN30_INTERNAL_ad714951_4_k_cu_main6thrust24THRUST_300001_SM_1000_NS12placeholders2_7E[1];
.global .align 1 .b8 _ZN30_INTERNAL_ad714951_4_k_cu_main6thrust24THRUST_300001_SM_1000_NS12placeholders2_8E[1];
.global .align 1 .b8 _ZN30_INTERNAL_ad714951_4_k_cu_main6thrust24THRUST_300001_SM_1000_NS12placeholders2_9E[1];
.global .align 1 .b8 _ZN30_INTERNAL_ad714951_4_k_cu_main6thrust24THRUST_300001_SM_1000_NS12placeholders3_10E[1];

.visible .entry _ZN3cub18CUB_300001_SM_10006detail11EmptyKernelIvEEvv()
{


	ret;

}
	// .globl	_ZN3cub18CUB_300001_SM_10006detail6select23DeviceSelectSweepKernelINS2_10policy_hubIiciLb0ELNS0_10SelectImplE2EE10Policy1000EPiPcS8_S8_NS0_13ScanTileStateIiLb1EEENS0_8NullTypeESC_iNS2_19streaming_context_tIiLb0EEELS5_2EEEvT0_T1_T2_T3_T4_T5_T6_T7_iT8_NS1_7vsmem_tE
.visible .entry _ZN3cub18CUB_300001_SM_10006detail6select23DeviceSelectSweepKernelINS2_10policy_hubIiciLb0ELNS0_10SelectImplE2EE10Policy1000EPiPcS8_S8_NS0_13ScanTileStateIiLb1EEENS0_8NullTypeESC_iNS2_19streaming_context_tIiLb0EEELS5_2EEEvT0_T1_T2_T3_T4_T5_T6_T7_iT8_NS1_7vsmem_tE(
	.param .u64 .ptr .align 1 _ZN3cub18CUB_300001_SM_10006detail6select23DeviceSelectSweepKernelINS2_10policy_hubIiciLb0ELNS0_10SelectImplE2EE10Policy1000EPiPcS8_S8_NS0_13ScanTileStateIiLb1EEENS0_8NullTypeESC_iNS2_19streaming_context_tIiLb0EEELS5_2EEEvT0_T1_T2_T3_T4_T5_T6_T7_iT8_NS1_7vsmem_tE_param_0,
	.param .u64 .ptr .align 1 _ZN3cub18CUB_300001_SM_10006detail6select23DeviceSelectSweepKernelINS2_10policy_hubIiciLb0ELNS0_10SelectImplE2EE10Policy1000EPiPcS8_S8_NS0_13ScanTileStateIiLb1EEENS0_8NullTypeESC_iNS2_19streaming_context_tIiLb0EEELS5_2EEEvT0_T1_T2_T3_T4_T5_T6_T7_iT8_NS1_7vsmem_tE_param_1,
	.param .u64 .ptr .align 1 _ZN3cub18CUB_300001_SM_10006detail6select23DeviceSelectSweepKernelINS2_10policy_hubIiciLb0ELNS0_10SelectImplE2EE10Policy1000EPiPcS8_S8_NS0_13ScanTileStateIiLb1EEENS0_8NullTypeESC_iNS2_19streaming_context_tIiLb0EEELS5_2EEEvT0_T1_T2_T3_T4_T5_T6_T7_iT8_NS1_7vsmem_tE_param_2,
	.param .u64 .ptr .align 1 _ZN3cub18CUB_300001_SM_10006detail6select23DeviceSelectSweepKernelINS2_10policy_hubIiciLb0ELNS0_10SelectImplE2EE10Policy1000EPiPcS8_S8_NS0_13ScanTileStateIiLb1EEENS0_8NullTypeESC_iNS2_19streaming_context_tIiLb0EEELS5_2EEEvT0_T1_T2_T3_T4_T5_T6_T7_iT8_NS1_7vsmem_tE_param_3,
	.param .align 8 .b8 _ZN3cub18CUB_300001_SM_10006detail6select23DeviceSelectSweepKernelINS2_10policy_hubIiciLb0ELNS0_10SelectImplE2EE10Policy1000EPiPcS8_S8_NS0_13ScanTileStateIiLb1EEENS0_8NullTypeESC_iNS2_19streaming_context_tIiLb0EEELS5_2EEEvT0_T1_T2_T3_T4_T5_T6_T7_iT8_NS1_7vsmem_tE_param_4[8],
	.param .align 1 .b8 _ZN3cub18CUB_300001_SM_10006detail6select23DeviceSelectSweepKernelINS2_10policy_hubIiciLb0ELNS0_10SelectImplE2EE10Policy1000EPiPcS8_S8_NS0_13ScanTileStateIiLb1EEENS0_8NullTypeESC_iNS2_19streaming_context_tIiLb0EEELS5_2EEEvT0_T1_T2_T3_T4_T5_T6_T7_iT8_NS1_7vsmem_tE_param_5[1],
	.param .align 1 .b8 _ZN3cub18CUB_300001_SM_10006detail6select23DeviceSelectSweepKernelINS2_10policy_hubIiciLb0ELNS0_10SelectImplE2EE10Policy1000EPiPcS8_S8_NS0_13ScanTileStateIiLb1EEENS0_8NullTypeESC_iNS2_19streaming_context_tIiLb0EEELS5_2EEEvT0_T1_T2_T3_T4_T5_T6_T7_iT8_NS1_7vsmem_tE_param_6[1],
	.param .u32 _ZN3cub18CUB_300001_SM_10006detail6select23DeviceSelectSweepKernelINS2_10policy_hubIiciLb0ELNS0_10SelectImplE2EE10Policy1000EPiPcS8_S8_NS0_13ScanTileStateIiLb1EEENS0_8NullTypeESC_iNS2_19streaming_context_tIiLb0EEELS5_2EEEvT0_T1_T2_T3_T4_T5_T6_T7_iT8_NS1_7vsmem_tE_param_7,
	.param .u32 _ZN3cub18CUB_300001_SM_10006detail6select23DeviceSelectSweepKernelINS2_10policy_hubIiciLb0ELNS0_10SelectImplE2EE10Policy1000EPiPcS8_S8_NS0_13ScanTileStateIiLb1EEENS0_8NullTypeESC_iNS2_19streaming_context_tIiLb0EEELS5_2EEEvT0_T1_T2_T3_T4_T5_T6_T7_iT8_NS1_7vsmem_tE_param_8,
	.param .align 1 .b8 _ZN3cub18CUB_300001_SM_10006detail6select23DeviceSelectSweepKernelINS2_10policy_hubIiciLb0ELNS0_10SelectImplE2EE10Policy1000EPiPcS8_S8_NS0_13ScanTileStateIiLb1EEENS0_8NullTypeESC_iNS2_19streaming_context_tIiLb0EEELS5_2EEEvT0_T1_T2_T3_T4_T5_T6_T7_iT8_NS1_7vsmem_tE_param_9[1],
	.param .align 8 .b8 _ZN3cub18CUB_300001_SM_10006detail6select23DeviceSelectSweepKernelINS2_10policy_hubIiciLb0ELNS0_10SelectImplE2EE10Policy1000EPiPcS8_S8_NS0_13ScanTileStateIiLb1EEENS0_8NullTypeESC_iNS2_19streaming_context_tIiLb0EEELS5_2EEEvT0_T1_T2_T3_T4_T5_T6_T7_iT8_NS1_7vsmem_tE_param_10[8]
)
.maxntid 448
{
	.reg .pred 	%p<320>;
	.reg .b16 	%rs<45>;
	.reg .b32 	%r<1552>;
	.reg .b64 	%rd<168>;
	// demoted variable
	.shared .align 16 .b8 _ZZN3cub18CUB_300001_SM_10006detail6select23DeviceSelectSweepKernelINS2_10policy_hubIiciLb0ELNS0_10SelectImplE2EE10Policy1000EPiPcS8_S8_NS0_13ScanTileStateIiLb1EEENS0_8NullTypeESC_iNS2_19streaming_context_tIiLb0EEELS5_2EEEvT0_T1_T2_T3_T4_T5_T6_T7_iT8_NS1_7vsmem_tEE19static_temp_storage[19712];
	ld.param.u64 	%rd4, [_ZN3cub18CUB_300001_SM_10006detail6select23DeviceSelectSweepKernelINS2_10policy_hubIiciLb0ELNS0_10SelectImplE2EE10Policy1000EPiPcS8_S8_NS0_13ScanTileStateIiLb1EEENS0_8NullTypeESC_iNS2_19streaming_context_tIiLb0EEELS5_2EEEvT0_T1_T2_T3_T4_T5_T6_T7_iT8_NS1_7vsmem_tE_param_4];
	ld.param.u64 	%rd16, [_ZN3cub18CUB_300001_SM_10006detail6select23DeviceSelectSweepKernelINS2_10policy_hubIiciLb0ELNS0_10SelectImplE2EE10Policy1000EPiPcS8_S8_NS0_13ScanTileStateIiLb1EEENS0_8NullTypeESC_iNS2_19streaming_context_tIiLb0EEELS5_2EEEvT0_T1_T2_T3_T4_T5_T6_T7_iT8_NS1_7vsmem_tE_param_0];
	ld.param.u64 	%rd17, [_ZN3cub18CUB_300001_SM_10006detail6select23DeviceSelectSweepKernelINS2_10policy_hubIiciLb0ELNS0_10SelectImplE2EE10Policy1000EPiPcS8_S8_NS0_13ScanTileStateIiLb1EEENS0_8NullTypeESC_iNS2_19streaming_context_tIiLb0EEELS5_2EEEvT0_T1_T2_T3_T4_T5_T6_T7_iT8_NS1_7vsmem_tE_param_1];
	ld.param.u64 	%rd18, [_ZN3cub18CUB_300001_SM_10006detail6select23DeviceSelectSweepKernelINS2_10policy_hubIiciLb0ELNS0_10SelectImplE2EE10Policy1000EPiPcS8_S8_NS0_13ScanTileStateIiLb1EEENS0_8NullTypeESC_iNS2_19streaming_context_tIiLb0EEELS5_2EEEvT0_T1_T2_T3_T4_T5_T6_T7_iT8_NS1_7vsmem_tE_param_2];
	ld.param.u32 	%r260, [_ZN3cub18CUB_300001_SM_10006detail6select23DeviceSelectSweepKernelINS2_10policy_hubIiciLb0ELNS0_10SelectImplE2EE10Policy1000EPiPcS8_S8_NS0_13ScanTileStateIiLb1EEENS0_8NullTypeESC_iNS2_19streaming_context_tIiLb0EEELS5_2EEEvT0_T1_T2_T3_T4_T5_T6_T7_iT8_NS1_7vsmem_tE_param_8];
	cvta.to.global.u64 	%rd1, %rd16;
	cvta.to.global.u64 	%rd2, %rd17;
	cvta.to.global.u64 	%rd3, %rd18;
	mov.u32 	%r261, %ctaid.x;
	mov.u32 	%r262, %nctaid.y;
	mov.u32 	%r263, %ctaid.y;
	mad.lo.s32 	%r1, %r261, %r262, %r263;
	mul.lo.s32 	%r2, %r1, 4928;
	add.s32 	%r264, %r260, -1;
	setp.ge.s32 	%p1, %r1, %r264;
	@%p1 bra 	$L__BB1_26;
	setp.ne.s32 	%p194, %r1, 0;
	@%p194 bra 	$L__BB1_7;
	ld.param.u64 	%rd164, [_ZN3cub18CUB_300001_SM_10006detail6select23DeviceSelectSweepKernelINS2_10policy_hubIiciLb0ELNS0_10SelectImplE2EE10Policy1000EPiPcS8_S8_NS0_13ScanTileStateIiLb1EEENS0_8NullTypeESC_iNS2_19streaming_context_tIiLb0EEELS5_2EEEvT0_T1_T2_T3_T4_T5_T6_T7_iT8_NS1_7vsmem_tE_param_1];
	ld.param.u64 	%rd162, [_ZN3cub18CUB_300001_SM_10006detail6select23DeviceSelectSweepKernelINS2_10policy_hubIiciLb0ELNS0_10SelectImplE2EE10Policy1000EPiPcS8_S8_NS0_13ScanTileStateIiLb1EEENS0_8NullTypeESC_iNS2_19streaming_context_tIiLb0EEELS5_2EEEvT0_T1_T2_T3_T4_T5_T6_T7_iT8_NS1_7vsmem_tE_param_0];
	mov.u32 	%r3, %tid.x;
	mul.lo.s32 	%r1270, %r3, 11;
	mov.u32 	%r1271, %ctaid.x;
	mov.u32 	%r1272, %nctaid.y;
	mov.u32 	%r1273, %ctaid.y;
	mad.lo.s32 	%r1274, %r1271, %r1272, %r1273;
	mad.lo.s32 	%r1275, %r1274, 4928, %r1270;
	cvt.u64.u32 	%rd131, %r1275;
	cvta.to.global.u64 	%rd132, %rd162;
	mul.wide.u32 	%rd133, %r1275, 4;
	add.s64 	%rd134, %rd132, %rd133;
	ld.global.u32 	%r4, [%rd134];
	ld.global.u32 	%r5, [%rd134+4];
	ld.global.u32 	%r6, [%rd134+8];
	ld.global.u32 	%r7, [%rd134+12];
	ld.global.u32 	%r8, [%rd134+16];
	ld.global.u32 	%r9, [%rd134+20];
	ld.global.u32 	%r10, [%rd134+24];
	ld.global.u32 	%r11, [%rd134+28];
	ld.global.u32 	%r12, [%rd134+32];
	ld.global.u32 	%r13, [%rd134+36];
	ld.global.u32 	%r14, [%rd134+40];
	bar.sync 	0;
	cvta.to.global.u64 	%rd135, %rd164;
	add.s64 	%rd136, %rd135, %rd131;
	ld.global.u8 	%rs1, [%rd136];
	ld.global.u8 	%rs2, [%rd136+1];
	ld.global.u8 	%rs3, [%rd136+2];
	ld.global.u8 	%rs4, [%rd136+3];
	ld.global.u8 	%rs5, [%rd136+4];
	ld.global.u8 	%rs6, [%rd136+5];
	ld.global.u8 	%rs7, [%rd136+6];
	ld.global.u8 	%rs8, [%rd136+7];
	ld.global.u8 	%rs9, [%rd136+8];
	ld.global.u8 	%rs10, [%rd136+9];
	ld.global.u8 	%rs11, [%rd136+10];
	setp.ne.s16 	%p271, %rs1, 0;
	selp.u32 	%r1276, 1, 0, %p271;
	setp.ne.s16 	%p272, %rs2, 0;
	selp.u32 	%r1277, 1, 0, %p272;
	setp.ne.s16 	%p273, %rs3, 0;
	selp.u32 	%r1278, 1, 0, %p273;
	setp.ne.s16 	%p274, %rs4, 0;
	selp.u32 	%r15, 1, 0, %p274;
	setp.ne.s16 	%p275, %rs5, 0;
	selp.u32 	%r16, 1, 0, %p275;
	setp.ne.s16 	%p276, %rs6, 0;
	selp.u32 	%r17, 1, 0, %p276;
	setp.ne.s16 	%p277, %rs7, 0;
	selp.u32 	%r18, 1, 0, %p277;
	setp.ne.s16 	%p278, %rs8, 0;
	selp.u32 	%r19, 1, 0, %p278;
	setp.ne.s16 	%p279, %rs9, 0;
	selp.u32 	%r1279, 1, 0, %p279;
	setp.ne.s16 	%p280, %rs10, 0;
	selp.u32 	%r20, 1, 0, %p280;
	setp.ne.s16 	%p281, %rs11, 0;
	selp.u32 	%r1280, 1, 0, %p281;
	bar.sync 	0;
	add.s32 	%r1281, %r1277, %r1276;
	add.s32 	%r1282, %r1281, %r1278;
	add.s32 	%r1283, %r1282, %r15;
	add.s32 	%r1284, %r1283, %r16;
	add.s32 	%r1285, %r1284, %r17;
	add.s32 	%r1286, %r1285, %r18;
	add.s32 	%r1287, %r1286, %r19;
	add.s32 	%r1288, %r1287, %r1279;
	add.s32 	%r1289, %r1288, %r20;
	add.s32 	%r1244, %r1289, %r1280;
	// begin inline asm
	mov.u32 %r1239, %laneid;
	// end inline asm
	mov.b32 	%r1242, 1;
	mov.b32 	%r1267, 0;
	mov.b32 	%r1269, -1;
	// begin inline asm
	{  .reg .s32 r0;  .reg .pred p;  shfl.sync.up.b32 r0|p, %r1244, %r1242, %r1267, %r1269;  @p add.s32 r0, r0, %r1244;  mov.s32 %r1240, r0;}
	// end inline asm
	mov.b32 	%r1248, 2;
	// begin inline asm
	{  .reg .s32 r0;  .reg .pred p;  shfl.sync.up.b32 r0|p, %r1240, %r1248, %r1267, %r1269;  @p add.s32 r0, r0, %r1240;  mov.s32 %r1246, r0;}
	// end inline asm
	mov.b32 	%r1254, 4;
	// begin inline asm
	{  .reg .s32 r0;  .reg .pred p;  shfl.sync.up.b32 r0|p, %r1246, %r1254, %r1267, %r1269;  @p add.s32 r0, r0, %r1246;  mov.s32 %r1252, r0;}
	// end inline asm
	mov.b32 	%r1260, 8;
	// begin inline asm
	{  .reg .s32 r0;  .reg .pred p;  shfl.sync.up.b32 r0|p, %r1252, %r1260, %r1267, %r1269;  @p add.s32 r0, r0, %r1252;  mov.s32 %r1258, r0;}
	// end inline asm
	mov.b32 	%r1266, 16;
	// begin inline asm
	{  .reg .s32 r0;  .reg .pred p;  shfl.sync.up.b32 r0|p, %r1258, %r1266, %r1267, %r1269;  @p add.s32 r0, r0, %r1258;  mov.s32 %r1264, r0;}
	// end inline asm
	setp.ne.s32 	%p282, %r1239, 31;
	@%p282 bra 	$L__BB1_4;
	shr.u32 	%r1290, %r3, 3;
	and.b32  	%r1291, %r1290, 124;
	mov.u32 	%r1292, _ZZN3cub18CUB_300001_SM_10006detail6select23DeviceSelectSweepKernelINS2_10policy_hubIiciLb0ELNS0_10SelectImplE2EE10Policy1000EPiPcS8_S8_NS0_13ScanTileStateIiLb1EEENS0_8NullTypeESC_iNS2_19streaming_context_tIiLb0EEELS5_2EEEvT0_T1_T2_T3_T4_T5_T6_T7_iT8_NS1_7vsmem_tEE19static_temp_storage;
	add.s32 	%r1293, %r1292, %r1291;
	st.shared.u32 	[%r1293], %r1264;
$L__BB1_4:
	bar.sync 	0;
	ld.shared.v4.u32 	{%r1294, %r1295, %r1296, %r1297}, [_ZZN3cub18CUB_300001_SM_10006detail6select23DeviceSelectSweepKernelINS2_10policy_hubIiciLb0ELNS0_10SelectImplE2EE10Policy1000EPiPcS8_S8_NS0_13ScanTileStateIiLb1EEENS0_8NullTypeESC_iNS2_19streaming_context_tIiLb0EEELS5_2EEEvT0_T1_T2_T3_T4_T5_T6_T7_iT8_NS1_7vsmem_tEE19static_temp_storage];
	shr.u32 	%r1298, %r3, 5;
	add.s32 	%r1299, %r1295, %r1294;
	setp.eq.s32 	%p283, %r1298, 2;
	selp.b32 	%r1300, %r1299, %r1294, %p283;
	add.s32 	%r1301, %r1299, %r1296;
	setp.eq.s32 	%p284, %r1298, 3;
	selp.b32 	%r1302, %r1301, %r1300, %p284;
	add.s32 	%r1303, %r1301, %r1297;
	setp.eq.s32 	%p285, %r1298, 4;
	selp.b32 	%r1304, %r1303, %r1302, %p285;
	ld.shared.v4.u32 	{%r1305, %r1306, %r1307, %r1308}, [_ZZN3cub18CUB_300001_SM_10006detail6select23DeviceSelectSweepKernelINS2_10policy_hubIiciLb0ELNS0_10SelectImplE2EE10Policy1000EPiPcS8_S8_NS0_13ScanTileStateIiLb1EEENS0_8NullTypeESC_iNS2_19streaming_context_tIiLb0EEELS5_2EEEvT0_T1_T2_T3_T4_T5_T6_T7_iT8_NS1_7vsmem_tEE19static_temp_storage+16];
	add.s32 	%r1309, %r1303, %r1305;
	setp.eq.s32 	%p286, %r1298, 5;
	selp.b32 	%r1310, %r1309, %r1304, %p286;
	add.s32 	%r1311, %r1309, %r1306;
	setp.eq.s32 	%p287, %r1298, 6;
	selp.b32 	%r1312, %r1311, %r1310, %p287;
	add.s32 	%r1313, %r1311, %r1307;
	setp.eq.s32 	%p288, %r1298, 7;
	selp.b32 	%r1314, %r1313, %r1312, %p288;
	add.s32 	%r1315, %r1313, %r1308;
	setp.eq.s32 	%p289, %r1298, 8;
	selp.b32 	%r1316, %r1315, %r1314, %p289;
	ld.shared.v4.u32 	{%r1317, %r1318, %r1319, %r1320}, [_ZZN3cub18CUB_300001_SM_10006detail6select23DeviceSelectSweepKernelINS2_10policy_hubIiciLb0ELNS0_10SelectImplE2EE10Policy1000EPiPcS8_S8_NS0_13ScanTileStateIiLb1EEENS0_8NullTypeESC_iNS2_19streaming_context_tIiLb0EEELS5_2EEEvT0_T1_T2_T3_T4_T5_T6_T7_iT8_NS1_7vsmem_tEE19static_temp_storage+32];
	add.s32 	%r1321, %r1315, %r1317;
	setp.eq.s32 	%p290, %r1298, 9;
	selp.b32 	%r1322, %r1321, %r1316, %p290;
	add.s32 	%r1323, %r1321, %r1318;
	setp.eq.s32 	%p291, %r1298, 10;
	selp.b32 	%r1324, %r1323, %r1322, %p291;
	add.s32 	%r1325, %r1323, %r1319;
	setp.eq.s32 	%p292, %r1298, 11;
	selp.b32 	%r1326, %r1325, %r1324, %p292;
	add.s32 	%r1327, %r1325, %r1320;
	setp.eq.s32 	%p293, %r1298, 12;
	selp.b32 	%r1328, %r1327, %r1326, %p293;
	ld.shared.v2.u32 	{%r1329, %r1330}, [_ZZN3cub18CUB_300001_SM_10006detail6select23DeviceSelectSweepKernelINS2_10policy_hubIiciLb0ELNS0_10SelectImplE2EE10Policy1000EPiPcS8_S8_NS0_13ScanTileStateIiLb1EEENS0_8NullTypeESC_iNS2_19streaming_context_tIiLb0EEELS5_2EEEvT0_T1_T2_T3_T4_T5_T6_T7_iT8_NS1_7vsmem_tEE19static_temp_storage+48];
	add.s32 	%r1331, %r1327, %r1329;
	setp.eq.s32 	%p294, %r1298, 13;
	selp.b32 	%r1332, %r1331, %r1328, %p294;
	add.s32 	%r24, %r1331, %r1330;
	setp.lt.u32 	%p295, %r3, 32;
	selp.b32 	%r1333, 0, %r1332, %p295;
	setp.eq.s32 	%p296, %r1239, 0;
	sub.s32 	%r1334, %r1264, %r1244;
	selp.b32 	%r1335, 0, %r1334, %p296;
	add.s32 	%r25, %r1333, %r1335;
	setp.ne.s32 	%p297, %r3, 0;
	@%p297 bra 	$L__BB1_6;
	add.s64 	%rd137, %rd4, 256;
	mov.b32 	%r1336, 101;
	// begin inline asm
	st.relaxed.gpu.v2.u32 [%rd137], {%r1336, %r24};
	// end inline asm
$L__BB1_6:
	ld.param.u32 	%r1484, [_ZN3cub18CUB_300001_SM_10006detail6select23DeviceSelectSweepKernelINS2_10policy_hubIiciLb0ELNS0_10SelectImplE2EE10Policy1000EPiPcS8_S8_NS0_13ScanTileStateIiLb1EEENS0_8NullTypeESC_iNS2_19streaming_context_tIiLb0EEELS5_2EEEvT0_T1_T2_T3_T4_T5_T6_T7_iT8_NS1_7vsmem_tE_param_7];
	ld.param.u64 	%rd166, [_ZN3cub18CUB_300001_SM_10006detail6select23DeviceSelectSweepKernelINS2_10policy_hubIiciLb0ELNS0_10SelectImplE2EE10Policy1000EPiPcS8_S8_NS0_13ScanTileStateIiLb1EEENS0_8NullTypeESC_iNS2_19streaming_context_tIiLb0EEELS5_2EEEvT0_T1_T2_T3_T4_T5_T6_T7_iT8_NS1_7vsmem_tE_param_2];
	setp.ne.s16 	%p298, %rs11, 0;
	setp.ne.s16 	%p299, %rs10, 0;
	setp.ne.s16 	%p300, %rs9, 0;
	setp.ne.s16 	%p301, %rs8, 0;
	setp.ne.s16 	%p302, %rs7, 0;
	setp.ne.s16 	%p303, %rs6, 0;
	setp.ne.s16 	%p304, %rs5, 0;
	setp.ne.s16 	%p305, %rs4, 0;
	setp.ne.s16 	%p306, %rs3, 0;
	setp.ne.s16 	%p307, %rs2, 0;
	setp.ne.s16 	%p308, %rs1, 0;
	bar.sync 	0;
	sub.s32 	%r1338, 4928, %r24;
	mul.lo.s32 	%r1339, %r3, 11;
	sub.s32 	%r1340, %r1339, %r25;
	add.s32 	%r1341, %r25, %r1338;
	selp.b32 	%r1342, %r1341, %r1340, %p308;
	shl.b32 	%r1343, %r1342, 2;
	mov.u32 	%r1344, _ZZN3cub18CUB_300001_SM_10006detail6select23DeviceSelectSweepKernelINS2_10policy_hubIiciLb0ELNS0_10SelectImplE2EE10Policy1000EPiPcS8_S8_NS0_13ScanTileStateIiLb1EEENS0_8NullTypeESC_iNS2_19streaming_context_tIiLb0EEELS5_2EEEvT0_T1_T2_T3_T4_T5_T6_T7_iT8_NS1_7vsmem_tEE19static_temp_storage;
	add.s32 	%r1345, %r1344, %r1343;
	st.shared.u32 	[%r1345], %r4;
	selp.u32 	%r1346, 1, 0, %p308;
	add.s32 	%r1347, %r25, %r1346;
	sub.s32 	%r1348, %r1339, %r1347;
	add.s32 	%r1349, %r1348, 1;
	add.s32 	%r1350, %r1341, %r1346;
	selp.b32 	%r1351, %r1350, %r1349, %p307;
	shl.b32 	%r1352, %r1351, 2;
	add.s32 	%r1353, %r1344, %r1352;
	st.shared.u32 	[%r1353], %r5;
	selp.u32 	%r1354, 1, 0, %p307;
	add.s32 	%r1355, %r1354, %r1346;
	add.s32 	%r1356, %r1355, %r25;
	sub.s32 	%r1357, %r1339, %r1356;
	add.s32 	%r1358, %r1357, 2;
	add.s32 	%r1359, %r1350, %r1354;
	selp.b32 	%r1360, %r1359, %r1358, %p306;
	shl.b32 	%r1361, %r1360, 2;
	add.s32 	%r1362, %r1344, %r1361;
	st.shared.u32 	[%r1362], %r6;
	selp.u32 	%r1363, 1, 0, %p306;
	add.s32 	%r1364, %r1356, %r1363;
	sub.s32 	%r1365, %r1339, %r1364;
	add.s32 	%r1366, %r1365, 3;
	add.s32 	%r1367, %r1359, %r1363;
	selp.b32 	%r1368, %r1367, %r1366, %p305;
	shl.b32 	%r1369, %r1368, 2;
	add.s32 	%r1370, %r1344, %r1369;
	st.shared.u32 	[%r1370], %r7;
	add.s32 	%r1371, %r1364, %r15;
	sub.s32 	%r1372, %r1339, %r1371;
	add.s32 	%r1373, %r1372, 4;
	add.s32 	%r1374, %r1367, %r15;
	selp.b32 	%r1375, %r1374, %r1373, %p304;
	shl.b32 	%r1376, %r1375, 2;
	add.s32 	%r1377, %r1344, %r1376;
	st.shared.u32 	[%r1377], %r8;
	add.s32 	%r1378, %r1371, %r16;
	sub.s32 	%r1379, %r1339, %r1378;
	add.s32 	%r1380, %r1379, 5;
	add.s32 	%r1381, %r1374, %r16;
	selp.b32 	%r1382, %r1381, %r1380, %p303;
	shl.b32 	%r1383, %r1382, 2;
	add.s32 	%r1384, %r1344, %r1383;
	st.shared.u32 	[%r1384], %r9;
	add.s32 	%r1385, %r1378, %r17;
	sub.s32 	%r1386, %r1339, %r1385;
	add.s32 	%r1387, %r1386, 6;
	add.s32 	%r1388, %r1381, %r17;
	selp.b32 	%r1389, %r1388, %r1387, %p302;
	shl.b32 	%r1390, %r1389, 2;
	add.s32 	%r1391, %r1344, %r1390;
	st.shared.u32 	[%r1391], %r10;
	add.s32 	%r1392, %r1385, %r18;
	sub.s32 	%r1393, %r1339, %r1392;
	add.s32 	%r1394, %r1393, 7;
	add.s32 	%r1395, %r1388, %r18;
	selp.b32 	%r1396, %r1395, %r1394, %p301;
	shl.b32 	%r1397, %r1396, 2;
	add.s32 	%r1398, %r1344, %r1397;
	st.shared.u32 	[%r1398], %r11;
	add.s32 	%r1399, %r1392, %r19;
	sub.s32 	%r1400, %r1339, %r1399;
	add.s32 	%r1401, %r1400, 8;
	add.s32 	%r1402, %r1395, %r19;
	selp.b32 	%r1403, %r1402, %r1401, %p300;
	shl.b32 	%r1404, %r1403, 2;
	add.s32 	%r1405, %r1344, %r1404;
	st.shared.u32 	[%r1405], %r12;
	selp.u32 	%r1406, 1, 0, %p300;
	add.s32 	%r1407, %r1399, %r1406;
	sub.s32 	%r1408, %r1339, %r1407;
	add.s32 	%r1409, %r1408, 9;
	add.s32 	%r1410, %r1402, %r1406;
	selp.b32 	%r1411, %r1410, %r1409, %p299;
	shl.b32 	%r1412, %r1411, 2;
	add.s32 	%r1413, %r1344, %r1412;
	st.shared.u32 	[%r1413], %r13;
	add.s32 	%r1414, %r1407, %r20;
	sub.s32 	%r1415, %r1339, %r1414;
	add.s32 	%r1416, %r1415, 10;
	add.s32 	%r1417, %r1410, %r20;
	selp.b32 	%r1418, %r1417, %r1416, %p298;
	shl.b32 	%r1419, %r1418, 2;
	add.s32 	%r1420, %r1344, %r1419;
	st.shared.u32 	[%r1420], %r14;
	bar.sync 	0;
	sub.s32 	%r1421, %r3, %r1338;
	setp.lt.s32 	%p309, %r3, %r1338;
	not.b32 	%r1422, %r3;
	add.s32 	%r1423, %r1484, %r1422;
	selp.b32 	%r1424, %r1423, %r1421, %p309;
	shl.b32 	%r1425, %r3, 2;
	add.s32 	%r1426, %r1344, %r1425;
	ld.shared.u32 	%r1427, [%r1426];
	cvta.to.global.u64 	%rd138, %rd166;
	mul.wide.s32 	%rd139, %r1424, 4;
	add.s64 	%rd140, %rd138, %rd139;
	st.global.u32 	[%rd140], %r1427;
	add.s32 	%r1428, %r3, 448;
	sub.s32 	%r1429, %r1428, %r1338;
	setp.lt.s32 	%p310, %r1428, %r1338;
	sub.s32 	%r1430, %r1484, %r3;
	add.s32 	%r1431, %r1430, -449;
	selp.b32 	%r1432, %r1431, %r1429, %p310;
	ld.shared.u32 	%r1433, [%r1426+1792];
	mul.wide.s32 	%rd141, %r1432, 4;
	add.s64 	%rd142, %rd138, %rd141;
	st.global.u32 	[%rd142], %r1433;
	add.s32 	%r1434, %r3, 896;
	sub.s32 	%r1435, %r1434, %r1338;
	setp.lt.s32 	%p311, %r1434, %r1338;
	add.s32 	%r1436, %r1430, -897;
	selp.b32 	%r1437, %r1436, %r1435, %p311;
	ld.shared.u32 	%r1438, [%r1426+3584];
	mul.wide.s32 	%rd143, %r1437, 4;
	add.s64 	%rd144, %rd138, %rd143;
	st.global.u32 	[%rd144], %r1438;
	add.s32 	%r1439, %r3, 1344;
	sub.s32 	%r1440, %r1439, %r1338;
	setp.lt.s32 	%p312, %r1439, %r1338;
	add.s32 	%r1441, %r1430, -1345;
	selp.b32 	%r1442, %r1441, %r1440, %p312;
	ld.shared.u32 	%r1443, [%r1426+5376];
	mul.wide.s32 	%rd145, %r1442, 4;
	add.s64 	%rd146, %rd138, %rd145;
	st.global.u32 	[%rd146], %r1443;
	add.s32 	%r1444, %r3, 1792;
	sub.s32 	%r1445, %r1444, %r1338;
	setp.lt.s32 	%p313, %r1444, %r1338;
	add.s32 	%r1446, %r1430, -1793;
	selp.b32 	%r1447, %r1446, %r1445, %p313;
	ld.shared.u32 	%r1448, [%r1426+7168];
	mul.wide.s32 	%rd147, %r1447, 4;
	add.s64 	%rd148, %rd138, %rd147;
	st.global.u32 	[%rd148], %r1448;
	add.s32 	%r1449, %r3, 2240;
	sub.s32 	%r1450, %r1449, %r1338;
	setp.lt.s32 	%p314, %r1449, %r1338;
	add.s32 	%r1451, %r1430, -2241;
	selp.b32 	%r1452, %r1451, %r1450, %p314;
	ld.shared.u32 	%r1453, [%r1426+8960];
	mul.wide.s32 	%rd149, %r1452, 4;
	add.s64 	%rd150, %rd138, %rd149;
	st.global.u32 	[%rd150], %r1453;
	add.s32 	%r1454, %r3, 2688;
	sub.s32 	%r1455, %r1454, %r1338;
	setp.lt.s32 	%p315, %r1454, %r1338;
	add.s32 	%r1456, %r1430, -2689;
	selp.b32 	%r1457, %r1456, %r1455, %p315;
	ld.shared.u32 	%r1458, [%r1426+10752];
	mul.wide.s32 	%rd151, %r1457, 4;
	add.s64 	%rd152, %rd138, %rd151;
	st.global.u32 	[%rd152], %r1458;
	add.s32 	%r1459, %r3, 3136;
	sub.s32 	%r1460, %r1459, %r1338;
	setp.lt.s32 	%p316, %r1459, %r1338;
	add.s32 	%r1461, %r1430, -3137;
	selp.b32 	%r1462, %r1461, %r1460, %p316;
	ld.shared.u32 	%r1463, [%r1426+12544];
	mul.wide.s32 	%rd153, %r1462, 4;
	add.s64 	%rd154, %rd138, %rd153;
	st.global.u32 	[%rd154], %r1463;
	add.s32 	%r1464, %r3, 3584;
	sub.s32 	%r1465, %r1464, %r1338;
	setp.lt.s32 	%p317, %r1464, %r1338;
	add.s32 	%r1466, %r1430, -3585;
	selp.b32 	%r1467, %r1466, %r1465, %p317;
	ld.shared.u32 	%r1468, [%r1426+14336];
	mul.wide.s32 	%rd155, %r1467, 4;
	add.s64 	%rd156, %rd138, %rd155;
	st.global.u32 	[%rd156], %r1468;
	add.s32 	%r1469, %r3, 4032;
	sub.s32 	%r1470, %r1469, %r1338;
	setp.lt.s32 	%p318, %r1469, %r1338;
	add.s32 	%r1471, %r1430, -4033;
	selp.b32 	%r1472, %r1471, %r1470, %p318;
	ld.shared.u32 	%r1473, [%r1426+16128];
	mul.wide.s32 	%rd157, %r1472, 4;
	add.s64 	%rd158, %rd138, %rd157;
	st.global.u32 	[%rd158], %r1473;
	add.s32 	%r1474, %r3, 4480;
	sub.s32 	%r1475, %r1474, %r1338;
	setp.lt.s32 	%p319, %r1474, %r1338;
	add.s32 	%r1476, %r1430, -4481;
	selp.b32 	%r1477, %r1476, %r1475, %p319;
	ld.shared.u32 	%r1478, [%r1426+17920];
	mul.wide.s32 	%rd159, %r1477, 4;
	add.s64 	%rd160, %rd138, %rd159;
	st.global.u32 	[%rd160], %r1478;
	bra.uni 	$L__BB1_181;
$L__BB1_7:
	ld.param.u64 	%rd163, [_ZN3cub18CUB_300001_SM_10006detail6select23DeviceSelectSweepKernelINS2_10policy_hubIiciLb0ELNS0_10SelectImplE2EE10Policy1000EPiPcS8_S8_NS0_13ScanTileStateIiLb1EEENS0_8NullTypeESC_iNS2_19streaming_context_tIiLb0EEELS5_2EEEvT0_T1_T2_T3_T4_T5_T6_T7_iT8_NS1_7vsmem_tE_param_1];
	ld.param.u64 	%rd161, [_ZN3cub18CUB_300001_SM_10006detail6select23DeviceSelectSweepKernelINS2_10policy_hubIiciLb0ELNS0_10SelectImplE2EE10Policy1000EPiPcS8_S8_NS0_13ScanTileStateIiLb1EEENS0_8NullTypeESC_iNS2_19streaming_context_tIiLb0EEELS5_2EEEvT0_T1_T2_T3_T4_T5_T6_T7_iT8_NS1_7vsmem_tE_param_0];
	mul.lo.s32 	%r26, %r1, 4928;
	cvt.s64.s32 	%rd87, %r26;
	mov.u32 	%r27, %tid.x;
	mul.lo.s32 	%r901, %r27, 11;
	cvt.u64.u32 	%rd88, %r901;
	add.s64 	%rd89, %rd88, %rd87;
	cvta.to.global.u64 	%rd90, %rd161;
	shl.b64 	%rd91, %rd89, 2;
	add.s64 	%rd92, %rd90, %rd91;
	ld.global.u32 	%r28, [%rd92];
	ld.global.u32 	%r29, [%rd92+4];
	ld.global.u32 	%r30, [%rd92+8];
	ld.global.u32 	%r31, [%rd92+12];
	ld.global.u32 	%r32, [%rd92+16];
	ld.global.u32 	%r33, [%rd92+20];
	ld.global.u32 	%r34, [%rd92+24];
	ld.global.u32 	%r35, [%rd92+28];
	ld.global.u32 	%r36, [%rd92+32];
	ld.global.u32 	%r37, [%rd92+36];
	ld.global.u32 	%r38, [%rd92+40];
	bar.sync 	0;
	cvta.to.global.u64 	%rd93, %rd163;
	add.s64 	%rd94, %rd93, %rd89;
	ld.global.u8 	%rs12, [%rd94];
	ld.global.u8 	%rs13, [%rd94+1];
	ld.global.u8 	%rs14, [%rd94+2];
	ld.global.u8 	%rs15, [%rd94+3];
	ld.global.u8 	%rs16, [%rd94+4];
	ld.global.u8 	%rs17, [%rd94+5];
	ld.global.u8 	%rs18, [%rd94+6];
	ld.global.u8 	%rs19, [%rd94+7];
	ld.global.u8 	%rs20, [%rd94+8];
	ld.global.u8 	%rs21, [%rd94+9];
	ld.global.u8 	%rs22, [%rd94+10];
	setp.ne.s16 	%p195, %rs12, 0;
	selp.u32 	%r902, 1, 0, %p195;
	setp.ne.s16 	%p196, %rs13, 0;
	selp.u32 	%r903, 1, 0, %p196;
	setp.ne.s16 	%p197, %rs14, 0;
	selp.u32 	%r904, 1, 0, %p197;
	setp.ne.s16 	%p198, %rs15, 0;
	selp.u32 	%r905, 1, 0, %p198;
	setp.ne.s16 	%p199, %rs16, 0;
	selp.u32 	%r906, 1, 0, %p199;
	setp.ne.s16 	%p200, %rs17, 0;
	selp.u32 	%r907, 1, 0, %p200;
	setp.ne.s16 	%p201, %rs18, 0;
	selp.u32 	%r908, 1, 0, %p201;
	setp.ne.s16 	%p202, %rs19, 0;
	selp.u32 	%r909, 1, 0, %p202;
	setp.ne.s16 	%p203, %rs20, 0;
	selp.u32 	%r910, 1, 0, %p203;
	setp.ne.s16 	%p204, %rs21, 0;
	selp.u32 	%r911, 1, 0, %p204;
	setp.ne.s16 	%p205, %rs22, 0;
	selp.u32 	%r912, 1, 0, %p205;
	bar.sync 	0;
	add.s32 	%r913, %r903, %r902;
	add.s32 	%r914, %r913, %r904;
	add.s32 	%r915, %r914, %r905;
	add.s32 	%r916, %r915, %r906;
	add.s32 	%r917, %r916, %r907;
	add.s32 	%r918, %r917, %r908;
	add.s32 	%r919, %r918, %r909;
	add.s32 	%r920, %r919, %r910;
	add.s32 	%r921, %r920, %r911;
	add.s32 	%r875, %r921, %r912;
	// begin inline asm
	mov.u32 %r870, %laneid;
	// end inline asm
	mov.b32 	%r873, 1;
	mov.b32 	%r898, 0;
	mov.b32 	%r900, -1;
	// begin inline asm
	{  .reg .s32 r0;  .reg .pred p;  shfl.sync.up.b32 r0|p, %r875, %r873, %r898, %r900;  @p add.s32 r0, r0, %r875;  mov.s32 %r871, r0;}
	// end inline asm
	mov.b32 	%r879, 2;
	// begin inline asm
	{  .reg .s32 r0;  .reg .pred p;  shfl.sync.up.b32 r0|p, %r871, %r879, %r898, %r900;  @p add.s32 r0, r0, %r871;  mov.s32 %r877, r0;}
	// end inline asm
	mov.b32 	%r885, 4;
	// begin inline asm
	{  .reg .s32 r0;  .reg .pred p;  shfl.sync.up.b32 r0|p, %r877, %r885, %r898, %r900;  @p add.s32 r0, r0, %r877;  mov.s32 %r883, r0;}
	// end inline asm
	mov.b32 	%r891, 8;
	// begin inline asm
	{  .reg .s32 r0;  .reg .pred p;  shfl.sync.up.b32 r0|p, %r883, %r891, %r898, %r900;  @p add.s32 r0, r0, %r883;  mov.s32 %r889, r0;}
	// end inline asm
	mov.b32 	%r897, 16;
	// begin inline asm
	{  .reg .s32 r0;  .reg .pred p;  shfl.sync.up.b32 r0|p, %r889, %r897, %r898, %r900;  @p add.s32 r0, r0, %r889;  mov.s32 %r895, r0;}
	// end inline asm
	setp.ne.s32 	%p206, %r870, 31;
	@%p206 bra 	$L__BB1_9;
	shr.u32 	%r922, %r27, 3;
	and.b32  	%r923, %r922, 124;
	mov.u32 	%r924, _ZZN3cub18CUB_300001_SM_10006detail6select23DeviceSelectSweepKernelINS2_10policy_hubIiciLb0ELNS0_10SelectImplE2EE10Policy1000EPiPcS8_S8_NS0_13ScanTileStateIiLb1EEENS0_8NullTypeESC_iNS2_19streaming_context_tIiLb0EEELS5_2EEEvT0_T1_T2_T3_T4_T5_T6_T7_iT8_NS1_7vsmem_tEE19static_temp_storage;
	add.s32 	%r925, %r924, %r923;
	st.shared.u32 	[%r925], %r895;
$L__BB1_9:
	sub.s32 	%r926, %r895, %r875;
	bar.sync 	0;
	ld.shared.v4.u32 	{%r927, %r928, %r929, %r930}, [_ZZN3cub18CUB_300001_SM_10006detail6select23DeviceSelectSweepKernelINS2_10policy_hubIiciLb0ELNS0_10SelectImplE2EE10Policy1000EPiPcS8_S8_NS0_13ScanTileStateIiLb1EEENS0_8NullTypeESC_iNS2_19streaming_context_tIiLb0EEELS5_2EEEvT0_T1_T2_T3_T4_T5_T6_T7_iT8_NS1_7vsmem_tEE19static_temp_storage];
	shr.u32 	%r931, %r27, 5;
	add.s32 	%r932, %r928, %r927;
	setp.eq.s32 	%p207, %r931, 2;
	selp.b32 	%r933, %r932, %r927, %p207;
	add.s32 	%r934, %r932, %r929;
	setp.eq.s32 	%p208, %r931, 3;
	selp.b32 	%r935, %r934, %r933, %p208;
	add.s32 	%r936, %r934, %r930;
	setp.eq.s32 	%p209, %r931, 4;
	selp.b32 	%r937, %r936, %r935, %p209;
	ld.shared.v4.u32 	{%r938, %r939, %r940, %r941}, [_ZZN3cub18CUB_300001_SM_10006detail6select23DeviceSelectSweepKernelINS2_10policy_hubIiciLb0ELNS0_10SelectImplE2EE10Policy1000EPiPcS8_S8_NS0_13ScanTileStateIiLb1EEENS0_8NullTypeESC_iNS2_19streaming_context_tIiLb0EEELS5_2EEEvT0_T1_T2_T3_T4_T5_T6_T7_iT8_NS1_7vsmem_tEE19static_temp_storage+16];
	add.s32 	%r942, %r936, %r938;
	setp.eq.s32 	%p210, %r931, 5;
	selp.b32 	%r943, %r942, %r937, %p210;
	add.s32 	%r944, %r942, %r939;
	setp.eq.s32 	%p211, %r931, 6;
	selp.b32 	%r945, %r944, %r943, %p211;
	add.s32 	%r946, %r944, %r940;
	setp.eq.s32 	%p212, %r931, 7;
	selp.b32 	%r947, %r946, %r945, %p212;
	add.s32 	%r948, %r946, %r941;
	setp.eq.s32 	%p213, %r931, 8;
	selp.b32 	%r949, %r948, %r947, %p213;
	ld.shared.v4.u32 	{%r950, %r951, %r952, %r953}, [_ZZN3cub18CUB_300001_SM_10006detail6select23DeviceSelectSweepKernelINS2_10policy_hubIiciLb0ELNS0_10SelectImplE2EE10Policy1000EPiPcS8_S8_NS0_13ScanTileStateIiLb1EEENS0_8NullTypeESC_iNS2_19streaming_context_tIiLb0EEELS5_2EEEvT0_T1_T2_T3_T4_T5_T6_T7_iT8_NS1_7vsmem_tEE19static_temp_storage+32];
	add.s32 	%r954, %r948, %r950;
	setp.eq.s32 	%p214, %r931, 9;
	selp.b32 	%r955, %r954, %r949, %p214;
	add.s32 	%r956, %r954, %r951;
	setp.eq.s32 	%p215, %r931, 10;
	selp.b32 	%r957, %r956, %r955, %p215;
	add.s32 	%r958, %r956, %r952;
	setp.eq.s32 	%p216, %r931, 11;
	selp.b32 	%r959, %r958, %r957, %p216;
	add.s32 	%r960, %r958, %r953;
	setp.eq.s32 	%p217, %r931, 12;
	selp.b32 	%r961, %r960, %r959, %p217;
	ld.shared.v2.u32 	{%r962, %r963}, [_ZZN3cub18CUB_300001_SM_10006detail6select23DeviceSelectSweepKernelINS2_10policy_hubIiciLb0ELNS0_10SelectImplE2EE10Policy1000EPiPcS8_S8_NS0_13ScanTileStateIiLb1EEENS0_8NullTypeESC_iNS2_19streaming_context_tIiLb0EEELS5_2EEEvT0_T1_T2_T3_T4_T5_T6_T7_iT8_NS1_7vsmem_tEE19static_temp_storage+48];
	add.s32 	%r964, %r960, %r962;
	setp.eq.s32 	%p218, %r931, 13;
	selp.b32 	%r965, %r964, %r961, %p218;
	add.s32 	%r42, %r964, %r963;
	setp.gt.u32 	%p219, %r27, 31;
	setp.lt.u32 	%p220, %r27, 32;
	setp.eq.s32 	%p221, %r870, 0;
	selp.b32 	%r966, 0, %r926, %p221;
	add.s32 	%r1495, %r965, %r966;
	selp.b32 	%r44, %r926, %r1495, %p220;
	@%p219 bra 	$L__BB1_25;
	setp.ne.s32 	%p222, %r27, 0;
	mul.wide.s32 	%rd95, %r1, 8;
	add.s64 	%rd5, %rd4, %rd95;
	@%p222 bra 	$L__BB1_12;
	st.shared.u32 	[_ZZN3cub18CUB_300001_SM_10006detail6select23DeviceSelectSweepKernelINS2_10policy_hubIiciLb0ELNS0_10SelectImplE2EE10Policy1000EPiPcS8_S8_NS0_13ScanTileStateIiLb1EEENS0_8NullTypeESC_iNS2_19streaming_context_tIiLb0EEELS5_2EEEvT0_T1_T2_T3_T4_T5_T6_T7_iT8_NS1_7vsmem_tEE19static_temp_storage+108], %r42;
	add.s64 	%rd96, %rd5, 256;
	mov.b32 	%r967, 100;
	// begin inline asm
	st.relaxed.gpu.v2.u32 [%rd96], {%r967, %r42};
	// end inline asm
$L__BB1_12:
	not.b32 	%r973, %r27;
	add.s32 	%r1491, %r1, %r973;
	mov.b32 	%r969, 665;
	// begin inline asm
	nanosleep.u32 %r969;
	// end inline asm
	mul.wide.s32 	%rd98, %r1491, 8;
	add.s64 	%rd99, %rd4, %rd98;
	add.s64 	%rd97, %rd99, 256;
	// begin inline asm
	ld.relaxed.gpu.v2.u32 {%r1492, %r1486}, [%rd97];
	// end inline asm
	mov.b32 	%r1487, 238;
$L__BB1_13:
	setp.eq.s32 	%p223, %r1492, 99;
	mov.b32 	%r974, -1;
	vote.sync.any.pred 	%p224, %p223, %r974;
	not.pred 	%p225, %p224;
	@%p225 bra 	$L__BB1_15;
	// begin inline asm
	nanosleep.u32 %r1487;
	// end inline asm
	shr.u32 	%r1487, %r1487, 1;
	// begin inline asm
	ld.relaxed.gpu.v2.u32 {%r1492, %r1486}, [%rd97];
	// end inline asm
	bra.uni 	$L__BB1_13;
$L__BB1_15:
	setp.eq.s32 	%p226, %r1492, 101;
	mov.b32 	%r1001, -1;
	vote.sync.ballot.b32 	%r1003, %p226, %r1001;
	// begin inline asm
	mov.u32 %r976, %lanemask_ge;
	// end inline asm
	and.b32  	%r1004, %r1003, %r976;
	or.b32  	%r1005, %r1004, -2147483648;
	add.s32 	%r1006, %r1005, -1;
	not.b32 	%r1007, %r1005;
	and.b32  	%r1008, %r1007, %r1006;
	popc.b32 	%r980, %r1008;
	mov.b32 	%r979, 1;
	// begin inline asm
	shfl.sync.down.b32 %r977, %r1486, %r979, %r980, %r1001;
	// end inline asm
	setp.lt.s32 	%p228, %r870, %r980;
	selp.b32 	%r1009, %r977, 0, %p228;
	add.s32 	%r983, %r1009, %r1486;
	mov.b32 	%r984, 2;
	// begin inline asm
	shfl.sync.down.b32 %r982, %r983, %r984, %r980, %r1001;
	// end inline asm
	add.s32 	%r1010, %r870, 2;
	setp.gt.s32 	%p229, %r1010, %r980;
	selp.b32 	%r1011, 0, %r982, %p229;
	add.s32 	%r988, %r983, %r1011;
	mov.b32 	%r989, 4;
	// begin inline asm
	shfl.sync.down.b32 %r987, %r988, %r989, %r980, %r1001;
	// end inline asm
	add.s32 	%r1012, %r870, 4;
	setp.gt.s32 	%p230, %r1012, %r980;
	selp.b32 	%r1013, 0, %r987, %p230;
	add.s32 	%r993, %r988, %r1013;
	mov.b32 	%r994, 8;
	// begin inline asm
	shfl.sync.down.b32 %r992, %r993, %r994, %r980, %r1001;
	// end inline asm
	add.s32 	%r1014, %r870, 8;
	setp.gt.s32 	%p231, %r1014, %r980;
	selp.b32 	%r1015, 0, %r992, %p231;
	add.s32 	%r998, %r993, %r1015;
	mov.b32 	%r999, 16;
	// begin inline asm
	shfl.sync.down.b32 %r997, %r998, %r999, %r980, %r1001;
	// end inline asm
	add.s32 	%r1016, %r870, 16;
	setp.gt.s32 	%p232, %r1016, %r980;
	selp.b32 	%r1017, 0, %r997, %p232;
	add.s32 	%r1488, %r998, %r1017;
	add.s64 	%rd7, %rd4, 256;
	mov.b32 	%r1489, 238;
$L__BB1_16:
	setp.ne.s32 	%p233, %r1492, 101;
	mov.b32 	%r1018, -1;
	vote.sync.all.pred 	%p234, %p233, %r1018;
	not.pred 	%p235, %p234;
	@%p235 bra 	$L__BB1_21;
	shr.u32 	%r1489, %r1489, 1;
	mul.wide.s32 	%rd125, %r1491, 8;
	add.s64 	%rd126, %rd7, %rd125;
	add.s64 	%rd124, %rd126, -256;
	// begin inline asm
	ld.relaxed.gpu.v2.u32 {%r1492, %r1493}, [%rd124];
	// end inline asm
	mov.u32 	%r1494, %r1489;
$L__BB1_18:
	setp.eq.s32 	%p261, %r1492, 99;
	mov.b32 	%r1190, -1;
	vote.sync.any.pred 	%p262, %p261, %r1190;
	not.pred 	%p263, %p262;
	@%p263 bra 	$L__BB1_20;
	// begin inline asm
	nanosleep.u32 %r1494;
	// end inline asm
	shr.u32 	%r1494, %r1494, 1;
	// begin inline asm
	ld.relaxed.gpu.v2.u32 {%r1492, %r1493}, [%rd124];
	// end inline asm
	bra.uni 	$L__BB1_18;
$L__BB1_20:
	setp.eq.s32 	%p264, %r1492, 101;
	mov.b32 	%r1216, -1;
	vote.sync.ballot.b32 	%r1217, %p264, %r1216;
	and.b32  	%r1218, %r1217, %r976;
	or.b32  	%r1219, %r1218, -2147483648;
	add.s32 	%r1220, %r1219, -1;
	not.b32 	%r1221, %r1219;
	and.b32  	%r1222, %r1221, %r1220;
	popc.b32 	%r1195, %r1222;
	mov.b32 	%r1194, 1;
	// begin inline asm
	shfl.sync.down.b32 %r1192, %r1493, %r1194, %r1195, %r1216;
	// end inline asm
	setp.lt.s32 	%p266, %r870, %r1195;
	selp.b32 	%r1223, %r1192, 0, %p266;
	add.s32 	%r1198, %r1223, %r1493;
	mov.b32 	%r1199, 2;
	// begin inline asm
	shfl.sync.down.b32 %r1197, %r1198, %r1199, %r1195, %r1216;
	// end inline asm
	add.s32 	%r1224, %r870, 2;
	setp.gt.s32 	%p267, %r1224, %r1195;
	selp.b32 	%r1225, 0, %r1197, %p267;
	add.s32 	%r1203, %r1198, %r1225;
	mov.b32 	%r1204, 4;
	// begin inline asm
	shfl.sync.down.b32 %r1202, %r1203, %r1204, %r1195, %r1216;
	// end inline asm
	add.s32 	%r1226, %r870, 4;
	setp.gt.s32 	%p268, %r1226, %r1195;
	selp.b32 	%r1227, 0, %r1202, %p268;
	add.s32 	%r1208, %r1203, %r1227;
	mov.b32 	%r1209, 8;
	// begin inline asm
	shfl.sync.down.b32 %r1207, %r1208, %r1209, %r1195, %r1216;
	// end inline asm
	add.s32 	%r1228, %r870, 8;
	setp.gt.s32 	%p269, %r1228, %r1195;
	selp.b32 	%r1229, 0, %r1207, %p269;
	add.s32 	%r1213, %r1208, %r1229;
	mov.b32 	%r1214, 16;
	// begin inline asm
	shfl.sync.down.b32 %r1212, %r1213, %r1214, %r1195, %r1216;
	// end inline asm
	add.s32 	%r1230, %r870, 16;
	setp.gt.s32 	%p270, %r1230, %r1195;
	selp.b32 	%r1231, 0, %r1212, %p270;
	add.s32 	%r1232, %r1231, %r1488;
	add.s32 	%r1488, %r1232, %r1213;
	add.s32 	%r1491, %r1491, -32;
	bra.uni 	$L__BB1_16;
$L__BB1_21:
	@%p222 bra 	$L__BB1_23;
	add.s32 	%r1021, %r1488, %r42;
	add.s64 	%rd100, %rd5, 256;
	mov.b32 	%r1020, 101;
	// begin inline asm
	st.relaxed.gpu.v2.u32 [%rd100], {%r1020, %r1021};
	// end inline asm
	st.shared.u32 	[_ZZN3cub18CUB_300001_SM_10006detail6select23DeviceSelectSweepKernelINS2_10policy_hubIiciLb0ELNS0_10SelectImplE2EE10Policy1000EPiPcS8_S8_NS0_13ScanTileStateIiLb1EEENS0_8NullTypeESC_iNS2_19streaming_context_tIiLb0EEELS5_2EEEvT0_T1_T2_T3_T4_T5_T6_T7_iT8_NS1_7vsmem_tEE19static_temp_storage+100], %r1488;
	st.shared.u32 	[_ZZN3cub18CUB_300001_SM_10006detail6select23DeviceSelectSweepKernelINS2_10policy_hubIiciLb0ELNS0_10SelectImplE2EE10Policy1000EPiPcS8_S8_NS0_13ScanTileStateIiLb1EEENS0_8NullTypeESC_iNS2_19streaming_context_tIiLb0EEELS5_2EEEvT0_T1_T2_T3_T4_T5_T6_T7_iT8_NS1_7vsmem_tEE19static_temp_storage+104], %r1021;
$L__BB1_23:
	setp.ne.s32 	%p237, %r870, 0;
	mov.u32 	%r1495, %r44;
	@%p237 bra 	$L__BB1_25;
	st.shared.u32 	[_ZZN3cub18CUB_300001_SM_10006detail6select23DeviceSelectSweepKernelINS2_10policy_hubIiciLb0ELNS0_10SelectImplE2EE10Policy1000EPiPcS8_S8_NS0_13ScanTileStateIiLb1EEENS0_8NullTypeESC_iNS2_19streaming_context_tIiLb0EEELS5_2EEEvT0_T1_T2_T3_T4_T5_T6_T7_iT8_NS1_7vsmem_tEE19static_temp_storage+72], %r1488;
	mov.u32 	%r1495, %r1488;
$L__BB1_25:
	ld.param.u32 	%r1483, [_ZN3cub18CUB_300001_SM_10006detail6select23DeviceSelectSweepKernelINS2_10policy_hubIiciLb0ELNS0_10SelectImplE2EE10Policy1000EPiPcS8_S8_NS0_13ScanTileStateIiLb1EEENS0_8NullTypeESC_iNS2_19streaming_context_tIiLb0EEELS5_2EEEvT0_T1_T2_T3_T4_T5_T6_T7_iT8_NS1_7vsmem_tE_param_7];
	ld.param.u64 	%rd165, [_ZN3cub18CUB_300001_SM_10006detail6select23DeviceSelectSweepKernelINS2_10policy_hubIiciLb0ELNS0_10SelectImplE2EE10Policy1000EPiPcS8_S8_NS0_13ScanTileStateIiLb1EEENS0_8NullTypeESC_iNS2_19streaming_context_tIiLb0EEELS5_2EEEvT0_T1_T2_T3_T4_T5_T6_T7_iT8_NS1_7vsmem_tE_param_2];
	setp.ne.s16 	%p238, %rs22, 0;
	setp.ne.s16 	%p239, %rs21, 0;
	setp.ne.s16 	%p240, %rs20, 0;
	setp.ne.s16 	%p241, %rs19, 0;
	setp.ne.s16 	%p242, %rs18, 0;
	setp.ne.s16 	%p243, %rs17, 0;
	setp.ne.s16 	%p244, %rs16, 0;
	setp.ne.s16 	%p245, %rs15, 0;
	setp.ne.s16 	%p246, %rs14, 0;
	setp.ne.s16 	%p247, %rs13, 0;
	setp.ne.s16 	%p248, %rs12, 0;
	bar.sync 	0;
	setp.eq.s32 	%p249, %r27, 0;
	mov.u32 	%r1022, _ZZN3cub18CUB_300001_SM_10006detail6select23DeviceSelectSweepKernelINS2_10policy_hubIiciLb0ELNS0_10SelectImplE2EE10Policy1000EPiPcS8_S8_NS0_13ScanTileStateIiLb1EEENS0_8NullTypeESC_iNS2_19streaming_context_tIiLb0EEELS5_2EEEvT0_T1_T2_T3_T4_T5_T6_T7_iT8_NS1_7vsmem_tEE19static_temp_storage;
	ld.shared.u32 	%r1023, [_ZZN3cub18CUB_300001_SM_10006detail6select23DeviceSelectSweepKernelINS2_10policy_hubIiciLb0ELNS0_10SelectImplE2EE10Policy1000EPiPcS8_S8_NS0_13ScanTileStateIiLb1EEENS0_8NullTypeESC_iNS2_19streaming_context_tIiLb0EEELS5_2EEEvT0_T1_T2_T3_T4_T5_T6_T7_iT8_NS1_7vsmem_tEE19static_temp_storage+72];
	selp.b32 	%r1024, 0, %r1023, %p249;
	add.s32 	%r1025, %r1024, %r1495;
	selp.u32 	%r1026, 1, 0, %p248;
	add.s32 	%r1027, %r1025, %r1026;
	selp.u32 	%r1028, 1, 0, %p247;
	add.s32 	%r1029, %r1028, %r1026;
	add.s32 	%r1030, %r1029, %r1025;
	selp.u32 	%r1031, 1, 0, %p246;
	add.s32 	%r1032, %r1030, %r1031;
	selp.u32 	%r1033, 1, 0, %p245;
	add.s32 	%r1034, %r1032, %r1033;
	selp.u32 	%r1035, 1, 0, %p244;
	add.s32 	%r1036, %r1034, %r1035;
	selp.u32 	%r1037, 1, 0, %p243;
	add.s32 	%r1038, %r1036, %r1037;
	selp.u32 	%r1039, 1, 0, %p242;
	add.s32 	%r1040, %r1038, %r1039;
	selp.u32 	%r1041, 1, 0, %p241;
	add.s32 	%r1042, %r1040, %r1041;
	selp.u32 	%r1043, 1, 0, %p240;
	add.s32 	%r1044, %r1042, %r1043;
	selp.u32 	%r1045, 1, 0, %p239;
	add.s32 	%r1046, %r1044, %r1045;
	ld.shared.u32 	%r1047, [_ZZN3cub18CUB_300001_SM_10006detail6select23DeviceSelectSweepKernelINS2_10policy_hubIiciLb0ELNS0_10SelectImplE2EE10Policy1000EPiPcS8_S8_NS0_13ScanTileStateIiLb1EEENS0_8NullTypeESC_iNS2_19streaming_context_tIiLb0EEELS5_2EEEvT0_T1_T2_T3_T4_T5_T6_T7_iT8_NS1_7vsmem_tEE19static_temp_storage+108];
	ld.shared.u32 	%r1048, [_ZZN3cub18CUB_300001_SM_10006detail6select23DeviceSelectSweepKernelINS2_10policy_hubIiciLb0ELNS0_10SelectImplE2EE10Policy1000EPiPcS8_S8_NS0_13ScanTileStateIiLb1EEENS0_8NullTypeESC_iNS2_19streaming_context_tIiLb0EEELS5_2EEEvT0_T1_T2_T3_T4_T5_T6_T7_iT8_NS1_7vsmem_tEE19static_temp_storage+100];
	sub.s32 	%r1049, %r26, %r1048;
	bar.sync 	0;
	sub.s32 	%r1050, 4928, %r1047;
	add.s32 	%r1051, %r1047, %r1048;
	sub.s32 	%r1052, %r1025, %r1048;
	mul.lo.s32 	%r1053, %r27, 11;
	sub.s32 	%r1054, %r1053, %r1052;
	add.s32 	%r1055, %r1052, %r1050;
	selp.b32 	%r1056, %r1055, %r1054, %p248;
	shl.b32 	%r1057, %r1056, 2;
	add.s32 	%r1058, %r1022, %r1057;
	st.shared.u32 	[%r1058], %r28;
	sub.s32 	%r1059, %r1048, %r1027;
	add.s32 	%r1060, %r1053, %r1059;
	add.s32 	%r1061, %r1060, 1;
	add.s32 	%r1062, %r1055, %r1026;
	selp.b32 	%r1063, %r1062, %r1061, %p247;
	shl.b32 	%r1064, %r1063, 2;
	add.s32 	%r1065, %r1022, %r1064;
	st.shared.u32 	[%r1065], %r29;
	sub.s32 	%r1066, %r1048, %r1030;
	add.s32 	%r1067, %r1053, %r1066;
	add.s32 	%r1068, %r1067, 2;
	add.s32 	%r1069, %r1062, %r1028;
	selp.b32 	%r1070, %r1069, %r1068, %p246;
	shl.b32 	%r1071, %r1070, 2;
	add.s32 	%r1072, %r1022, %r1071;
	st.shared.u32 	[%r1072], %r30;
	sub.s32 	%r1073, %r1048, %r1032;
	add.s32 	%r1074, %r1053, %r1073;
	add.s32 	%r1075, %r1074, 3;
	add.s32 	%r1076, %r1069, %r1031;
	selp.b32 	%r1077, %r1076, %r1075, %p245;
	shl.b32 	%r1078, %r1077, 2;
	add.s32 	%r1079, %r1022, %r1078;
	st.shared.u32 	[%r1079], %r31;
	sub.s32 	%r1080, %r1048, %r1034;
	add.s32 	%r1081, %r1053, %r1080;
	add.s32 	%r1082, %r1081, 4;
	add.s32 	%r1083, %r1076, %r1033;
	selp.b32 	%r1084, %r1083, %r1082, %p244;
	shl.b32 	%r1085, %r1084, 2;
	add.s32 	%r1086, %r1022, %r1085;
	st.shared.u32 	[%r1086], %r32;
	sub.s32 	%r1087, %r1048, %r1036;
	add.s32 	%r1088, %r1053, %r1087;
	add.s32 	%r1089, %r1088, 5;
	add.s32 	%r1090, %r1083, %r1035;
	selp.b32 	%r1091, %r1090, %r1089, %p243;
	shl.b32 	%r1092, %r1091, 2;
	add.s32 	%r1093, %r1022, %r1092;
	st.shared.u32 	[%r1093], %r33;
	sub.s32 	%r1094, %r1048, %r1038;
	add.s32 	%r1095, %r1053, %r1094;
	add.s32 	%r1096, %r1095, 6;
	add.s32 	%r1097, %r1090, %r1037;
	selp.b32 	%r1098, %r1097, %r1096, %p242;
	shl.b32 	%r1099, %r1098, 2;
	add.s32 	%r1100, %r1022, %r1099;
	st.shared.u32 	[%r1100], %r34;
	sub.s32 	%r1101, %r1048, %r1040;
	add.s32 	%r1102, %r1053, %r1101;
	add.s32 	%r1103, %r1102, 7;
	add.s32 	%r1104, %r1097, %r1039;
	selp.b32 	%r1105, %r1104, %r1103, %p241;
	shl.b32 	%r1106, %r1105, 2;
	add.s32 	%r1107, %r1022, %r1106;
	st.shared.u32 	[%r1107], %r35;
	sub.s32 	%r1108, %r1048, %r1042;
	add.s32 	%r1109, %r1053, %r1108;
	add.s32 	%r1110, %r1109, 8;
	add.s32 	%r1111, %r1104, %r1041;
	selp.b32 	%r1112, %r1111, %r1110, %p240;
	shl.b32 	%r1113, %r1112, 2;
	add.s32 	%r1114, %r1022, %r1113;
	st.shared.u32 	[%r1114], %r36;
	sub.s32 	%r1115, %r1048, %r1044;
	add.s32 	%r1116, %r1053, %r1115;
	add.s32 	%r1117, %r1116, 9;
	add.s32 	%r1118, %r1111, %r1043;
	selp.b32 	%r1119, %r1118, %r1117, %p239;
	shl.b32 	%r1120, %r1119, 2;
	add.s32 	%r1121, %r1022, %r1120;
	st.shared.u32 	[%r1121], %r37;
	sub.s32 	%r1122, %r1048, %r1046;
	add.s32 	%r1123, %r1053, %r1122;
	add.s32 	%r1124, %r1123, 10;
	add.s32 	%r1125, %r1118, %r1045;
	selp.b32 	%r1126, %r1125, %r1124, %p238;
	shl.b32 	%r1127, %r1126, 2;
	add.s32 	%r1128, %r1022, %r1127;
	st.shared.u32 	[%r1128], %r38;
	bar.sync 	0;
	add.s32 	%r1129, %r1051, %r27;
	setp.lt.s32 	%p250, %r27, %r1050;
	add.s32 	%r1130, %r1049, %r27;
	not.b32 	%r1131, %r1130;
	add.s32 	%r1132, %r1483, %r1131;
	add.s32 	%r1133, %r1129, -4928;
	selp.b32 	%r1134, %r1132, %r1133, %p250;
	shl.b32 	%r1135, %r27, 2;
	add.s32 	%r1136, %r1022, %r1135;
	ld.shared.u32 	%r1137, [%r1136];
	cvta.to.global.u64 	%rd101, %rd165;
	mul.wide.s32 	%rd102, %r1134, 4;
	add.s64 	%rd103, %rd101, %rd102;
	st.global.u32 	[%rd103], %r1137;
	add.s32 	%r1138, %r27, 448;
	setp.lt.s32 	%p251, %r1138, %r1050;
	add.s32 	%r1139, %r1132, -448;
	add.s32 	%r1140, %r1129, -4480;
	selp.b32 	%r1141, %r1139, %r1140, %p251;
	ld.shared.u32 	%r1142, [%r1136+1792];
	mul.wide.s32 	%rd104, %r1141, 4;
	add.s64 	%rd105, %rd101, %rd104;
	st.global.u32 	[%rd105], %r1142;
	add.s32 	%r1143, %r27, 896;
	setp.lt.s32 	%p252, %r1143, %r1050;
	add.s32 	%r1144, %r1132, -896;
	add.s32 	%r1145, %r1129, -4032;
	selp.b32 	%r1146, %r1144, %r1145, %p252;
	ld.shared.u32 	%r1147, [%r1136+3584];
	mul.wide.s32 	%rd106, %r1146, 4;
	add.s64 	%rd107, %rd101, %rd106;
	st.global.u32 	[%rd107], %r1147;
	add.s32 	%r1148, %r27, 1344;
	setp.lt.s32 	%p253, %r1148, %r1050;
	add.s32 	%r1149, %r1132, -1344;
	add.s32 	%r1150, %r1129, -3584;
	selp.b32 	%r1151, %r1149, %r1150, %p253;
	ld.shared.u32 	%r1152, [%r1136+5376];
	mul.wide.s32 	%rd108, %r1151, 4;
	add.s64 	%rd109, %rd101, %rd108;
	st.global.u32 	[%rd109], %r1152;
	add.s32 	%r1153, %r27, 1792;
	setp.lt.s32 	%p254, %r1153, %r1050;
	add.s32 	%r1154, %r1132, -1792;
	add.s32 	%r1155, %r1129, -3136;
	selp.b32 	%r1156, %r1154, %r1155, %p254;
	ld.shared.u32 	%r1157, [%r1136+7168];
	mul.wide.s32 	%rd110, %r1156, 4;
	add.s64 	%rd111, %rd101, %rd110;
	st.global.u32 	[%rd111], %r1157;
	add.s32 	%r1158, %r27, 2240;
	setp.lt.s32 	%p255, %r1158, %r1050;
	add.s32 	%r1159, %r1132, -2240;
	add.s32 	%r1160, %r1129, -2688;
	selp.b32 	%r1161, %r1159, %r1160, %p255;
	ld.shared.u32 	%r1162, [%r1136+8960];
	mul.wide.s32 	%rd112, %r1161, 4;
	add.s64 	%rd113, %rd101, %rd112;
	st.global.u32 	[%rd113], %r1162;
	add.s32 	%r1163, %r27, 2688;
	setp.lt.s32 	%p256, %r1163, %r1050;
	add.s32 	%r1164, %r1132, -2688;
	add.s32 	%r1165, %r1129, -2240;
	selp.b32 	%r1166, %r1164, %r1165, %p256;
	ld.shared.u32 	%r1167, [%r1136+10752];
	mul.wide.s32 	%rd114, %r1166, 4;
	add.s64 	%rd115, %rd101, %rd114;
	st.global.u32 	[%rd115], %r1167;
	add.s32 	%r1168, %r27, 3136;
	setp.lt.s32 	%p257, %r1168, %r1050;
	add.s32 	%r1169, %r1132, -3136;
	add.s32 	%r1170, %r1129, -1792;
	selp.b32 	%r1171, %r1169, %r1170, %p257;
	ld.shared.u32 	%r1172, [%r1136+12544];
	mul.wide.s32 	%rd116, %r1171, 4;
	add.s64 	%rd117, %rd101, %rd116;
	st.global.u32 	[%rd117], %r1172;
	add.s32 	%r1173, %r27, 3584;
	setp.lt.s32 	%p258, %r1173, %r1050;
	add.s32 	%r1174, %r1132, -3584;
	add.s32 	%r1175, %r1129, -1344;
	selp.b32 	%r1176, %r1174, %r1175, %p258;
	ld.shared.u32 	%r1177, [%r1136+14336];
	mul.wide.s32 	%rd118, %r1176, 4;
	add.s64 	%rd119, %rd101, %rd118;
	st.global.u32 	[%rd119], %r1177;
	add.s32 	%r1178, %r27, 4032;
	setp.lt.s32 	%p259, %r1178, %r1050;
	add.s32 	%r1179, %r1132, -4032;
	add.s32 	%r1180, %r1129, -896;
	selp.b32 	%r1181, %r1179, %r1180, %p259;
	ld.shared.u32 	%r1182, [%r1136+16128];
	mul.wide.s32 	%rd120, %r1181, 4;
	add.s64 	%rd121, %rd101, %rd120;
	st.global.u32 	[%rd121], %r1182;
	add.s32 	%r1183, %r27, 4480;
	setp.lt.s32 	%p260, %r1183, %r1050;
	add.s32 	%r1184, %r1132, -4480;
	add.s32 	%r1185, %r1129, -448;
	selp.b32 	%r1186, %r1184, %r1185, %p260;
	ld.shared.u32 	%r1187, [%r1136+17920];
	mul.wide.s32 	%rd122, %r1186, 4;
	add.s64 	%rd123, %rd101, %rd122;
	st.global.u32 	[%rd123], %r1187;
	bra.uni 	$L__BB1_181;
$L__BB1_26:
	ld.param.u32 	%r1479, [_ZN3cub18CUB_300001_SM_10006detail6select23DeviceSelectSweepKernelINS2_10policy_hubIiciLb0ELNS0_10SelectImplE2EE10Policy1000EPiPcS8_S8_NS0_13ScanTileStateIiLb1EEENS0_8NullTypeESC_iNS2_19streaming_context_tIiLb0EEELS5_2EEEvT0_T1_T2_T3_T4_T5_T6_T7_iT8_NS1_7vsmem_tE_param_7];
	sub.s32 	%r76, %r1479, %r2;
	setp.ne.s32 	%p2, %r1, 0;
	@%p2 bra 	$L__BB1_95;
	mov.u32 	%r77, %tid.x;
	mul.lo.s32 	%r78, %r77, 11;
	setp.ge.s32 	%p112, %r78, %r76;
	@%p112 bra 	$L__BB1_29;
	add.s32 	%r628, %r78, %r2;
	mul.wide.u32 	%rd58, %r628, 4;
	add.s64 	%rd59, %rd1, %rd58;
	ld.global.u32 	%r1496, [%rd59];
$L__BB1_29:
	add.s32 	%r81, %r78, 1;
	setp.ge.s32 	%p113, %r81, %r76;
	add.s32 	%r82, %r78, %r2;
	mul.wide.u32 	%rd60, %r82, 4;
	add.s64 	%rd8, %rd1, %rd60;
	@%p113 bra 	$L__BB1_31;
	ld.global.u32 	%r1497, [%rd8+4];
$L__BB1_31:
	add.s32 	%r85, %r78, 2;
	setp.ge.s32 	%p114, %r85, %r76;
	@%p114 bra 	$L__BB1_33;
	ld.global.u32 	%r1498, [%rd8+8];
$L__BB1_33:
	add.s32 	%r88, %r78, 3;
	setp.ge.s32 	%p115, %r88, %r76;
	@%p115 bra 	$L__BB1_35;
	ld.global.u32 	%r1499, [%rd8+12];
$L__BB1_35:
	add.s32 	%r91, %r78, 4;
	setp.ge.s32 	%p116, %r91, %r76;
	@%p116 bra 	$L__BB1_37;
	ld.global.u32 	%r1500, [%rd8+16];
$L__BB1_37:
	add.s32 	%r94, %r78, 5;
	setp.ge.s32 	%p117, %r94, %r76;
	@%p117 bra 	$L__BB1_39;
	ld.global.u32 	%r1501, [%rd8+20];
$L__BB1_39:
	add.s32 	%r97, %r78, 6;
	setp.ge.s32 	%p118, %r97, %r76;
	@%p118 bra 	$L__BB1_41;
	ld.global.u32 	%r1502, [%rd8+24];
$L__BB1_41:
	add.s32 	%r100, %r78, 7;
	setp.ge.s32 	%p119, %r100, %r76;
	@%p119 bra 	$L__BB1_43;
	ld.global.u32 	%r1503, [%rd8+28];
$L__BB1_43:
	add.s32 	%r103, %r78, 8;
	setp.ge.s32 	%p120, %r103, %r76;
	@%p120 bra 	$L__BB1_45;
	ld.global.u32 	%r1504, [%rd8+32];
$L__BB1_45:
	add.s32 	%r106, %r78, 9;
	setp.ge.s32 	%p121, %r106, %r76;
	@%p121 bra 	$L__BB1_47;
	ld.global.u32 	%r1505, [%rd8+36];
$L__BB1_47:
	add.s32 	%r109, %r78, 10;
	setp.ge.s32 	%p122, %r109, %r76;
	@%p122 bra 	$L__BB1_49;
	ld.global.u32 	%r1506, [%rd8+40];
$L__BB1_49:
	setp.ge.s32 	%p123, %r78, %r76;
	bar.sync 	0;
	mov.b32 	%r1507, 1;
	@%p123 bra 	$L__BB1_51;
	cvt.u64.u32 	%rd61, %r82;
	add.s64 	%rd62, %rd2, %rd61;
	ld.global.u8 	%rs34, [%rd62];
	setp.ne.s16 	%p124, %rs34, 0;
	selp.u32 	%r1507, 1, 0, %p124;
$L__BB1_51:
	cvt.u64.u32 	%rd63, %r82;
	setp.ge.s32 	%p125, %r81, %r76;
	add.s64 	%rd9, %rd2, %rd63;
	mov.b32 	%r1508, 1;
	@%p125 bra 	$L__BB1_53;
	ld.global.u8 	%rs35, [%rd9+1];
	setp.ne.s16 	%p126, %rs35, 0;
	selp.u32 	%r1508, 1, 0, %p126;
$L__BB1_53:
	setp.ge.s32 	%p127, %r85, %r76;
	mov.b32 	%r1509, 1;
	@%p127 bra 	$L__BB1_55;
	ld.global.u8 	%rs36, [%rd9+2];
	setp.ne.s16 	%p128, %rs36, 0;
	selp.u32 	%r1509, 1, 0, %p128;
$L__BB1_55:
	setp.ge.s32 	%p129, %r88, %r76;
	mov.b32 	%r1510, 1;
	@%p129 bra 	$L__BB1_57;
	ld.global.u8 	%rs37, [%rd9+3];
	setp.ne.s16 	%p130, %rs37, 0;
	selp.u32 	%r1510, 1, 0, %p130;
$L__BB1_57:
	setp.ge.s32 	%p131, %r91, %r76;
	mov.b32 	%r1511, 1;
	@%p131 bra 	$L__BB1_59;
	ld.global.u8 	%rs38, [%rd9+4];
	setp.ne.s16 	%p132, %rs38, 0;
	selp.u32 	%r1511, 1, 0, %p132;
$L__BB1_59:
	setp.ge.s32 	%p133, %r94, %r76;
	mov.b32 	%r1512, 1;
	@%p133 bra 	$L__BB1_61;
	ld.global.u8 	%rs39, [%rd9+5];
	setp.ne.s16 	%p134, %rs39, 0;
	selp.u32 	%r1512, 1, 0, %p134;
$L__BB1_61:
	setp.ge.s32 	%p135, %r97, %r76;
	mov.b32 	%r1513, 1;
	@%p135 bra 	$L__BB1_63;
	ld.global.u8 	%rs40, [%rd9+6];
	setp.ne.s16 	%p136, %rs40, 0;
	selp.u32 	%r1513, 1, 0, %p136;
$L__BB1_63:
	setp.ge.s32 	%p137, %r100, %r76;
	mov.b32 	%r1514, 1;
	@%p137 bra 	$L__BB1_65;
	ld.global.u8 	%rs41, [%rd9+7];
	setp.ne.s16 	%p138, %rs41, 0;
	selp.u32 	%r1514, 1, 0, %p138;
$L__BB1_65:
	mov.b32 	%r1515, 1;
	@%p120 bra 	$L__BB1_67;
	ld.global.u8 	%rs42, [%rd9+8];
	setp.ne.s16 	%p140, %rs42, 0;
	selp.u32 	%r1515, 1, 0, %p140;
$L__BB1_67:
	mov.b32 	%r1516, 1;
	@%p121 bra 	$L__BB1_69;
	ld.global.u8 	%rs43, [%rd9+9];
	setp.ne.s16 	%p142, %rs43, 0;
	selp.u32 	%r1516, 1, 0, %p142;
$L__BB1_69:
	mov.b32 	%r1517, 1;
	@%p122 bra 	$L__BB1_71;
	ld.global.u8 	%rs44, [%rd9+10];
	setp.ne.s16 	%p144, %rs44, 0;
	selp.u32 	%r1517, 1, 0, %p144;
$L__BB1_71:
	bar.sync 	0;
	add.s32 	%r681, %r1508, %r1507;
	add.s32 	%r682, %r1509, %r681;
	add.s32 	%r683, %r1510, %r682;
	add.s32 	%r684, %r1511, %r683;
	add.s32 	%r685, %r1512, %r684;
	add.s32 	%r686, %r1513, %r685;
	add.s32 	%r687, %r1514, %r686;
	add.s32 	%r688, %r1515, %r687;
	add.s32 	%r689, %r1516, %r688;
	add.s32 	%r655, %r1517, %r689;
	// begin inline asm
	mov.u32 %r650, %laneid;
	// end inline asm
	mov.b32 	%r653, 1;
	mov.b32 	%r678, 0;
	mov.b32 	%r680, -1;
	// begin inline asm
	{  .reg .s32 r0;  .reg .pred p;  shfl.sync.up.b32 r0|p, %r655, %r653, %r678, %r680;  @p add.s32 r0, r0, %r655;  mov.s32 %r651, r0;}
	// end inline asm
	mov.b32 	%r659, 2;
	// begin inline asm
	{  .reg .s32 r0;  .reg .pred p;  shfl.sync.up.b32 r0|p, %r651, %r659, %r678, %r680;  @p add.s32 r0, r0, %r651;  mov.s32 %r657, r0;}
	// end inline asm
	mov.b32 	%r665, 4;
	// begin inline asm
	{  .reg .s32 r0;  .reg .pred p;  shfl.sync.up.b32 r0|p, %r657, %r665, %r678, %r680;  @p add.s32 r0, r0, %r657;  mov.s32 %r663, r0;}
	// end inline asm
	mov.b32 	%r671, 8;
	// begin inline asm
	{  .reg .s32 r0;  .reg .pred p;  shfl.sync.up.b32 r0|p, %r663, %r671, %r678, %r680;  @p add.s32 r0, r0, %r663;  mov.s32 %r669, r0;}
	// end inline asm
	mov.b32 	%r677, 16;
	// begin inline asm
	{  .reg .s32 r0;  .reg .pred p;  shfl.sync.up.b32 r0|p, %r669, %r677, %r678, %r680;  @p add.s32 r0, r0, %r669;  mov.s32 %r675, r0;}
	// end inline asm
	setp.ne.s32 	%p145, %r650, 31;
	@%p145 bra 	$L__BB1_73;
	shr.u32 	%r690, %r77, 3;
	and.b32  	%r691, %r690, 124;
	mov.u32 	%r692, _ZZN3cub18CUB_300001_SM_10006detail6select23DeviceSelectSweepKernelINS2_10policy_hubIiciLb0ELNS0_10SelectImplE2EE10Policy1000EPiPcS8_S8_NS0_13ScanTileStateIiLb1EEENS0_8NullTypeESC_iNS2_19streaming_context_tIiLb0EEELS5_2EEEvT0_T1_T2_T3_T4_T5_T6_T7_iT8_NS1_7vsmem_tEE19static_temp_storage;
	add.s32 	%r693, %r692, %r691;
	st.shared.u32 	[%r693], %r675;
$L__BB1_73:
	bar.sync 	0;
	mov.u32 	%r694, _ZZN3cub18CUB_300001_SM_10006detail6select23DeviceSelectSweepKernelINS2_10policy_hubIiciLb0ELNS0_10SelectImplE2EE10Policy1000EPiPcS8_S8_NS0_13ScanTileStateIiLb1EEENS0_8NullTypeESC_iNS2_19streaming_context_tIiLb0EEELS5_2EEEvT0_T1_T2_T3_T4_T5_T6_T7_iT8_NS1_7vsmem_tEE19static_temp_storage;
	ld.shared.v4.u32 	{%r695, %r696, %r697, %r698}, [_ZZN3cub18CUB_300001_SM_10006detail6select23DeviceSelectSweepKernelINS2_10policy_hubIiciLb0ELNS0_10SelectImplE2EE10Policy1000EPiPcS8_S8_NS0_13ScanTileStateIiLb1EEENS0_8NullTypeESC_iNS2_19streaming_context_tIiLb0EEELS5_2EEEvT0_T1_T2_T3_T4_T5_T6_T7_iT8_NS1_7vsmem_tEE19static_temp_storage];
	shr.u32 	%r699, %r77, 5;
	add.s32 	%r700, %r696, %r695;
	setp.eq.s32 	%p146, %r699, 2;
	selp.b32 	%r701, %r700, %r695, %p146;
	add.s32 	%r702, %r700, %r697;
	setp.eq.s32 	%p147, %r699, 3;
	selp.b32 	%r703, %r702, %r701, %p147;
	add.s32 	%r704, %r702, %r698;
	setp.eq.s32 	%p148, %r699, 4;
	selp.b32 	%r705, %r704, %r703, %p148;
	ld.shared.v4.u32 	{%r706, %r707, %r708, %r709}, [_ZZN3cub18CUB_300001_SM_10006detail6select23DeviceSelectSweepKernelINS2_10policy_hubIiciLb0ELNS0_10SelectImplE2EE10Policy1000EPiPcS8_S8_NS0_13ScanTileStateIiLb1EEENS0_8NullTypeESC_iNS2_19streaming_context_tIiLb0EEELS5_2EEEvT0_T1_T2_T3_T4_T5_T6_T7_iT8_NS1_7vsmem_tEE19static_temp_storage+16];
	add.s32 	%r710, %r704, %r706;
	setp.eq.s32 	%p149, %r699, 5;
	selp.b32 	%r711, %r710, %r705, %p149;
	add.s32 	%r712, %r710, %r707;
	setp.eq.s32 	%p150, %r699, 6;
	selp.b32 	%r713, %r712, %r711, %p150;
	add.s32 	%r714, %r712, %r708;
	setp.eq.s32 	%p151, %r699, 7;
	selp.b32 	%r715, %r714, %r713, %p151;
	add.s32 	%r716, %r714, %r709;
	setp.eq.s32 	%p152, %r699, 8;
	selp.b32 	%r717, %r716, %r715, %p152;
	ld.shared.v4.u32 	{%r718, %r719, %r720, %r721}, [_ZZN3cub18CUB_300001_SM_10006detail6select23DeviceSelectSweepKernelINS2_10policy_hubIiciLb0ELNS0_10SelectImplE2EE10Policy1000EPiPcS8_S8_NS0_13ScanTileStateIiLb1EEENS0_8NullTypeESC_iNS2_19streaming_context_tIiLb0EEELS5_2EEEvT0_T1_T2_T3_T4_T5_T6_T7_iT8_NS1_7vsmem_tEE19static_temp_storage+32];
	add.s32 	%r722, %r716, %r718;
	setp.eq.s32 	%p153, %r699, 9;
	selp.b32 	%r723, %r722, %r717, %p153;
	add.s32 	%r724, %r722, %r719;
	setp.eq.s32 	%p154, %r699, 10;
	selp.b32 	%r725, %r724, %r723, %p154;
	add.s32 	%r726, %r724, %r720;
	setp.eq.s32 	%p155, %r699, 11;
	selp.b32 	%r727, %r726, %r725, %p155;
	add.s32 	%r728, %r726, %r721;
	setp.eq.s32 	%p156, %r699, 12;
	selp.b32 	%r729, %r728, %r727, %p156;
	ld.shared.v2.u32 	{%r730, %r731}, [_ZZN3cub18CUB_300001_SM_10006detail6select23DeviceSelectSweepKernelINS2_10policy_hubIiciLb0ELNS0_10SelectImplE2EE10Policy1000EPiPcS8_S8_NS0_13ScanTileStateIiLb1EEENS0_8NullTypeESC_iNS2_19streaming_context_tIiLb0EEELS5_2EEEvT0_T1_T2_T3_T4_T5_T6_T7_iT8_NS1_7vsmem_tEE19static_temp_storage+48];
	add.s32 	%r732, %r728, %r730;
	setp.eq.s32 	%p157, %r699, 13;
	selp.b32 	%r733, %r732, %r729, %p157;
	setp.lt.u32 	%p158, %r77, 32;
	selp.b32 	%r734, 0, %r733, %p158;
	setp.eq.s32 	%p159, %r650, 0;
	add.s32 	%r735, %r1508, %r1507;
	add.s32 	%r736, %r1509, %r735;
	add.s32 	%r737, %r1510, %r736;
	add.s32 	%r738, %r1511, %r737;
	add.s32 	%r739, %r1512, %r738;
	add.s32 	%r740, %r1513, %r739;
	add.s32 	%r741, %r1514, %r740;
	add.s32 	%r742, %r1515, %r741;
	add.s32 	%r743, %r1516, %r742;
	add.s32 	%r744, %r1517, %r743;
	sub.s32 	%r745, %r675, %r744;
	selp.b32 	%r746, 0, %r745, %p159;
	add.s32 	%r747, %r734, %r746;
	add.s32 	%r748, %r747, %r1507;
	add.s32 	%r749, %r735, %r747;
	add.s32 	%r750, %r736, %r747;
	add.s32 	%r751, %r737, %r747;
	add.s32 	%r752, %r738, %r747;
	add.s32 	%r753, %r739, %r747;
	add.s32 	%r754, %r740, %r747;
	add.s32 	%r755, %r741, %r747;
	add.s32 	%r756, %r742, %r747;
	add.s32 	%r757, %r743, %r747;
	add.s32 	%r758, %r76, %r731;
	add.s32 	%r759, %r758, %r732;
	add.s32 	%r1551, %r759, -4928;
	bar.sync 	0;
	sub.s32 	%r137, %r76, %r1551;
	sub.s32 	%r760, %r78, %r747;
	setp.eq.s32 	%p160, %r1507, 0;
	add.s32 	%r761, %r747, %r137;
	selp.b32 	%r762, %r760, %r761, %p160;
	shl.b32 	%r763, %r762, 2;
	add.s32 	%r764, %r694, %r763;
	st.shared.u32 	[%r764], %r1496;
	sub.s32 	%r765, %r81, %r748;
	setp.eq.s32 	%p161, %r1508, 0;
	add.s32 	%r766, %r761, %r1507;
	selp.b32 	%r767, %r765, %r766, %p161;
	shl.b32 	%r768, %r767, 2;
	add.s32 	%r769, %r694, %r768;
	st.shared.u32 	[%r769], %r1497;
	sub.s32 	%r770, %r78, %r749;
	add.s32 	%r771, %r770, 2;
	setp.eq.s32 	%p162, %r1509, 0;
	add.s32 	%r772, %r766, %r1508;
	selp.b32 	%r773, %r771, %r772, %p162;
	shl.b32 	%r774, %r773, 2;
	add.s32 	%r775, %r694, %r774;
	st.shared.u32 	[%r775], %r1498;
	sub.s32 	%r776, %r88, %r750;
	setp.eq.s32 	%p163, %r1510, 0;
	add.s32 	%r777, %r772, %r1509;
	selp.b32 	%r778, %r776, %r777, %p163;
	shl.b32 	%r779, %r778, 2;
	add.s32 	%r780, %r694, %r779;
	st.shared.u32 	[%r780], %r1499;
	sub.s32 	%r781, %r78, %r751;
	add.s32 	%r782, %r781, 4;
	setp.eq.s32 	%p164, %r1511, 0;
	add.s32 	%r783, %r777, %r1510;
	selp.b32 	%r784, %r782, %r783, %p164;
	shl.b32 	%r785, %r784, 2;
	add.s32 	%r786, %r694, %r785;
	st.shared.u32 	[%r786], %r1500;
	sub.s32 	%r787, %r78, %r752;
	add.s32 	%r788, %r787, 5;
	setp.eq.s32 	%p165, %r1512, 0;
	add.s32 	%r789, %r783, %r1511;
	selp.b32 	%r790, %r788, %r789, %p165;
	shl.b32 	%r791, %r790, 2;
	add.s32 	%r792, %r694, %r791;
	st.shared.u32 	[%r792], %r1501;
	sub.s32 	%r793, %r78, %r753;
	add.s32 	%r794, %r793, 6;
	setp.eq.s32 	%p166, %r1513, 0;
	add.s32 	%r795, %r789, %r1512;
	selp.b32 	%r796, %r794, %r795, %p166;
	shl.b32 	%r797, %r796, 2;
	add.s32 	%r798, %r694, %r797;
	st.shared.u32 	[%r798], %r1502;
	sub.s32 	%r799, %r78, %r754;
	add.s32 	%r800, %r799, 7;
	setp.eq.s32 	%p167, %r1514, 0;
	add.s32 	%r801, %r795, %r1513;
	selp.b32 	%r802, %r800, %r801, %p167;
	shl.b32 	%r803, %r802, 2;
	add.s32 	%r804, %r694, %r803;
	st.shared.u32 	[%r804], %r1503;
	sub.s32 	%r805, %r78, %r755;
	add.s32 	%r806, %r805, 8;
	setp.eq.s32 	%p168, %r1515, 0;
	add.s32 	%r807, %r801, %r1514;
	selp.b32 	%r808, %r806, %r807, %p168;
	shl.b32 	%r809, %r808, 2;
	add.s32 	%r810, %r694, %r809;
	st.shared.u32 	[%r810], %r1504;
	sub.s32 	%r811, %r78, %r756;
	add.s32 	%r812, %r811, 9;
	setp.eq.s32 	%p169, %r1516, 0;
	add.s32 	%r813, %r807, %r1515;
	selp.b32 	%r814, %r812, %r813, %p169;
	shl.b32 	%r815, %r814, 2;
	add.s32 	%r816, %r694, %r815;
	st.shared.u32 	[%r816], %r1505;
	sub.s32 	%r817, %r78, %r757;
	add.s32 	%r818, %r817, 10;
	setp.eq.s32 	%p170, %r1517, 0;
	add.s32 	%r819, %r813, %r1516;
	selp.b32 	%r820, %r818, %r819, %p170;
	shl.b32 	%r821, %r820, 2;
	add.s32 	%r822, %r694, %r821;
	st.shared.u32 	[%r822], %r1506;
	bar.sync 	0;
	setp.ge.s32 	%p171, %r77, %r76;
	shl.b32 	%r823, %r77, 2;
	add.s32 	%r138, %r694, %r823;
	@%p171 bra 	$L__BB1_75;
	ld.param.u32 	%r1481, [_ZN3cub18CUB_300001_SM_10006detail6select23DeviceSelectSweepKernelINS2_10policy_hubIiciLb0ELNS0_10SelectImplE2EE10Policy1000EPiPcS8_S8_NS0_13ScanTileStateIiLb1EEENS0_8NullTypeESC_iNS2_19streaming_context_tIiLb0EEELS5_2EEEvT0_T1_T2_T3_T4_T5_T6_T7_iT8_NS1_7vsmem_tE_param_7];
	ld.shared.u32 	%r824, [%r138];
	not.b32 	%r825, %r77;
	add.s32 	%r826, %r1481, %r825;
	setp.lt.s32 	%p172, %r77, %r137;
	sub.s32 	%r827, %r77, %r137;
	selp.b32 	%r828, %r826, %r827, %p172;
	mul.wide.s32 	%rd64, %r828, 4;
	add.s64 	%rd65, %rd3, %rd64;
	st.global.u32 	[%rd65], %r824;
$L__BB1_75:
	ld.param.u32 	%r1482, [_ZN3cub18CUB_300001_SM_10006detail6select23DeviceSelectSweepKernelINS2_10policy_hubIiciLb0ELNS0_10SelectImplE2EE10Policy1000EPiPcS8_S8_NS0_13ScanTileStateIiLb1EEENS0_8NullTypeESC_iNS2_19streaming_context_tIiLb0EEELS5_2EEEvT0_T1_T2_T3_T4_T5_T6_T7_iT8_NS1_7vsmem_tE_param_7];
	add.s32 	%r139, %r77, 448;
	sub.s32 	%r140, %r1482, %r77;
	setp.ge.s32 	%p173, %r139, %r76;
	@%p173 bra 	$L__BB1_77;
	ld.shared.u32 	%r829, [%r138+1792];
	add.s32 	%r830, %r140, -449;
	setp.lt.s32 	%p174, %r139, %r137;
	sub.s32 	%r831, %r139, %r137;
	selp.b32 	%r832, %r830, %r831, %p174;
	mul.wide.s32 	%rd66, %r832, 4;
	add.s64 	%rd67, %rd3, %rd66;
	st.global.u32 	[%rd67], %r829;
$L__BB1_77:
	add.s32 	%r141, %r77, 896;
	setp.ge.s32 	%p175, %r141, %r76;
	@%p175 bra 	$L__BB1_79;
	ld.shared.u32 	%r833, [%r138+3584];
	add.s32 	%r834, %r140, -897;
	setp.lt.s32 	%p176, %r141, %r137;
	sub.s32 	%r835, %r141, %r137;
	selp.b32 	%r836, %r834, %r835, %p176;
	mul.wide.s32 	%rd68, %r836, 4;
	add.s64 	%rd69, %rd3, %rd68;
	st.global.u32 	[%rd69], %r833;
$L__BB1_79:
	add.s32 	%r142, %r77, 1344;
	setp.ge.s32 	%p177, %r142, %r76;
	@%p177 bra 	$L__BB1_81;
	ld.shared.u32 	%r837, [%r138+5376];
	add.s32 	%r838, %r140, -1345;
	setp.lt.s32 	%p178, %r142, %r137;
	sub.s32 	%r839, %r142, %r137;
	selp.b32 	%r840, %r838, %r839, %p178;
	mul.wide.s32 	%rd70, %r840, 4;
	add.s64 	%rd71, %rd3, %rd70;
	st.global.u32 	[%rd71], %r837;
$L__BB1_81:
	add.s32 	%r143, %r77, 1792;
	setp.ge.s32 	%p179, %r143, %r76;
	@%p179 bra 	$L__BB1_83;
	ld.shared.u32 	%r841, [%r138+7168];
	add.s32 	%r842, %r140, -1793;
	setp.lt.s32 	%p180, %r143, %r137;
	sub.s32 	%r843, %r143, %r137;
	selp.b32 	%r844, %r842, %r843, %p180;
	mul.wide.s32 	%rd72, %r844, 4;
	add.s64 	%rd73, %rd3, %rd72;
	st.global.u32 	[%rd73], %r841;
$L__BB1_83:
	add.s32 	%r144, %r77, 2240;
	setp.ge.s32 	%p181, %r144, %r76;
	@%p181 bra 	$L__BB1_85;
	ld.shared.u32 	%r845, [%r138+8960];
	add.s32 	%r846, %r140, -2241;
	setp.lt.s32 	%p182, %r144, %r137;
	sub.s32 	%r847, %r144, %r137;
	selp.b32 	%r848, %r846, %r847, %p182;
	mul.wide.s32 	%rd74, %r848, 4;
	add.s64 	%rd75, %rd3, %rd74;
	st.global.u32 	[%rd75], %r845;
$L__BB1_85:
	add.s32 	%r145, %r77, 2688;
	setp.ge.s32 	%p183, %r145, %r76;
	@%p183 bra 	$L__BB1_87;
	ld.shared.u32 	%r849, [%r138+10752];
	add.s32 	%r850, %r140, -2689;
	setp.lt.s32 	%p184, %r145, %r137;
	sub.s32 	%r851, %r145, %r137;
	selp.b32 	%r852, %r850, %r851, %p184;
	mul.wide.s32 	%rd76, %r852, 4;
	add.s64 	%rd77, %rd3, %rd76;
	st.global.u32 	[%rd77], %r849;
$L__BB1_87:
	add.s32 	%r146, %r77, 3136;
	setp.ge.s32 	%p185, %r146, %r76;
	@%p185 bra 	$L__BB1_89;
	ld.shared.u32 	%r853, [%r138+12544];
	add.s32 	%r854, %r140, -3137;
	setp.lt.s32 	%p186, %r146, %r137;
	sub.s32 	%r855, %r146, %r137;
	selp.b32 	%r856, %r854, %r855, %p186;
	mul.wide.s32 	%rd78, %r856, 4;
	add.s64 	%rd79, %rd3, %rd78;
	st.global.u32 	[%rd79], %r853;
$L__BB1_89:
	add.s32 	%r147, %r77, 3584;
	setp.ge.s32 	%p187, %r147, %r76;
	@%p187 bra 	$L__BB1_91;
	ld.shared.u32 	%r857, [%r138+14336];
	add.s32 	%r858, %r140, -3585;
	setp.lt.s32 	%p188, %r147, %r137;
	sub.s32 	%r859, %r147, %r137;
	selp.b32 	%r860, %r858, %r859, %p188;
	mul.wide.s32 	%rd80, %r860, 4;
	add.s64 	%rd81, %rd3, %rd80;
	st.global.u32 	[%rd81], %r857;
$L__BB1_91:
	add.s32 	%r148, %r77, 4032;
	setp.ge.s32 	%p189, %r148, %r76;
	@%p189 bra 	$L__BB1_93;
	ld.shared.u32 	%r861, [%r138+16128];
	add.s32 	%r862, %r140, -4033;
	setp.lt.s32 	%p190, %r148, %r137;
	sub.s32 	%r863, %r148, %r137;
	selp.b32 	%r864, %r862, %r863, %p190;
	mul.wide.s32 	%rd82, %r864, 4;
	add.s64 	%rd83, %rd3, %rd82;
	st.global.u32 	[%rd83], %r861;
$L__BB1_93:
	add.s32 	%r865, %r77, 4480;
	sub.s32 	%r866, %r865, %r137;
	setp.lt.s32 	%p191, %r865, %r137;
	add.s32 	%r867, %r140, -4481;
	selp.b32 	%r149, %r867, %r866, %p191;
	setp.ge.s32 	%p192, %r865, %r76;
	@%p192 bra 	$L__BB1_179;
	ld.shared.u32 	%r868, [%r138+17920];
	mul.wide.s32 	%rd84, %r149, 4;
	add.s64 	%rd85, %rd3, %rd84;
	st.global.u32 	[%rd85], %r868;
	bra.uni 	$L__BB1_179;
$L__BB1_95:
	cvt.s64.s32 	%rd20, %r2;
	mov.u32 	%r150, %tid.x;
	mul.lo.s32 	%r151, %r150, 11;
	setp.ge.s32 	%p3, %r151, %r76;
	cvt.u64.u32 	%rd21, %r151;
	add.s64 	%rd10, %rd21, %rd20;
	shl.b64 	%rd22, %rd10, 2;
	add.s64 	%rd11, %rd1, %rd22;
	@%p3 bra 	$L__BB1_97;
	ld.global.u32 	%r1518, [%rd11];
$L__BB1_97:
	add.s32 	%r154, %r151, 1;
	setp.ge.s32 	%p4, %r154, %r76;
	@%p4 bra 	$L__BB1_99;
	ld.global.u32 	%r1519, [%rd11+4];
$L__BB1_99:
	add.s32 	%r157, %r151, 2;
	setp.ge.s32 	%p5, %r157, %r76;
	@%p5 bra 	$L__BB1_101;
	ld.global.u32 	%r1520, [%rd11+8];
$L__BB1_101:
	add.s32 	%r160, %r151, 3;
	setp.ge.s32 	%p6, %r160, %r76;
	@%p6 bra 	$L__BB1_103;
	ld.global.u32 	%r1521, [%rd11+12];
$L__BB1_103:
	add.s32 	%r163, %r151, 4;
	setp.ge.s32 	%p7, %r163, %r76;
	@%p7 bra 	$L__BB1_105;
	ld.global.u32 	%r1522, [%rd11+16];
$L__BB1_105:
	add.s32 	%r166, %r151, 5;
	setp.ge.s32 	%p8, %r166, %r76;
	@%p8 bra 	$L__BB1_107;
	ld.global.u32 	%r1523, [%rd11+20];
$L__BB1_107:
	add.s32 	%r169, %r151, 6;
	setp.ge.s32 	%p9, %r169, %r76;
	@%p9 bra 	$L__BB1_109;
	ld.global.u32 	%r1524, [%rd11+24];
$L__BB1_109:
	add.s32 	%r172, %r151, 7;
	setp.ge.s32 	%p10, %r172, %r76;
	@%p10 bra 	$L__BB1_111;
	ld.global.u32 	%r1525, [%rd11+28];
$L__BB1_111:
	add.s32 	%r175, %r151, 8;
	setp.ge.s32 	%p11, %r175, %r76;
	@%p11 bra 	$L__BB1_113;
	ld.global.u32 	%r1526, [%rd11+32];
$L__BB1_113:
	add.s32 	%r178, %r151, 9;
	setp.ge.s32 	%p12, %r178, %r76;
	@%p12 bra 	$L__BB1_115;
	ld.global.u32 	%r1527, [%rd11+36];
$L__BB1_115:
	add.s32 	%r181, %r151, 10;
	setp.ge.s32 	%p13, %r181, %r76;
	@%p13 bra 	$L__BB1_117;
	ld.global.u32 	%r1528, [%rd11+40];
$L__BB1_117:
	setp.ge.s32 	%p14, %r151, %r76;
	bar.sync 	0;
	add.s64 	%rd12, %rd2, %rd10;
	mov.b32 	%r1529, 1;
	@%p14 bra 	$L__BB1_119;
	ld.global.u8 	%rs23, [%rd12];
	setp.ne.s16 	%p15, %rs23, 0;
	selp.u32 	%r1529, 1, 0, %p15;
$L__BB1_119:
	setp.ge.s32 	%p16, %r154, %r76;
	mov.b32 	%r1530, 1;
	@%p16 bra 	$L__BB1_121;
	ld.global.u8 	%rs24, [%rd12+1];
	setp.ne.s16 	%p17, %rs24, 0;
	selp.u32 	%r1530, 1, 0, %p17;
$L__BB1_121:
	setp.ge.s32 	%p18, %r157, %r76;
	mov.b32 	%r1531, 1;
	@%p18 bra 	$L__BB1_123;
	ld.global.u8 	%rs25, [%rd12+2];
	setp.ne.s16 	%p19, %rs25, 0;
	selp.u32 	%r1531, 1, 0, %p19;
$L__BB1_123:
	setp.ge.s32 	%p20, %r160, %r76;
	mov.b32 	%r1532, 1;
	@%p20 bra 	$L__BB1_125;
	ld.global.u8 	%rs26, [%rd12+3];
	setp.ne.s16 	%p21, %rs26, 0;
	selp.u32 	%r1532, 1, 0, %p21;
$L__BB1_125:
	setp.ge.s32 	%p22, %r163, %r76;
	mov.b32 	%r1533, 1;
	@%p22 bra 	$L__BB1_127;
	ld.global.u8 	%rs27, [%rd12+4];
	setp.ne.s16 	%p23, %rs27, 0;
	selp.u32 	%r1533, 1, 0, %p23;
$L__BB1_127:
	setp.ge.s32 	%p24, %r166, %r76;
	mov.b32 	%r1534, 1;
	@%p24 bra 	$L__BB1_129;
	ld.global.u8 	%rs28, [%rd12+5];
	setp.ne.s16 	%p25, %rs28, 0;
	selp.u32 	%r1534, 1, 0, %p25;
$L__BB1_129:
	mov.b32 	%r1535, 1;
	@%p9 bra 	$L__BB1_131;
	ld.global.u8 	%rs29, [%rd12+6];
	setp.ne.s16 	%p27, %rs29, 0;
	selp.u32 	%r1535, 1, 0, %p27;
$L__BB1_131:
	mov.b32 	%r1536, 1;
	@%p10 bra 	$L__BB1_133;
	ld.global.u8 	%rs30, [%rd12+7];
	setp.ne.s16 	%p29, %rs30, 0;
	selp.u32 	%r1536, 1, 0, %p29;
$L__BB1_133:
	mov.b32 	%r1537, 1;
	@%p11 bra 	$L__BB1_135;
	ld.global.u8 	%rs31, [%rd12+8];
	setp.ne.s16 	%p31, %rs31, 0;
	selp.u32 	%r1537, 1, 0, %p31;
$L__BB1_135:
	mov.b32 	%r1538, 1;
	@%p12 bra 	$L__BB1_137;
	ld.global.u8 	%rs32, [%rd12+9];
	setp.ne.s16 	%p33, %rs32, 0;
	selp.u32 	%r1538, 1, 0, %p33;
$L__BB1_137:
	mov.b32 	%r1539, 1;
	@%p13 bra 	$L__BB1_139;
	ld.global.u8 	%rs33, [%rd12+10];
	setp.ne.s16 	%p35, %rs33, 0;
	selp.u32 	%r1539, 1, 0, %p35;
$L__BB1_139:
	bar.sync 	0;
	add.s32 	%r318, %r1530, %r1529;
	add.s32 	%r319, %r1531, %r318;
	add.s32 	%r320, %r1532, %r319;
	add.s32 	%r321, %r1533, %r320;
	add.s32 	%r322, %r1534, %r321;
	add.s32 	%r323, %r1535, %r322;
	add.s32 	%r324, %r1536, %r323;
	add.s32 	%r325, %r1537, %r324;
	add.s32 	%r326, %r1538, %r325;
	add.s32 	%r292, %r1539, %r326;
	// begin inline asm
	mov.u32 %r287, %laneid;
	// end inline asm
	mov.b32 	%r290, 1;
	mov.b32 	%r315, 0;
	mov.b32 	%r317, -1;
	// begin inline asm
	{  .reg .s32 r0;  .reg .pred p;  shfl.sync.up.b32 r0|p, %r292, %r290, %r315, %r317;  @p add.s32 r0, r0, %r292;  mov.s32 %r288, r0;}
	// end inline asm
	mov.b32 	%r296, 2;
	// begin inline asm
	{  .reg .s32 r0;  .reg .pred p;  shfl.sync.up.b32 r0|p, %r288, %r296, %r315, %r317;  @p add.s32 r0, r0, %r288;  mov.s32 %r294, r0;}
	// end inline asm
	mov.b32 	%r302, 4;
	// begin inline asm
	{  .reg .s32 r0;  .reg .pred p;  shfl.sync.up.b32 r0|p, %r294, %r302, %r315, %r317;  @p add.s32 r0, r0, %r294;  mov.s32 %r300, r0;}
	// end inline asm
	mov.b32 	%r308, 8;
	// begin inline asm
	{  .reg .s32 r0;  .reg .pred p;  shfl.sync.up.b32 r0|p, %r300, %r308, %r315, %r317;  @p add.s32 r0, r0, %r300;  mov.s32 %r306, r0;}
	// end inline asm
	mov.b32 	%r314, 16;
	// begin inline asm
	{  .reg .s32 r0;  .reg .pred p;  shfl.sync.up.b32 r0|p, %r306, %r314, %r315, %r317;  @p add.s32 r0, r0, %r306;  mov.s32 %r312, r0;}
	// end inline asm
	setp.ne.s32 	%p36, %r287, 31;
	@%p36 bra 	$L__BB1_141;
	shr.u32 	%r327, %r150, 3;
	and.b32  	%r328, %r327, 124;
	mov.u32 	%r329, _ZZN3cub18CUB_300001_SM_10006detail6select23DeviceSelectSweepKernelINS2_10policy_hubIiciLb0ELNS0_10SelectImplE2EE10Policy1000EPiPcS8_S8_NS0_13ScanTileStateIiLb1EEENS0_8NullTypeESC_iNS2_19streaming_context_tIiLb0EEELS5_2EEEvT0_T1_T2_T3_T4_T5_T6_T7_iT8_NS1_7vsmem_tEE19static_temp_storage;
	add.s32 	%r330, %r329, %r328;
	st.shared.u32 	[%r330], %r312;
$L__BB1_141:
	sub.s32 	%r331, %r312, %r292;
	bar.sync 	0;
	ld.shared.v4.u32 	{%r332, %r333, %r334, %r335}, [_ZZN3cub18CUB_300001_SM_10006detail6select23DeviceSelectSweepKernelINS2_10policy_hubIiciLb0ELNS0_10SelectImplE2EE10Policy1000EPiPcS8_S8_NS0_13ScanTileStateIiLb1EEENS0_8NullTypeESC_iNS2_19streaming_context_tIiLb0EEELS5_2EEEvT0_T1_T2_T3_T4_T5_T6_T7_iT8_NS1_7vsmem_tEE19static_temp_storage];
	shr.u32 	%r336, %r150, 5;
	add.s32 	%r337, %r333, %r332;
	setp.eq.s32 	%p37, %r336, 2;
	selp.b32 	%r338, %r337, %r332, %p37;
	add.s32 	%r339, %r337, %r334;
	setp.eq.s32 	%p38, %r336, 3;
	selp.b32 	%r340, %r339, %r338, %p38;
	add.s32 	%r341, %r339, %r335;
	setp.eq.s32 	%p39, %r336, 4;
	selp.b32 	%r342, %r341, %r340, %p39;
	ld.shared.v4.u32 	{%r343, %r344, %r345, %r346}, [_ZZN3cub18CUB_300001_SM_10006detail6select23DeviceSelectSweepKernelINS2_10policy_hubIiciLb0ELNS0_10SelectImplE2EE10Policy1000EPiPcS8_S8_NS0_13ScanTileStateIiLb1EEENS0_8NullTypeESC_iNS2_19streaming_context_tIiLb0EEELS5_2EEEvT0_T1_T2_T3_T4_T5_T6_T7_iT8_NS1_7vsmem_tEE19static_temp_storage+16];
	add.s32 	%r347, %r341, %r343;
	setp.eq.s32 	%p40, %r336, 5;
	selp.b32 	%r348, %r347, %r342, %p40;
	add.s32 	%r349, %r347, %r344;
	setp.eq.s32 	%p41, %r336, 6;
	selp.b32 	%r350, %r349, %r348, %p41;
	add.s32 	%r351, %r349, %r345;
	setp.eq.s32 	%p42, %r336, 7;
	selp.b32 	%r352, %r351, %r350, %p42;
	add.s32 	%r353, %r351, %r346;
	setp.eq.s32 	%p43, %r336, 8;
	selp.b32 	%r354, %r353, %r352, %p43;
	ld.shared.v4.u32 	{%r355, %r356, %r357, %r358}, [_ZZN3cub18CUB_300001_SM_10006detail6select23DeviceSelectSweepKernelINS2_10policy_hubIiciLb0ELNS0_10SelectImplE2EE10Policy1000EPiPcS8_S8_NS0_13ScanTileStateIiLb1EEENS0_8NullTypeESC_iNS2_19streaming_context_tIiLb0EEELS5_2EEEvT0_T1_T2_T3_T4_T5_T6_T7_iT8_NS1_7vsmem_tEE19static_temp_storage+32];
	add.s32 	%r359, %r353, %r355;
	setp.eq.s32 	%p44, %r336, 9;
	selp.b32 	%r360, %r359, %r354, %p44;
	add.s32 	%r361, %r359, %r356;
	setp.eq.s32 	%p45, %r336, 10;
	selp.b32 	%r362, %r361, %r360, %p45;
	add.s32 	%r363, %r361, %r357;
	setp.eq.s32 	%p46, %r336, 11;
	selp.b32 	%r364, %r363, %r362, %p46;
	add.s32 	%r365, %r363, %r358;
	setp.eq.s32 	%p47, %r336, 12;
	selp.b32 	%r366, %r365, %r364, %p47;
	ld.shared.v2.u32 	{%r367, %r368}, [_ZZN3cub18CUB_300001_SM_10006detail6select23DeviceSelectSweepKernelINS2_10policy_hubIiciLb0ELNS0_10SelectImplE2EE10Policy1000EPiPcS8_S8_NS0_13ScanTileStateIiLb1EEENS0_8NullTypeESC_iNS2_19streaming_context_tIiLb0EEELS5_2EEEvT0_T1_T2_T3_T4_T5_T6_T7_iT8_NS1_7vsmem_tEE19static_temp_storage+48];
	add.s32 	%r369, %r365, %r367;
	setp.eq.s32 	%p48, %r336, 13;
	selp.b32 	%r370, %r369, %r366, %p48;
	add.s32 	%r209, %r369, %r368;
	setp.gt.u32 	%p49, %r150, 31;
	setp.lt.u32 	%p50, %r150, 32;
	setp.eq.s32 	%p51, %r287, 0;
	selp.b32 	%r371, 0, %r331, %p51;
	add.s32 	%r1550, %r370, %r371;
	selp.b32 	%r211, %r331, %r1550, %p50;
	@%p49 bra 	$L__BB1_157;
	setp.ne.s32 	%p52, %r150, 0;
	mul.wide.s32 	%rd23, %r1, 8;
	add.s64 	%rd13, %rd4, %rd23;
	@%p52 bra 	$L__BB1_144;
	st.shared.u32 	[_ZZN3cub18CUB_300001_SM_10006detail6select23DeviceSelectSweepKernelINS2_10policy_hubIiciLb0ELNS0_10SelectImplE2EE10Policy1000EPiPcS8_S8_NS0_13ScanTileStateIiLb1EEENS0_8NullTypeESC_iNS2_19streaming_context_tIiLb0EEELS5_2EEEvT0_T1_T2_T3_T4_T5_T6_T7_iT8_NS1_7vsmem_tEE19static_temp_storage+108], %r209;
	add.s64 	%rd24, %rd13, 256;
	mov.b32 	%r372, 100;
	// begin inline asm
	st.relaxed.gpu.v2.u32 [%rd24], {%r372, %r209};
	// end inline asm
$L__BB1_144:
	not.b32 	%r378, %r150;
	add.s32 	%r1546, %r1, %r378;
	mov.b32 	%r374, 665;
	// begin inline asm
	nanosleep.u32 %r374;
	// end inline asm
	mul.wide.s32 	%rd26, %r1546, 8;
	add.s64 	%rd27, %rd4, %rd26;
	add.s64 	%rd25, %rd27, 256;
	// begin inline asm
	ld.relaxed.gpu.v2.u32 {%r1547, %r1541}, [%rd25];
	// end inline asm
	mov.b32 	%r1542, 238;
$L__BB1_145:
	setp.eq.s32 	%p53, %r1547, 99;
	mov.b32 	%r379, -1;
	vote.sync.any.pred 	%p54, %p53, %r379;
	not.pred 	%p55, %p54;
	@%p55 bra 	$L__BB1_147;
	// begin inline asm
	nanosleep.u32 %r1542;
	// end inline asm
	shr.u32 	%r1542, %r1542, 1;
	// begin inline asm
	ld.relaxed.gpu.v2.u32 {%r1547, %r1541}, [%rd25];
	// end inline asm
	bra.uni 	$L__BB1_145;
$L__BB1_147:
	setp.eq.s32 	%p56, %r1547, 101;
	mov.b32 	%r406, -1;
	vote.sync.ballot.b32 	%r408, %p56, %r406;
	// begin inline asm
	mov.u32 %r381, %lanemask_ge;
	// end inline asm
	and.b32  	%r409, %r408, %r381;
	or.b32  	%r410, %r409, -2147483648;
	add.s32 	%r411, %r410, -1;
	not.b32 	%r412, %r410;
	and.b32  	%r413, %r412, %r411;
	popc.b32 	%r385, %r413;
	mov.b32 	%r384, 1;
	// begin inline asm
	shfl.sync.down.b32 %r382, %r1541, %r384, %r385, %r406;
	// end inline asm
	setp.lt.s32 	%p58, %r287, %r385;
	selp.b32 	%r414, %r382, 0, %p58;
	add.s32 	%r388, %r414, %r1541;
	mov.b32 	%r389, 2;
	// begin inline asm
	shfl.sync.down.b32 %r387, %r388, %r389, %r385, %r406;
	// end inline asm
	add.s32 	%r415, %r287, 2;
	setp.gt.s32 	%p59, %r415, %r385;
	selp.b32 	%r416, 0, %r387, %p59;
	add.s32 	%r393, %r388, %r416;
	mov.b32 	%r394, 4;
	// begin inline asm
	shfl.sync.down.b32 %r392, %r393, %r394, %r385, %r406;
	// end inline asm
	add.s32 	%r417, %r287, 4;
	setp.gt.s32 	%p60, %r417, %r385;
	selp.b32 	%r418, 0, %r392, %p60;
	add.s32 	%r398, %r393, %r418;
	mov.b32 	%r399, 8;
	// begin inline asm
	shfl.sync.down.b32 %r397, %r398, %r399, %r385, %r406;
	// end inline asm
	add.s32 	%r419, %r287, 8;
	setp.gt.s32 	%p61, %r419, %r385;
	selp.b32 	%r420, 0, %r397, %p61;
	add.s32 	%r403, %r398, %r420;
	mov.b32 	%r404, 16;
	// begin inline asm
	shfl.sync.down.b32 %r402, %r403, %r404, %r385, %r406;
	// end inline asm
	add.s32 	%r421, %r287, 16;
	setp.gt.s32 	%p62, %r421, %r385;
	selp.b32 	%r422, 0, %r402, %p62;
	add.s32 	%r1543, %r403, %r422;
	add.s64 	%rd15, %rd4, 256;
	mov.b32 	%r1544, 238;
$L__BB1_148:
	setp.ne.s32 	%p63, %r1547, 101;
	mov.b32 	%r423, -1;
	vote.sync.all.pred 	%p64, %p63, %r423;
	not.pred 	%p65, %p64;
	@%p65 bra 	$L__BB1_153;
	shr.u32 	%r1544, %r1544, 1;
	mul.wide.s32 	%rd52, %r1546, 8;
	add.s64 	%rd53, %rd15, %rd52;
	add.s64 	%rd51, %rd53, -256;
	// begin inline asm
	ld.relaxed.gpu.v2.u32 {%r1547, %r1548}, [%rd51];
	// end inline asm
	mov.u32 	%r1549, %r1544;
$L__BB1_150:
	setp.eq.s32 	%p102, %r1547, 99;
	mov.b32 	%r578, -1;
	vote.sync.any.pred 	%p103, %p102, %r578;
	not.pred 	%p104, %p103;
	@%p104 bra 	$L__BB1_152;
	// begin inline asm
	nanosleep.u32 %r1549;
	// end inline asm
	shr.u32 	%r1549, %r1549, 1;
	// begin inline asm
	ld.relaxed.gpu.v2.u32 {%r1547, %r1548}, [%rd51];
	// end inline asm
	bra.uni 	$L__BB1_150;
$L__BB1_152:
	setp.eq.s32 	%p105, %r1547, 101;
	mov.b32 	%r604, -1;
	vote.sync.ballot.b32 	%r605, %p105, %r604;
	and.b32  	%r606, %r605, %r381;
	or.b32  	%r607, %r606, -2147483648;
	add.s32 	%r608, %r607, -1;
	not.b32 	%r609, %r607;
	and.b32  	%r610, %r609, %r608;
	popc.b32 	%r583, %r610;
	mov.b32 	%r582, 1;
	// begin inline asm
	shfl.sync.down.b32 %r580, %r1548, %r582, %r583, %r604;
	// end inline asm
	setp.lt.s32 	%p107, %r287, %r583;
	selp.b32 	%r611, %r580, 0, %p107;
	add.s32 	%r586, %r611, %r1548;
	mov.b32 	%r587, 2;
	// begin inline asm
	shfl.sync.down.b32 %r585, %r586, %r587, %r583, %r604;
	// end inline asm
	add.s32 	%r612, %r287, 2;
	setp.gt.s32 	%p108, %r612, %r583;
	selp.b32 	%r613, 0, %r585, %p108;
	add.s32 	%r591, %r586, %r613;
	mov.b32 	%r592, 4;
	// begin inline asm
	shfl.sync.down.b32 %r590, %r591, %r592, %r583, %r604;
	// end inline asm
	add.s32 	%r614, %r287, 4;
	setp.gt.s32 	%p109, %r614, %r583;
	selp.b32 	%r615, 0, %r590, %p109;
	add.s32 	%r596, %r591, %r615;
	mov.b32 	%r597, 8;
	// begin inline asm
	shfl.sync.down.b32 %r595, %r596, %r597, %r583, %r604;
	// end inline asm
	add.s32 	%r616, %r287, 8;
	setp.gt.s32 	%p110, %r616, %r583;
	selp.b32 	%r617, 0, %r595, %p110;
	add.s32 	%r601, %r596, %r617;
	mov.b32 	%r602, 16;
	// begin inline asm
	shfl.sync.down.b32 %r600, %r601, %r602, %r583, %r604;
	// end inline asm
	add.s32 	%r618, %r287, 16;
	setp.gt.s32 	%p111, %r618, %r583;
	selp.b32 	%r619, 0, %r600, %p111;
	add.s32 	%r620, %r619, %r1543;
	add.s32 	%r1543, %r620, %r601;
	add.s32 	%r1546, %r1546, -32;
	bra.uni 	$L__BB1_148;
$L__BB1_153:
	@%p52 bra 	$L__BB1_155;
	add.s32 	%r426, %r1543, %r209;
	add.s64 	%rd28, %rd13, 256;
	mov.b32 	%r425, 101;
	// begin inline asm
	st.relaxed.gpu.v2.u32 [%rd28], {%r425, %r426};
	// end inline asm
	st.shared.u32 	[_ZZN3cub18CUB_300001_SM_10006detail6select23DeviceSelectSweepKernelINS2_10policy_hubIiciLb0ELNS0_10SelectImplE2EE10Policy1000EPiPcS8_S8_NS0_13ScanTileStateIiLb1EEENS0_8NullTypeESC_iNS2_19streaming_context_tIiLb0EEELS5_2EEEvT0_T1_T2_T3_T4_T5_T6_T7_iT8_NS1_7vsmem_tEE19static_temp_storage+100], %r1543;
	st.shared.u32 	[_ZZN3cub18CUB_300001_SM_10006detail6select23DeviceSelectSweepKernelINS2_10policy_hubIiciLb0ELNS0_10SelectImplE2EE10Policy1000EPiPcS8_S8_NS0_13ScanTileStateIiLb1EEENS0_8NullTypeESC_iNS2_19streaming_context_tIiLb0EEELS5_2EEEvT0_T1_T2_T3_T4_T5_T6_T7_iT8_NS1_7vsmem_tEE19static_temp_storage+104], %r426;
$L__BB1_155:
	setp.ne.s32 	%p67, %r287, 0;
	mov.u32 	%r1550, %r211;
	@%p67 bra 	$L__BB1_157;
	st.shared.u32 	[_ZZN3cub18CUB_300001_SM_10006detail6select23DeviceSelectSweepKernelINS2_10policy_hubIiciLb0ELNS0_10SelectImplE2EE10Policy1000EPiPcS8_S8_NS0_13ScanTileStateIiLb1EEENS0_8NullTypeESC_iNS2_19streaming_context_tIiLb0EEELS5_2EEEvT0_T1_T2_T3_T4_T5_T6_T7_iT8_NS1_7vsmem_tEE19static_temp_storage+72], %r1543;
	mov.u32 	%r1550, %r1543;
$L__BB1_157:
	ld.param.u32 	%r1480, [_ZN3cub18CUB_300001_SM_10006detail6select23DeviceSelectSweepKernelINS2_10policy_hubIiciLb0ELNS0_10SelectImplE2EE10Policy1000EPiPcS8_S8_NS0_13ScanTileStateIiLb1EEENS0_8NullTypeESC_iNS2_19streaming_context_tIiLb0EEELS5_2EEEvT0_T1_T2_T3_T4_T5_T6_T7_iT8_NS1_7vsmem_tE_param_7];
	bar.sync 	0;
	setp.eq.s32 	%p68, %r150, 0;
	mov.u32 	%r427, _ZZN3cub18CUB_300001_SM_10006detail6select23DeviceSelectSweepKernelINS2_10policy_hubIiciLb0ELNS0_10SelectImplE2EE10Policy1000EPiPcS8_S8_NS0_13ScanTileStateIiLb1EEENS0_8NullTypeESC_iNS2_19streaming_context_tIiLb0EEELS5_2EEEvT0_T1_T2_T3_T4_T5_T6_T7_iT8_NS1_7vsmem_tEE19static_temp_storage;
	ld.shared.u32 	%r428, [_ZZN3cub18CUB_300001_SM_10006detail6select23DeviceSelectSweepKernelINS2_10policy_hubIiciLb0ELNS0_10SelectImplE2EE10Policy1000EPiPcS8_S8_NS0_13ScanTileStateIiLb1EEENS0_8NullTypeESC_iNS2_19streaming_context_tIiLb0EEELS5_2EEEvT0_T1_T2_T3_T4_T5_T6_T7_iT8_NS1_7vsmem_tEE19static_temp_storage+72];
	selp.b32 	%r429, 0, %r428, %p68;
	add.s32 	%r430, %r429, %r1550;
	add.s32 	%r431, %r430, %r1529;
	add.s32 	%r432, %r1530, %r1529;
	add.s32 	%r433, %r432, %r430;
	add.s32 	%r434, %r433, %r1531;
	add.s32 	%r435, %r434, %r1532;
	add.s32 	%r436, %r435, %r1533;
	add.s32 	%r437, %r436, %r1534;
	add.s32 	%r438, %r437, %r1535;
	add.s32 	%r439, %r438, %r1536;
	add.s32 	%r440, %r439, %r1537;
	add.s32 	%r441, %r440, %r1538;
	ld.shared.v2.u32 	{%r442, %r443}, [_ZZN3cub18CUB_300001_SM_10006detail6select23DeviceSelectSweepKernelINS2_10policy_hubIiciLb0ELNS0_10SelectImplE2EE10Policy1000EPiPcS8_S8_NS0_13ScanTileStateIiLb1EEENS0_8NullTypeESC_iNS2_19streaming_context_tIiLb0EEELS5_2EEEvT0_T1_T2_T3_T4_T5_T6_T7_iT8_NS1_7vsmem_tEE19static_temp_storage+104];
	ld.shared.u32 	%r444, [_ZZN3cub18CUB_300001_SM_10006detail6select23DeviceSelectSweepKernelINS2_10policy_hubIiciLb0ELNS0_10SelectImplE2EE10Policy1000EPiPcS8_S8_NS0_13ScanTileStateIiLb1EEENS0_8NullTypeESC_iNS2_19streaming_context_tIiLb0EEELS5_2EEEvT0_T1_T2_T3_T4_T5_T6_T7_iT8_NS1_7vsmem_tEE19static_temp_storage+100];
	mov.u32 	%r445, %ctaid.x;
	mov.u32 	%r446, %nctaid.y;
	mov.u32 	%r447, %ctaid.y;
	mad.lo.s32 	%r448, %r445, %r446, %r447;
	mul.lo.s32 	%r449, %r448, 4928;
	sub.s32 	%r450, %r449, %r444;
	sub.s32 	%r451, 4928, %r76;
	sub.s32 	%r1551, %r442, %r451;
	sub.s32 	%r452, %r451, %r443;
	bar.sync 	0;
	add.s32 	%r244, %r452, %r76;
	sub.s32 	%r453, %r430, %r444;
	mul.lo.s32 	%r454, %r150, 11;
	sub.s32 	%r455, %r454, %r453;
	setp.eq.s32 	%p69, %r1529, 0;
	add.s32 	%r456, %r453, %r244;
	selp.b32 	%r457, %r455, %r456, %p69;
	shl.b32 	%r458, %r457, 2;
	add.s32 	%r459, %r427, %r458;
	st.shared.u32 	[%r459], %r1518;
	sub.s32 	%r460, %r444, %r431;
	add.s32 	%r461, %r454, %r460;
	add.s32 	%r462, %r461, 1;
	setp.eq.s32 	%p70, %r1530, 0;
	add.s32 	%r463, %r456, %r1529;
	selp.b32 	%r464, %r462, %r463, %p70;
	shl.b32 	%r465, %r464, 2;
	add.s32 	%r466, %r427, %r465;
	st.shared.u32 	[%r466], %r1519;
	sub.s32 	%r467, %r444, %r433;
	add.s32 	%r468, %r454, %r467;
	add.s32 	%r469, %r468, 2;
	setp.eq.s32 	%p71, %r1531, 0;
	add.s32 	%r470, %r463, %r1530;
	selp.b32 	%r471, %r469, %r470, %p71;
	shl.b32 	%r472, %r471, 2;
	add.s32 	%r473, %r427, %r472;
	st.shared.u32 	[%r473], %r1520;
	sub.s32 	%r474, %r444, %r434;
	add.s32 	%r475, %r454, %r474;
	add.s32 	%r476, %r475, 3;
	setp.eq.s32 	%p72, %r1532, 0;
	add.s32 	%r477, %r470, %r1531;
	selp.b32 	%r478, %r476, %r477, %p72;
	shl.b32 	%r479, %r478, 2;
	add.s32 	%r480, %r427, %r479;
	st.shared.u32 	[%r480], %r1521;
	sub.s32 	%r481, %r444, %r435;
	add.s32 	%r482, %r454, %r481;
	add.s32 	%r483, %r482, 4;
	setp.eq.s32 	%p73, %r1533, 0;
	add.s32 	%r484, %r477, %r1532;
	selp.b32 	%r485, %r483, %r484, %p73;
	shl.b32 	%r486, %r485, 2;
	add.s32 	%r487, %r427, %r486;
	st.shared.u32 	[%r487], %r1522;
	sub.s32 	%r488, %r444, %r436;
	add.s32 	%r489, %r454, %r488;
	add.s32 	%r490, %r489, 5;
	setp.eq.s32 	%p74, %r1534, 0;
	add.s32 	%r491, %r484, %r1533;
	selp.b32 	%r492, %r490, %r491, %p74;
	shl.b32 	%r493, %r492, 2;
	add.s32 	%r494, %r427, %r493;
	st.shared.u32 	[%r494], %r1523;
	sub.s32 	%r495, %r444, %r437;
	add.s32 	%r496, %r454, %r495;
	add.s32 	%r497, %r496, 6;
	setp.eq.s32 	%p75, %r1535, 0;
	add.s32 	%r498, %r491, %r1534;
	selp.b32 	%r499, %r497, %r498, %p75;
	shl.b32 	%r500, %r499, 2;
	add.s32 	%r501, %r427, %r500;
	st.shared.u32 	[%r501], %r1524;
	sub.s32 	%r502, %r444, %r438;
	add.s32 	%r503, %r454, %r502;
	add.s32 	%r504, %r503, 7;
	setp.eq.s32 	%p76, %r1536, 0;
	add.s32 	%r505, %r498, %r1535;
	selp.b32 	%r506, %r504, %r505, %p76;
	shl.b32 	%r507, %r506, 2;
	add.s32 	%r508, %r427, %r507;
	st.shared.u32 	[%r508], %r1525;
	sub.s32 	%r509, %r444, %r439;
	add.s32 	%r510, %r454, %r509;
	add.s32 	%r511, %r510, 8;
	setp.eq.s32 	%p77, %r1537, 0;
	add.s32 	%r512, %r505, %r1536;
	selp.b32 	%r513, %r511, %r512, %p77;
	shl.b32 	%r514, %r513, 2;
	add.s32 	%r515, %r427, %r514;
	st.shared.u32 	[%r515], %r1526;
	sub.s32 	%r516, %r444, %r440;
	add.s32 	%r517, %r454, %r516;
	add.s32 	%r518, %r517, 9;
	setp.eq.s32 	%p78, %r1538, 0;
	add.s32 	%r519, %r512, %r1537;
	selp.b32 	%r520, %r518, %r519, %p78;
	shl.b32 	%r521, %r520, 2;
	add.s32 	%r522, %r427, %r521;
	st.shared.u32 	[%r522], %r1527;
	sub.s32 	%r523, %r444, %r441;
	add.s32 	%r524, %r454, %r523;
	add.s32 	%r525, %r524, 10;
	setp.eq.s32 	%p79, %r1539, 0;
	add.s32 	%r526, %r519, %r1538;
	selp.b32 	%r527, %r525, %r526, %p79;
	shl.b32 	%r528, %r527, 2;
	add.s32 	%r529, %r427, %r528;
	st.shared.u32 	[%r529], %r1528;
	bar.sync 	0;
	sub.s32 	%r530, %r444, %r244;
	add.s32 	%r531, %r450, %r150;
	not.b32 	%r532, %r531;
	add.s32 	%r245, %r1480, %r532;
	add.s32 	%r246, %r530, %r150;
	setp.ge.s32 	%p80, %r150, %r76;
	shl.b32 	%r533, %r150, 2;
	add.s32 	%r247, %r427, %r533;
	@%p80 bra 	$L__BB1_159;
	ld.shared.u32 	%r534, [%r247];
	setp.lt.s32 	%p81, %r150, %r244;
	selp.b32 	%r535, %r245, %r246, %p81;
	mul.wide.s32 	%rd29, %r535, 4;
	add.s64 	%rd30, %rd3, %rd29;
	st.global.u32 	[%rd30], %r534;
$L__BB1_159:
	add.s32 	%r248, %r150, 448;
	setp.ge.s32 	%p82, %r248, %r76;
	@%p82 bra 	$L__BB1_161;
	ld.shared.u32 	%r536, [%r247+1792];
	add.s32 	%r537, %r246, 448;
	add.s32 	%r538, %r245, -448;
	setp.lt.s32 	%p83, %r248, %r244;
	selp.b32 	%r539, %r538, %r537, %p83;
	mul.wide.s32 	%rd31, %r539, 4;
	add.s64 	%rd32, %rd3, %rd31;
	st.global.u32 	[%rd32], %r536;
$L__BB1_161:
	add.s32 	%r249, %r150, 896;
	setp.ge.s32 	%p84, %r249, %r76;
	@%p84 bra 	$L__BB1_163;
	ld.shared.u32 	%r540, [%r247+3584];
	add.s32 	%r541, %r246, 896;
	add.s32 	%r542, %r245, -896;
	setp.lt.s32 	%p85, %r249, %r244;
	selp.b32 	%r543, %r542, %r541, %p85;
	mul.wide.s32 	%rd33, %r543, 4;
	add.s64 	%rd34, %rd3, %rd33;
	st.global.u32 	[%rd34], %r540;
$L__BB1_163:
	add.s32 	%r250, %r150, 1344;
	setp.ge.s32 	%p86, %r250, %r76;
	@%p86 bra 	$L__BB1_165;
	ld.shared.u32 	%r544, [%r247+5376];
	add.s32 	%r545, %r246, 1344;
	add.s32 	%r546, %r245, -1344;
	setp.lt.s32 	%p87, %r250, %r244;
	selp.b32 	%r547, %r546, %r545, %p87;
	mul.wide.s32 	%rd35, %r547, 4;
	add.s64 	%rd36, %rd3, %rd35;
	st.global.u32 	[%rd36], %r544;
$L__BB1_165:
	add.s32 	%r251, %r150, 1792;
	setp.ge.s32 	%p88, %r251, %r76;
	@%p88 bra 	$L__BB1_167;
	ld.shared.u32 	%r548, [%r247+7168];
	add.s32 	%r549, %r246, 1792;
	add.s32 	%r550, %r245, -1792;
	setp.lt.s32 	%p89, %r251, %r244;
	selp.b32 	%r551, %r550, %r549, %p89;
	mul.wide.s32 	%rd37, %r551, 4;
	add.s64 	%rd38, %rd3, %rd37;
	st.global.u32 	[%rd38], %r548;
$L__BB1_167:
	add.s32 	%r252, %r150, 2240;
	setp.ge.s32 	%p90, %r252, %r76;
	@%p90 bra 	$L__BB1_169;
	ld.shared.u32 	%r552, [%r247+8960];
	add.s32 	%r553, %r246, 2240;
	add.s32 	%r554, %r245, -2240;
	setp.lt.s32 	%p91, %r252, %r244;
	selp.b32 	%r555, %r554, %r553, %p91;
	mul.wide.s32 	%rd39, %r555, 4;
	add.s64 	%rd40, %rd3, %rd39;
	st.global.u32 	[%rd40], %r552;
$L__BB1_169:
	add.s32 	%r253, %r150, 2688;
	setp.ge.s32 	%p92, %r253, %r76;
	@%p92 bra 	$L__BB1_171;
	ld.shared.u32 	%r556, [%r247+10752];
	add.s32 	%r557, %r246, 2688;
	add.s32 	%r558, %r245, -2688;
	setp.lt.s32 	%p93, %r253, %r244;
	selp.b32 	%r559, %r558, %r557, %p93;
	mul.wide.s32 	%rd41, %r559, 4;
	add.s64 	%rd42, %rd3, %rd41;
	st.global.u32 	[%rd42], %r556;
$L__BB1_171:
	add.s32 	%r254, %r150, 3136;
	setp.ge.s32 	%p94, %r254, %r76;
	@%p94 bra 	$L__BB1_173;
	ld.shared.u32 	%r560, [%r247+12544];
	add.s32 	%r561, %r246, 3136;
	add.s32 	%r562, %r245, -3136;
	setp.lt.s32 	%p95, %r254, %r244;
	selp.b32 	%r563, %r562, %r561, %p95;
	mul.wide.s32 	%rd43, %r563, 4;
	add.s64 	%rd44, %rd3, %rd43;
	st.global.u32 	[%rd44], %r560;
$L__BB1_173:
	add.s32 	%r255, %r150, 3584;
	setp.ge.s32 	%p96, %r255, %r76;
	@%p96 bra 	$L__BB1_175;
	ld.shared.u32 	%r564, [%r247+14336];
	add.s32 	%r565, %r246, 3584;
	add.s32 	%r566, %r245, -3584;
	setp.lt.s32 	%p97, %r255, %r244;
	selp.b32 	%r567, %r566, %r565, %p97;
	mul.wide.s32 	%rd45, %r567, 4;
	add.s64 	%rd46, %rd3, %rd45;
	st.global.u32 	[%rd46], %r564;
$L__BB1_175:
	add.s32 	%r256, %r150, 4032;
	setp.ge.s32 	%p98, %r256, %r76;
	@%p98 bra 	$L__BB1_177;
	ld.shared.u32 	%r568, [%r247+16128];
	add.s32 	%r569, %r246, 4032;
	add.s32 	%r570, %r245, -4032;
	setp.lt.s32 	%p99, %r256, %r244;
	selp.b32 	%r571, %r570, %r569, %p99;
	mul.wide.s32 	%rd47, %r571, 4;
	add.s64 	%rd48, %rd3, %rd47;
	st.global.u32 	[%rd48], %r568;
$L__BB1_177:
	add.s32 	%r572, %r150, 4480;
	setp.lt.s32 	%p100, %r572, %r244;
	add.s32 	%r573, %r245, -4480;
	add.s32 	%r574, %r246, 4480;
	selp.b32 	%r257, %r573, %r574, %p100;
	setp.ge.s32 	%p101, %r572, %r76;
	@%p101 bra 	$L__BB1_179;
	ld.shared.u32 	%r575, [%r247+17920];
	mul.wide.s32 	%rd49, %r257, 4;
	add.s64 	%rd50, %rd3, %rd49;
	st.global.u32 	[%rd50], %r575;
$L__BB1_179:
	mov.u32 	%r869, %tid.x;
	setp.ne.s32 	%p193, %r869, 0;
	@%p193 bra 	$L__BB1_181;
	ld.param.u64 	%rd167, [_ZN3cub18CUB_300001_SM_10006detail6select23DeviceSelectSweepKernelINS2_10policy_hubIiciLb0ELNS0_10SelectImplE2EE10Policy1000EPiPcS8_S8_NS0_13ScanTileStateIiLb1EEENS0_8NullTypeESC_iNS2_19streaming_context_tIiLb0EEELS5_2EEEvT0_T1_T2_T3_T4_T5_T6_T7_iT8_NS1_7vsmem_tE_param_3];
	cvta.to.global.u64 	%rd86, %rd167;
	st.global.u32 	[%rd86], %r1551;
$L__BB1_181:
	ret;

}
	// .globl	_ZN3cub18CUB_300001_SM_10006detail6select23DeviceSelectSweepKernelINS2_10policy_hubIiNS0_8NullTypeEiLb0ELNS0_10SelectImplE2EE10Policy1000EPiPS5_S9_S9_NS0_13ScanTileStateIiLb1EEE4EvenS5_iNS2_19streaming_context_tIiLb0EEELS6_2EEEvT0_T1_T2_T3_T4_T5_T6_T7_iT8_NS1_7vsmem_tE
.visible .entry _ZN3cub18CUB_300001_SM_10006detail6select23DeviceSelectSweepKernelINS2_10policy_hubIiNS0_8NullTypeEiLb0ELNS0_10SelectImplE2EE10Policy1000EPiPS5_S9_S9_NS0_13ScanTileStateIiLb1EEE4EvenS5_iNS2_19streaming_context_tIiLb0EEELS6_2EEEvT0_T1_T2_T3_T4_T5_T6_T7_iT8_NS1_7vsmem_tE(
	.param .u64 .ptr .align 1 _ZN3cub18CUB_300001_SM_10006detail6select23DeviceSelectSweepKernelINS2_10policy_hubIiNS0_8NullTypeEiLb0ELNS0_10SelectImplE2EE10Policy1000EPiPS5_S9_S9_NS0_13ScanTileStateIiLb1EEE4EvenS5_iNS2_19streaming_context_tIiLb0EEELS6_2EEEvT0_T1_T2_T3_T4_T5_T6_T7_iT8_NS1_7vsmem_tE_param_0,
	.param .u64 .ptr .align 1 _ZN3cub18CUB_300001_SM_10006detail6select23DeviceSelectSweepKernelINS2_10policy_hubIiNS0_8NullTypeEiLb0ELNS0_10SelectImplE2EE10Policy1000EPiPS5_S9_S9_NS0_13ScanTileStateIiLb1EEE4EvenS5_iNS2_19streaming_context_tIiLb0EEELS6_2EEEvT0_T1_T2_T3_T4_T5_T6_T7_iT8_NS1_7vsmem_tE_param_1,
	.param .u64 .ptr .align 1 _ZN3cub18CUB_300001_SM_10006detail6select23DeviceSelectSweepKernelINS2_10policy_hubIiNS0_8NullTypeEiLb0ELNS0_10SelectImplE2EE10Policy1000EPiPS5_S9_S9_NS0_13ScanTileStateIiLb1EEE4EvenS5_iNS2_19streaming_context_tIiLb0EEELS6_2EEEvT0_T1_T2_T3_T4_T5_T6_T7_iT8_NS1_7vsmem_tE_param_2,
	.param .u64 .ptr .align 1 _ZN3cub18CUB_300001_SM_10006detail6select23DeviceSelectSweepKernelINS2_10policy_hubIiNS0_8NullTypeEiLb0ELNS0_10SelectImplE2EE10Policy1000EPiPS5_S9_S9_NS0_13ScanTileStateIiLb1EEE4EvenS5_iNS2_19streaming_context_tIiLb0EEELS6_2EEEvT0_T1_T2_T3_T4_T5_T6_T7_iT8_NS1_7vsmem_tE_param_3,
	.param .align 8 .b8 _ZN3cub18CUB_300001_SM_10006detail6select23DeviceSelectSweepKernelINS2_10policy_hubIiNS0_8NullTypeEiLb0ELNS0_10SelectImplE2EE10Policy1000EPiPS5_S9_S9_NS0_13ScanTileStateIiLb1EEE4EvenS5_iNS2_19streaming_context_tIiLb0EEELS6_2EEEvT0_T1_T2_T3_T4_T5_T6_T7_iT8_NS1_7vsmem_tE_param_4[8],
	.param .align 1 .b8 _ZN3cub18CUB_300001_SM_10006detail6select23DeviceSelectSweepKernelINS2_10policy_hubIiNS0_8NullTypeEiLb0ELNS0_10SelectImplE2EE10Policy1000EPiPS5_S9_S9_NS0_13ScanTileStateIiLb1EEE4EvenS5_iNS2_19streaming_context_tIiLb0EEELS6_2EEEvT0_T1_T2_T3_T4_T5_T6_T7_iT8_NS1_7vsmem_tE_param_5[1],
	.param .align 1 .b8 _ZN3cub18CUB_300001_SM_10006detail6select23DeviceSelectSweepKernelINS2_10policy_hubIiNS0_8NullTypeEiLb0ELNS0_10SelectImplE2EE10Policy1000EPiPS5_S9_S9_NS0_13ScanTileStateIiLb1EEE4EvenS5_iNS2_19streaming_context_tIiLb0EEELS6_2EEEvT0_T1_T2_T3_T4_T5_T6_T7_iT8_NS1_7vsmem_tE_param_6[1],
	.param .u32 _ZN3cub18CUB_300001_SM_10006detail6select23DeviceSelectSweepKernelINS2_10policy_hubIiNS0_8NullTypeEiLb0ELNS0_10SelectImplE2EE10Policy1000EPiPS5_S9_S9_NS0_13ScanTileStateIiLb1EEE4EvenS5_iNS2_19streaming_context_tIiLb0EEELS6_2EEEvT0_T1_T2_T3_T4_T5_T6_T7_iT8_NS1_7vsmem_tE_param_7,
	.param .u32 _ZN3cub18CUB_300001_SM_10006detail6select23DeviceSelectSweepKernelINS2_10policy_hubIiNS0_8NullTypeEiLb0ELNS0_10SelectImplE2EE10Policy1000EPiPS5_S9_S9_NS0_13ScanTileStateIiLb1EEE4EvenS5_iNS2_19streaming_context_tIiLb0EEELS6_2EEEvT0_T1_T2_T3_T4_T5_T6_T7_iT8_NS1_7vsmem_tE_param_8,
	.param .align 1 .b8 _ZN3cub18CUB_300001_SM_10006detail6select23DeviceSelectSweepKernelINS2_10policy_hubIiNS0_8NullTypeEiLb0ELNS0_10SelectImplE2EE10Policy1000EPiPS5_S9_S9_NS0_13ScanTileStateIiLb1EEE4EvenS5_iNS2_19streaming_context_tIiLb0EEELS6_2EEEvT0_T1_T2_T3_T4_T5_T6_T7_iT8_NS1_7vsmem_tE_param_9[1],
	.param .align 8 .b8 _ZN3cub18CUB_300001_SM_10006detail6select23DeviceSelectSweepKernelINS2_10policy_hubIiNS0_8NullTypeEiLb0ELNS0_10SelectImplE2EE10Policy1000EPiPS5_S9_S9_NS0_13ScanTileStateIiLb1EEE4EvenS5_iNS2_19streaming_context_tIiLb0EEELS6_2EEEvT0_T1_T2_T3_T4_T5_T6_T7_iT8_NS1_7vsmem_tE_param_10[8]
)
.maxntid 608
{
	.reg .pred 	%p<435>;
	.reg .b32 	%r<2569>;
	.reg .b64 	%rd<219>;
	// demoted variable
	.shared .align 16 .b8 _ZZN3cub18CUB_300001_SM_10006detail6select23DeviceSelectSweepKernelINS2_10policy_hubIiNS0_8NullTypeEiLb0ELNS0_10SelectImplE2EE10Policy1000EPiPS5_S9_S9_NS0_13ScanTileStateIiLb1EEE4EvenS5_iNS2_19streaming_context_tIiLb0EEELS6_2EEEvT0_T1_T2_T3_T4_T5_T6_T7_iT8_NS1_7vsmem_tEE19static_temp_storage[46208];
	ld.param.u64 	%rd2, [_ZN3cub18CUB_300001_SM_10006detail6select23DeviceSelectSweepKernelINS2_10policy_hubIiNS0_8NullTypeEiLb0ELNS0_10SelectImplE2EE10Policy1000EPiPS5_S9_S9_NS0_13ScanTileStateIiLb1EEE4EvenS5_iNS2_19streaming_context_tIiLb0EEELS6_2EEEvT0_T1_T2_T3_T4_T5_T6_T7_iT8_NS1_7vsmem_tE_param_4];
	ld.param.u64 	%rd15, [_ZN3cub18CUB_300001_SM_10006detail6select23DeviceSelectSweepKernelINS2_10policy_hubIiNS0_8NullTypeEiLb0ELNS0_10SelectImplE2EE10Policy1000EPiPS5_S9_S9_NS0_13ScanTileStateIiLb1EEE4EvenS5_iNS2_19streaming_context_tIiLb0EEELS6_2EEEvT0_T1_T2_T3_T4_T5_T6_T7_iT8_NS1_7vsmem_tE_param_0];
	ld.param.u32 	%r332, [_ZN3cub18CUB_300001_SM_10006detail6select23DeviceSelectSweepKernelINS2_10policy_hubIiNS0_8NullTypeEiLb0ELNS0_10SelectImplE2EE10Policy1000EPiPS5_S9_S9_NS0_13ScanTileStateIiLb1EEE4EvenS5_iNS2_19streaming_context_tIiLb0EEELS6_2EEEvT0_T1_T2_T3_T4_T5_T6_T7_iT8_NS1_7vsmem_tE_param_8];
	cvta.to.global.u64 	%rd1, %rd15;
	mov.u32 	%r333, %ctaid.x;
	mov.u32 	%r334, %nctaid.y;
	mov.u32 	%r335, %ctaid.y;
	mad.lo.s32 	%r2500, %r333, %r334, %r335;
	mul.lo.s32 	%r2, %r2500, 11552;
	add.s32 	%r336, %r332, -1;
	setp.ge.s32 	%p1, %r2500, %r336;
	@%p1 bra 	$L__BB2_28;
	setp.ne.s32 	%p289, %r2500, 0;
	@%p289 bra 	$L__BB2_7;
	ld.param.u64 	%rd213, [_ZN3cub18CUB_300001_SM_10006detail6select23DeviceSelectSweepKernelINS2_10policy_hubIiNS0_8NullTypeEiLb0ELNS0_10SelectImplE2EE10Policy1000EPiPS5_S9_S9_NS0_13ScanTileStateIiLb1EEE4EvenS5_iNS2_19streaming_context_tIiLb0EEELS6_2EEEvT0_T1_T2_T3_T4_T5_T6_T7_iT8_NS1_7vsmem_tE_param_0];
	mov.u32 	%r3, %tid.x;
	and.b32  	%r2086, %r3, 31;
	and.b32  	%r2087, %r3, 992;
	mul.lo.s32 	%r2088, %r2087, 19;
	or.b32  	%r2089, %r2088, %r2086;
	mov.u32 	%r2092, %ctaid.y;
	mad.lo.s32 	%r2093, %r333, %r334, %r2092;
	mad.lo.s32 	%r2094, %r2093, 11552, %r2089;
	cvta.to.global.u64 	%rd169, %rd213;
	mul.wide.u32 	%rd170, %r2094, 4;
	add.s64 	%rd171, %rd169, %rd170;
	ld.global.u32 	%r2095, [%rd171];
	ld.global.u32 	%r2096, [%rd171+128];
	ld.global.u32 	%r2097, [%rd171+256];
	ld.global.u32 	%r2098, [%rd171+384];
	ld.global.u32 	%r2099, [%rd171+512];
	ld.global.u32 	%r2100, [%rd171+640];
	ld.global.u32 	%r2101, [%rd171+768];
	ld.global.u32 	%r2102, [%rd171+896];
	ld.global.u32 	%r2103, [%rd171+1024];
	ld.global.u32 	%r2104, [%rd171+1152];
	ld.global.u32 	%r2105, [%rd171+1280];
	ld.global.u32 	%r2106, [%rd171+1408];
	ld.global.u32 	%r2107, [%rd171+1536];
	ld.global.u32 	%r2108, [%rd171+1664];
	ld.global.u32 	%r2109, [%rd171+1792];
	ld.global.u32 	%r2110, [%rd171+1920];
	ld.global.u32 	%r2111, [%rd171+2048];
	ld.global.u32 	%r2112, [%rd171+2176];
	ld.global.u32 	%r2113, [%rd171+2304];
	// begin inline asm
	mov.u32 %r2055, %laneid;
	// end inline asm
	shr.u32 	%r5, %r3, 5;
	mad.lo.s32 	%r2114, %r5, 608, %r2055;
	shl.b32 	%r2115, %r2114, 2;
	mov.u32 	%r2116, _ZZN3cub18CUB_300001_SM_10006detail6select23DeviceSelectSweepKernelINS2_10policy_hubIiNS0_8NullTypeEiLb0ELNS0_10SelectImplE2EE10Policy1000EPiPS5_S9_S9_NS0_13ScanTileStateIiLb1EEE4EvenS5_iNS2_19streaming_context_tIiLb0EEELS6_2EEEvT0_T1_T2_T3_T4_T5_T6_T7_iT8_NS1_7vsmem_tEE19static_temp_storage;
	add.s32 	%r2117, %r2116, %r2115;
	st.shared.u32 	[%r2117], %r2095;
	st.shared.u32 	[%r2117+128], %r2096;
	st.shared.u32 	[%r2117+256], %r2097;
	st.shared.u32 	[%r2117+384], %r2098;
	st.shared.u32 	[%r2117+512], %r2099;
	st.shared.u32 	[%r2117+640], %r2100;
	st.shared.u32 	[%r2117+768], %r2101;
	st.shared.u32 	[%r2117+896], %r2102;
	st.shared.u32 	[%r2117+1024], %r2103;
	st.shared.u32 	[%r2117+1152], %r2104;
	st.shared.u32 	[%r2117+1280], %r2105;
	st.shared.u32 	[%r2117+1408], %r2106;
	st.shared.u32 	[%r2117+1536], %r2107;
	st.shared.u32 	[%r2117+1664], %r2108;
	st.shared.u32 	[%r2117+1792], %r2109;
	st.shared.u32 	[%r2117+1920], %r2110;
	st.shared.u32 	[%r2117+2048], %r2111;
	st.shared.u32 	[%r2117+2176], %r2112;
	st.shared.u32 	[%r2117+2304], %r2113;
	bar.warp.sync 	-1;
	mad.lo.s32 	%r2118, %r2055, 72, %r2117;
	ld.shared.u32 	%r6, [%r2118];
	ld.shared.u32 	%r7, [%r2118+4];
	not.b32 	%r2119, %r7;
	ld.shared.u32 	%r8, [%r2118+8];
	not.b32 	%r2120, %r8;
	ld.shared.u32 	%r9, [%r2118+12];
	ld.shared.u32 	%r10, [%r2118+16];
	not.b32 	%r2121, %r10;
	ld.shared.u32 	%r11, [%r2118+20];
	not.b32 	%r2122, %r11;
	ld.shared.u32 	%r12, [%r2118+24];
	not.b32 	%r2123, %r12;
	ld.shared.u32 	%r13, [%r2118+28];
	not.b32 	%r2124, %r13;
	ld.shared.u32 	%r14, [%r2118+32];
	not.b32 	%r2125, %r14;
	ld.shared.u32 	%r15, [%r2118+36];
	ld.shared.u32 	%r16, [%r2118+40];
	not.b32 	%r2126, %r16;
	ld.shared.u32 	%r17, [%r2118+44];
	not.b32 	%r2127, %r17;
	ld.shared.u32 	%r18, [%r2118+48];
	not.b32 	%r2128, %r18;
	ld.shared.u32 	%r19, [%r2118+52];
	not.b32 	%r2129, %r19;
	ld.shared.u32 	%r20, [%r2118+56];
	not.b32 	%r2130, %r20;
	ld.shared.u32 	%r21, [%r2118+60];
	not.b32 	%r2131, %r21;
	ld.shared.u32 	%r22, [%r2118+64];
	not.b32 	%r2132, %r22;
	ld.shared.u32 	%r23, [%r2118+68];
	not.b32 	%r2133, %r23;
	ld.shared.u32 	%r24, [%r2118+72];
	not.b32 	%r2134, %r24;
	and.b32  	%r25, %r6, 1;
	xor.b32  	%r2135, %r25, 1;
	and.b32  	%r2136, %r2119, 1;
	and.b32  	%r26, %r2120, 1;
	and.b32  	%r27, %r9, 1;
	xor.b32  	%r2137, %r27, 1;
	and.b32  	%r2138, %r2121, 1;
	and.b32  	%r2139, %r2122, 1;
	and.b32  	%r2140, %r2123, 1;
	and.b32  	%r28, %r2124, 1;
	and.b32  	%r29, %r2125, 1;
	and.b32  	%r30, %r15, 1;
	xor.b32  	%r2141, %r30, 1;
	and.b32  	%r2142, %r2126, 1;
	and.b32  	%r2143, %r2127, 1;
	and.b32  	%r2144, %r2128, 1;
	and.b32  	%r2145, %r2129, 1;
	and.b32  	%r2146, %r2130, 1;
	and.b32  	%r2147, %r2131, 1;
	and.b32  	%r2148, %r2132, 1;
	and.b32  	%r2149, %r2133, 1;
	and.b32  	%r2150, %r2134, 1;
	bar.sync 	0;
	add.s32 	%r2151, %r2136, %r2135;
	add.s32 	%r2152, %r26, %r2151;
	add.s32 	%r2153, %r2137, %r2152;
	add.s32 	%r2154, %r2138, %r2153;
	add.s32 	%r2155, %r2139, %r2154;
	add.s32 	%r2156, %r2140, %r2155;
	add.s32 	%r2157, %r28, %r2156;
	add.s32 	%r31, %r29, %r2157;
	add.s32 	%r32, %r2141, %r31;
	add.s32 	%r2158, %r2142, %r32;
	add.s32 	%r2159, %r2143, %r2158;
	add.s32 	%r2160, %r2144, %r2159;
	add.s32 	%r2161, %r2145, %r2160;
	add.s32 	%r2162, %r2146, %r2161;
	add.s32 	%r2163, %r2147, %r2162;
	add.s32 	%r2164, %r2148, %r2163;
	add.s32 	%r2165, %r2149, %r2164;
	add.s32 	%r2060, %r2150, %r2165;
	mov.b32 	%r2058, 1;
	mov.b32 	%r2083, 0;
	mov.b32 	%r2085, -1;
	// begin inline asm
	{  .reg .s32 r0;  .reg .pred p;  shfl.sync.up.b32 r0|p, %r2060, %r2058, %r2083, %r2085;  @p add.s32 r0, r0, %r2060;  mov.s32 %r2056, r0;}
	// end inline asm
	mov.b32 	%r2064, 2;
	// begin inline asm
	{  .reg .s32 r0;  .reg .pred p;  shfl.sync.up.b32 r0|p, %r2056, %r2064, %r2083, %r2085;  @p add.s32 r0, r0, %r2056;  mov.s32 %r2062, r0;}
	// end inline asm
	mov.b32 	%r2070, 4;
	// begin inline asm
	{  .reg .s32 r0;  .reg .pred p;  shfl.sync.up.b32 r0|p, %r2062, %r2070, %r2083, %r2085;  @p add.s32 r0, r0, %r2062;  mov.s32 %r2068, r0;}
	// end inline asm
	mov.b32 	%r2076, 8;
	// begin inline asm
	{  .reg .s32 r0;  .reg .pred p;  shfl.sync.up.b32 r0|p, %r2068, %r2076, %r2083, %r2085;  @p add.s32 r0, r0, %r2068;  mov.s32 %r2074, r0;}
	// end inline asm
	mov.b32 	%r2082, 16;
	// begin inline asm
	{  .reg .s32 r0;  .reg .pred p;  shfl.sync.up.b32 r0|p, %r2074, %r2082, %r2083, %r2085;  @p add.s32 r0, r0, %r2074;  mov.s32 %r2080, r0;}
	// end inline asm
	setp.ne.s32 	%p376, %r2055, 31;
	@%p376 bra 	$L__BB2_4;
	shl.b32 	%r2166, %r5, 2;
	add.s32 	%r2168, %r2116, %r2166;
	st.shared.u32 	[%r2168], %r2080;
$L__BB2_4:
	bar.sync 	0;
	ld.shared.v4.u32 	{%r2169, %r2170, %r2171, %r2172}, [_ZZN3cub18CUB_300001_SM_10006detail6select23DeviceSelectSweepKernelINS2_10policy_hubIiNS0_8NullTypeEiLb0ELNS0_10SelectImplE2EE10Policy1000EPiPS5_S9_S9_NS0_13ScanTileStateIiLb1EEE4EvenS5_iNS2_19streaming_context_tIiLb0EEELS6_2EEEvT0_T1_T2_T3_T4_T5_T6_T7_iT8_NS1_7vsmem_tEE19static_temp_storage];
	add.s32 	%r2173, %r2170, %r2169;
	setp.eq.s32 	%p377, %r5, 2;
	selp.b32 	%r2174, %r2173, %r2169, %p377;
	add.s32 	%r2175, %r2173, %r2171;
	setp.eq.s32 	%p378, %r5, 3;
	selp.b32 	%r2176, %r2175, %r2174, %p378;
	add.s32 	%r2177, %r2175, %r2172;
	setp.eq.s32 	%p379, %r5, 4;
	selp.b32 	%r2178, %r2177, %r2176, %p379;
	ld.shared.v4.u32 	{%r2179, %r2180, %r2181, %r2182}, [_ZZN3cub18CUB_300001_SM_10006detail6select23DeviceSelectSweepKernelINS2_10policy_hubIiNS0_8NullTypeEiLb0ELNS0_10SelectImplE2EE10Policy1000EPiPS5_S9_S9_NS0_13ScanTileStateIiLb1EEE4EvenS5_iNS2_19streaming_context_tIiLb0EEELS6_2EEEvT0_T1_T2_T3_T4_T5_T6_T7_iT8_NS1_7vsmem_tEE19static_temp_storage+16];
	add.s32 	%r2183, %r2177, %r2179;
	setp.eq.s32 	%p380, %r5, 5;
	selp.b32 	%r2184, %r2183, %r2178, %p380;
	add.s32 	%r2185, %r2183, %r2180;
	setp.eq.s32 	%p381, %r5, 6;
	selp.b32 	%r2186, %r2185, %r2184, %p381;
	add.s32 	%r2187, %r2185, %r2181;
	setp.eq.s32 	%p382, %r5, 7;
	selp.b32 	%r2188, %r2187, %r2186, %p382;
	add.s32 	%r2189, %r2187, %r2182;
	setp.eq.s32 	%p383, %r5, 8;
	selp.b32 	%r2190, %r2189, %r2188, %p383;
	ld.shared.v4.u32 	{%r2191, %r2192, %r2193, %r2194}, [_ZZN3cub18CUB_300001_SM_10006detail6select23DeviceSelectSweepKernelINS2_10policy_hubIiNS0_8NullTypeEiLb0ELNS0_10SelectImplE2EE10Policy1000EPiPS5_S9_S9_NS0_13ScanTileStateIiLb1EEE4EvenS5_iNS2_19streaming_context_tIiLb0EEELS6_2EEEvT0_T1_T2_T3_T4_T5_T6_T7_iT8_NS1_7vsmem_tEE19static_temp_storage+32];
	add.s32 	%r2195, %r2189, %r2191;
	setp.eq.s32 	%p384, %r5, 9;
	selp.b32 	%r2196, %r2195, %r2190, %p384;
	add.s32 	%r2197, %r2195, %r2192;
	setp.eq.s32 	%p385, %r5, 10;
	selp.b32 	%r2198, %r2197, %r2196, %p385;
	add.s32 	%r2199, %r2197, %r2193;
	setp.eq.s32 	%p386, %r5, 11;
	selp.b32 	%r2200, %r2199, %r2198, %p386;
	add.s32 	%r2201, %r2199, %r2194;
	setp.eq.s32 	%p387, %r5, 12;
	selp.b32 	%r2202, %r2201, %r2200, %p387;
	ld.shared.v4.u32 	{%r2203, %r2204, %r2205, %r2206}, [_ZZN3cub18CUB_300001_SM_10006detail6select23DeviceSelectSweepKernelINS2_10policy_hubIiNS0_8NullTypeEiLb0ELNS0_10SelectImplE2EE10Policy1000EPiPS5_S9_S9_NS0_13ScanTileStateIiLb1EEE4EvenS5_iNS2_19streaming_context_tIiLb0EEELS6_2EEEvT0_T1_T2_T3_T4_T5_T6_T7_iT8_NS1_7vsmem_tEE19static_temp_storage+48];
	add.s32 	%r2207, %r2201, %r2203;
	setp.eq.s32 	%p388, %r5, 13;
	selp.b32 	%r2208, %r2207, %r2202, %p388;
	add.s32 	%r2209, %r2207, %r2204;
	setp.eq.s32 	%p389, %r5, 14;
	selp.b32 	%r2210, %r2209, %r2208, %p389;
	add.s32 	%r2211, %r2209, %r2205;
	setp.eq.s32 	%p390, %r5, 15;
	selp.b32 	%r2212, %r2211, %r2210, %p390;
	add.s32 	%r2213, %r2211, %r2206;
	setp.eq.s32 	%p391, %r5, 16;
	selp.b32 	%r2214, %r2213, %r2212, %p391;
	.pragma "used_bytes_mask 4095";
	ld.shared.v4.u32 	{%r2215, %r2216, %r2217, %r2218}, [_ZZN3cub18CUB_300001_SM_10006detail6select23DeviceSelectSweepKernelINS2_10policy_hubIiNS0_8NullTypeEiLb0ELNS0_10SelectImplE2EE10Policy1000EPiPS5_S9_S9_NS0_13ScanTileStateIiLb1EEE4EvenS5_iNS2_19streaming_context_tIiLb0EEELS6_2EEEvT0_T1_T2_T3_T4_T5_T6_T7_iT8_NS1_7vsmem_tEE19static_temp_storage+64];
	add.s32 	%r2219, %r2213, %r2215;
	setp.eq.s32 	%p392, %r5, 17;
	selp.b32 	%r2220, %r2219, %r2214, %p392;
	add.s32 	%r2221, %r2219, %r2216;
	setp.eq.s32 	%p393, %r5, 18;
	selp.b32 	%r2222, %r2221, %r2220, %p393;
	add.s32 	%r35, %r2221, %r2217;
	setp.lt.u32 	%p394, %r3, 32;
	selp.b32 	%r2223, 0, %r2222, %p394;
	setp.eq.s32 	%p395, %r2055, 0;
	sub.s32 	%r2224, %r2080, %r2060;
	selp.b32 	%r2225, 0, %r2224, %p395;
	add.s32 	%r36, %r2223, %r2225;
	setp.ne.s32 	%p396, %r3, 0;
	@%p396 bra 	$L__BB2_6;
	add.s64 	%rd172, %rd2, 256;
	mov.b32 	%r2226, 101;
	// begin inline asm
	st.relaxed.gpu.v2.u32 [%rd172], {%r2226, %r35};
	// end inline asm
$L__BB2_6:
	ld.param.u32 	%r2499, [_ZN3cub18CUB_300001_SM_10006detail6select23DeviceSelectSweepKernelINS2_10policy_hubIiNS0_8NullTypeEiLb0ELNS0_10SelectImplE2EE10Policy1000EPiPS5_S9_S9_NS0_13ScanTileStateIiLb1EEE4EvenS5_iNS2_19streaming_context_tIiLb0EEELS6_2EEEvT0_T1_T2_T3_T4_T5_T6_T7_iT8_NS1_7vsmem_tE_param_7];
	ld.param.u64 	%rd217, [_ZN3cub18CUB_300001_SM_10006detail6select23DeviceSelectSweepKernelINS2_10policy_hubIiNS0_8NullTypeEiLb0ELNS0_10SelectImplE2EE10Policy1000EPiPS5_S9_S9_NS0_13ScanTileStateIiLb1EEE4EvenS5_iNS2_19streaming_context_tIiLb0EEELS6_2EEEvT0_T1_T2_T3_T4_T5_T6_T7_iT8_NS1_7vsmem_tE_param_2];
	bar.sync 	0;
	sub.s32 	%r2228, 11552, %r35;
	mul.lo.s32 	%r2229, %r3, 19;
	sub.s32 	%r2230, %r2229, %r36;
	setp.eq.s32 	%p397, %r25, 0;
	add.s32 	%r2231, %r36, %r2228;
	selp.b32 	%r2232, %r2231, %r2230, %p397;
	shl.b32 	%r2233, %r2232, 2;
	add.s32 	%r2235, %r2116, %r2233;
	st.shared.u32 	[%r2235], %r6;
	add.s32 	%r2237, %r36, %r2135;
	sub.s32 	%r2238, %r2229, %r2237;
	add.s32 	%r2239, %r2238, 1;
	and.b32  	%r2240, %r7, 1;
	setp.eq.s32 	%p398, %r2240, 0;
	add.s32 	%r2241, %r2231, %r2135;
	selp.b32 	%r2242, %r2241, %r2239, %p398;
	shl.b32 	%r2243, %r2242, 2;
	add.s32 	%r2244, %r2116, %r2243;
	st.shared.u32 	[%r2244], %r7;
	xor.b32  	%r2245, %r2240, 1;
	add.s32 	%r2246, %r2245, %r2135;
	add.s32 	%r2247, %r2246, %r36;
	sub.s32 	%r2248, %r2229, %r2247;
	add.s32 	%r2249, %r2248, 2;
	and.b32  	%r2250, %r8, 1;
	setp.eq.b32 	%p399, %r2250, 1;
	add.s32 	%r2251, %r2241, %r2245;
	selp.b32 	%r2252, %r2249, %r2251, %p399;
	shl.b32 	%r2253, %r2252, 2;
	add.s32 	%r2254, %r2116, %r2253;
	st.shared.u32 	[%r2254], %r8;
	add.s32 	%r2255, %r2247, %r26;
	sub.s32 	%r2256, %r2229, %r2255;
	add.s32 	%r2257, %r2256, 3;
	setp.eq.s32 	%p400, %r27, 0;
	add.s32 	%r2258, %r2251, %r26;
	selp.b32 	%r2259, %r2258, %r2257, %p400;
	shl.b32 	%r2260, %r2259, 2;
	add.s32 	%r2261, %r2116, %r2260;
	st.shared.u32 	[%r2261], %r9;
	add.s32 	%r2263, %r2255, %r2137;
	sub.s32 	%r2264, %r2229, %r2263;
	add.s32 	%r2265, %r2264, 4;
	and.b32  	%r2266, %r10, 1;
	setp.eq.s32 	%p401, %r2266, 0;
	add.s32 	%r2267, %r2258, %r2137;
	selp.b32 	%r2268, %r2267, %r2265, %p401;
	shl.b32 	%r2269, %r2268, 2;
	add.s32 	%r2270, %r2116, %r2269;
	st.shared.u32 	[%r2270], %r10;
	xor.b32  	%r2271, %r2266, 1;
	add.s32 	%r2272, %r2263, %r2271;
	sub.s32 	%r2273, %r2229, %r2272;
	add.s32 	%r2274, %r2273, 5;
	and.b32  	%r2275, %r11, 1;
	setp.eq.s32 	%p402, %r2275, 0;
	add.s32 	%r2276, %r2267, %r2271;
	selp.b32 	%r2277, %r2276, %r2274, %p402;
	shl.b32 	%r2278, %r2277, 2;
	add.s32 	%r2279, %r2116, %r2278;
	st.shared.u32 	[%r2279], %r11;
	xor.b32  	%r2280, %r2275, 1;
	add.s32 	%r2281, %r2272, %r2280;
	sub.s32 	%r2282, %r2229, %r2281;
	add.s32 	%r2283, %r2282, 6;
	and.b32  	%r2284, %r12, 1;
	setp.eq.s32 	%p403, %r2284, 0;
	add.s32 	%r2285, %r2276, %r2280;
	selp.b32 	%r2286, %r2285, %r2283, %p403;
	shl.b32 	%r2287, %r2286, 2;
	add.s32 	%r2288, %r2116, %r2287;
	st.shared.u32 	[%r2288], %r12;
	xor.b32  	%r2289, %r2284, 1;
	add.s32 	%r2290, %r2281, %r2289;
	sub.s32 	%r2291, %r2229, %r2290;
	add.s32 	%r2292, %r2291, 7;
	and.b32  	%r2293, %r13, 1;
	setp.eq.b32 	%p404, %r2293, 1;
	add.s32 	%r2294, %r2285, %r2289;
	selp.b32 	%r2295, %r2292, %r2294, %p404;
	shl.b32 	%r2296, %r2295, 2;
	add.s32 	%r2297, %r2116, %r2296;
	st.shared.u32 	[%r2297], %r13;
	add.s32 	%r2298, %r2290, %r28;
	sub.s32 	%r2299, %r2229, %r2298;
	add.s32 	%r2300, %r2299, 8;
	and.b32  	%r2301, %r14, 1;
	setp.eq.b32 	%p405, %r2301, 1;
	add.s32 	%r2302, %r2294, %r28;
	selp.b32 	%r2303, %r2300, %r2302, %p405;
	shl.b32 	%r2304, %r2303, 2;
	add.s32 	%r2305, %r2116, %r2304;
	st.shared.u32 	[%r2305], %r14;
	add.s32 	%r2306, %r31, %r36;
	sub.s32 	%r2307, %r2229, %r2306;
	add.s32 	%r2308, %r2307, 9;
	setp.eq.s32 	%p406, %r30, 0;
	add.s32 	%r2309, %r2302, %r29;
	selp.b32 	%r2310, %r2309, %r2308, %p406;
	shl.b32 	%r2311, %r2310, 2;
	add.s32 	%r2312, %r2116, %r2311;
	st.shared.u32 	[%r2312], %r15;
	add.s32 	%r2313, %r32, %r36;
	sub.s32 	%r2314, %r2229, %r2313;
	add.s32 	%r2315, %r2314, 10;
	and.b32  	%r2316, %r16, 1;
	setp.eq.s32 	%p407, %r2316, 0;
	add.s32 	%r2318, %r2309, %r2141;
	selp.b32 	%r2319, %r2318, %r2315, %p407;
	shl.b32 	%r2320, %r2319, 2;
	add.s32 	%r2321, %r2116, %r2320;
	st.shared.u32 	[%r2321], %r16;
	xor.b32  	%r2322, %r2316, 1;
	add.s32 	%r2323, %r2313, %r2322;
	sub.s32 	%r2324, %r2229, %r2323;
	add.s32 	%r2325, %r2324, 11;
	and.b32  	%r2326, %r17, 1;
	setp.eq.s32 	%p408, %r2326, 0;
	add.s32 	%r2327, %r2318, %r2322;
	selp.b32 	%r2328, %r2327, %r2325, %p408;
	shl.b32 	%r2329, %r2328, 2;
	add.s32 	%r2330, %r2116, %r2329;
	st.shared.u32 	[%r2330], %r17;
	xor.b32  	%r2331, %r2326, 1;
	add.s32 	%r2332, %r2323, %r2331;
	sub.s32 	%r2333, %r2229, %r2332;
	add.s32 	%r2334, %r2333, 12;
	and.b32  	%r2335, %r18, 1;
	setp.eq.s32 	%p409, %r2335, 0;
	add.s32 	%r2336, %r2327, %r2331;
	selp.b32 	%r2337, %r2336, %r2334, %p409;
	shl.b32 	%r2338, %r2337, 2;
	add.s32 	%r2339, %r2116, %r2338;
	st.shared.u32 	[%r2339], %r18;
	xor.b32  	%r2340, %r2335, 1;
	add.s32 	%r2341, %r2332, %r2340;
	sub.s32 	%r2342, %r2229, %r2341;
	add.s32 	%r2343, %r2342, 13;
	and.b32  	%r2344, %r19, 1;
	setp.eq.s32 	%p410, %r2344, 0;
	add.s32 	%r2345, %r2336, %r2340;
	selp.b32 	%r2346, %r2345, %r2343, %p410;
	shl.b32 	%r2347, %r2346, 2;
	add.s32 	%r2348, %r2116, %r2347;
	st.shared.u32 	[%r2348], %r19;
	xor.b32  	%r2349, %r2344, 1;
	add.s32 	%r2350, %r2341, %r2349;
	sub.s32 	%r2351, %r2229, %r2350;
	add.s32 	%r2352, %r2351, 14;
	and.b32  	%r2353, %r20, 1;
	setp.eq.s32 	%p411, %r2353, 0;
	add.s32 	%r2354, %r2345, %r2349;
	selp.b32 	%r2355, %r2354, %r2352, %p411;
	shl.b32 	%r2356, %r2355, 2;
	add.s32 	%r2357, %r2116, %r2356;
	st.shared.u32 	[%r2357], %r20;
	xor.b32  	%r2358, %r2353, 1;
	add.s32 	%r2359, %r2350, %r2358;
	sub.s32 	%r2360, %r2229, %r2359;
	add.s32 	%r2361, %r2360, 15;
	and.b32  	%r2362, %r21, 1;
	setp.eq.s32 	%p412, %r2362, 0;
	add.s32 	%r2363, %r2354, %r2358;
	selp.b32 	%r2364, %r2363, %r2361, %p412;
	shl.b32 	%r2365, %r2364, 2;
	add.s32 	%r2366, %r2116, %r2365;
	st.shared.u32 	[%r2366], %r21;
	xor.b32  	%r2367, %r2362, 1;
	add.s32 	%r2368, %r2359, %r2367;
	sub.s32 	%r2369, %r2229, %r2368;
	add.s32 	%r2370, %r2369, 16;
	and.b32  	%r2371, %r22, 1;
	setp.eq.s32 	%p413, %r2371, 0;
	add.s32 	%r2372, %r2363, %r2367;
	selp.b32 	%r2373, %r2372, %r2370, %p413;
	shl.b32 	%r2374, %r2373, 2;
	add.s32 	%r2375, %r2116, %r2374;
	st.shared.u32 	[%r2375], %r22;
	xor.b32  	%r2376, %r2371, 1;
	add.s32 	%r2377, %r2368, %r2376;
	sub.s32 	%r2378, %r2229, %r2377;
	add.s32 	%r2379, %r2378, 17;
	and.b32  	%r2380, %r23, 1;
	setp.eq.s32 	%p414, %r2380, 0;
	add.s32 	%r2381, %r2372, %r2376;
	selp.b32 	%r2382, %r2381, %r2379, %p414;
	shl.b32 	%r2383, %r2382, 2;
	add.s32 	%r2384, %r2116, %r2383;
	st.shared.u32 	[%r2384], %r23;
	xor.b32  	%r2385, %r2380, 1;
	add.s32 	%r2386, %r2377, %r2385;
	sub.s32 	%r2387, %r2229, %r2386;
	add.s32 	%r2388, %r2387, 18;
	and.b32  	%r2389, %r24, 1;
	setp.eq.b32 	%p415, %r2389, 1;
	add.s32 	%r2390, %r2381, %r2385;
	selp.b32 	%r2391, %r2388, %r2390, %p415;
	shl.b32 	%r2392, %r2391, 2;
	add.s32 	%r2393, %r2116, %r2392;
	st.shared.u32 	[%r2393], %r24;
	bar.sync 	0;
	sub.s32 	%r2394, %r3, %r2228;
	setp.lt.s32 	%p416, %r3, %r2228;
	not.b32 	%r2395, %r3;
	add.s32 	%r2396, %r2499, %r2395;
	selp.b32 	%r2397, %r2396, %r2394, %p416;
	shl.b32 	%r2398, %r3, 2;
	add.s32 	%r2399, %r2116, %r2398;
	ld.shared.u32 	%r2400, [%r2399];
	cvta.to.global.u64 	%rd173, %rd217;
	mul.wide.s32 	%rd174, %r2397, 4;
	add.s64 	%rd175, %rd173, %rd174;
	st.global.u32 	[%rd175], %r2400;
	add.s32 	%r2401, %r3, 608;
	sub.s32 	%r2402, %r2401, %r2228;
	setp.lt.s32 	%p417, %r2401, %r2228;
	sub.s32 	%r2403, %r2499, %r3;
	add.s32 	%r2404, %r2403, -609;
	selp.b32 	%r2405, %r2404, %r2402, %p417;
	ld.shared.u32 	%r2406, [%r2399+2432];
	mul.wide.s32 	%rd176, %r2405, 4;
	add.s64 	%rd177, %rd173, %rd176;
	st.global.u32 	[%rd177], %r2406;
	add.s32 	%r2407, %r3, 1216;
	sub.s32 	%r2408, %r2407, %r2228;
	setp.lt.s32 	%p418, %r2407, %r2228;
	add.s32 	%r2409, %r2403, -1217;
	selp.b32 	%r2410, %r2409, %r2408, %p418;
	ld.shared.u32 	%r2411, [%r2399+4864];
	mul.wide.s32 	%rd178, %r2410, 4;
	add.s64 	%rd179, %rd173, %rd178;
	st.global.u32 	[%rd179], %r2411;
	add.s32 	%r2412, %r3, 1824;
	sub.s32 	%r2413, %r2412, %r2228;
	setp.lt.s32 	%p419, %r2412, %r2228;
	add.s32 	%r2414, %r2403, -1825;
	selp.b32 	%r2415, %r2414, %r2413, %p419;
	ld.shared.u32 	%r2416, [%r2399+7296];
	mul.wide.s32 	%rd180, %r2415, 4;
	add.s64 	%rd181, %rd173, %rd180;
	st.global.u32 	[%rd181], %r2416;
	add.s32 	%r2417, %r3, 2432;
	sub.s32 	%r2418, %r2417, %r2228;
	setp.lt.s32 	%p420, %r2417, %r2228;
	add.s32 	%r2419, %r2403, -2433;
	selp.b32 	%r2420, %r2419, %r2418, %p420;
	ld.shared.u32 	%r2421, [%r2399+9728];
	mul.wide.s32 	%rd182, %r2420, 4;
	add.s64 	%rd183, %rd173, %rd182;
	st.global.u32 	[%rd183], %r2421;
	add.s32 	%r2422, %r3, 3040;
	sub.s32 	%r2423, %r2422, %r2228;
	setp.lt.s32 	%p421, %r2422, %r2228;
	add.s32 	%r2424, %r2403, -3041;
	selp.b32 	%r2425, %r2424, %r2423, %p421;
	ld.shared.u32 	%r2426, [%r2399+12160];
	mul.wide.s32 	%rd184, %r2425, 4;
	add.s64 	%rd185, %rd173, %rd184;
	st.global.u32 	[%rd185], %r2426;
	add.s32 	%r2427, %r3, 3648;
	sub.s32 	%r2428, %r2427, %r2228;
	setp.lt.s32 	%p422, %r2427, %r2228;
	add.s32 	%r2429, %r2403, -3649;
	selp.b32 	%r2430, %r2429, %r2428, %p422;
	ld.shared.u32 	%r2431, [%r2399+14592];
	mul.wide.s32 	%rd186, %r2430, 4;
	add.s64 	%rd187, %rd173, %rd186;
	st.global.u32 	[%rd187], %r2431;
	add.s32 	%r2432, %r3, 4256;
	sub.s32 	%r2433, %r2432, %r2228;
	setp.lt.s32 	%p423, %r2432, %r2228;
	add.s32 	%r2434, %r2403, -4257;
	selp.b32 	%r2435, %r2434, %r2433, %p423;
	ld.shared.u32 	%r2436, [%r2399+17024];
	mul.wide.s32 	%rd188, %r2435, 4;
	add.s64 	%rd189, %rd173, %rd188;
	st.global.u32 	[%rd189], %r2436;
	add.s32 	%r2437, %r3, 4864;
	sub.s32 	%r2438, %r2437, %r2228;
	setp.lt.s32 	%p424, %r2437, %r2228;
	add.s32 	%r2439, %r2403, -4865;
	selp.b32 	%r2440, %r2439, %r2438, %p424;
	ld.shared.u32 	%r2441, [%r2399+19456];
	mul.wide.s32 	%rd190, %r2440, 4;
	add.s64 	%rd191, %rd173, %rd190;
	st.global.u32 	[%rd191], %r2441;
	add.s32 	%r2442, %r3, 5472;
	sub.s32 	%r2443, %r2442, %r2228;
	setp.lt.s32 	%p425, %r2442, %r2228;
	add.s32 	%r2444, %r2403, -5473;
	selp.b32 	%r2445, %r2444, %r2443, %p425;
	ld.shared.u32 	%r2446, [%r2399+21888];
	mul.wide.s32 	%rd192, %r2445, 4;
	add.s64 	%rd193, %rd173, %rd192;
	st.global.u32 	[%rd193], %r2446;
	add.s32 	%r2447, %r3, 6080;
	sub.s32 	%r2448, %r2447, %r2228;
	setp.lt.s32 	%p426, %r2447, %r2228;
	add.s32 	%r2449, %r2403, -6081;
	selp.b32 	%r2450, %r2449, %r2448, %p426;
	ld.shared.u32 	%r2451, [%r2399+24320];
	mul.wide.s32 	%rd194, %r2450, 4;
	add.s64 	%rd195, %rd173, %rd194;
	st.global.u32 	[%rd195], %r2451;
	add.s32 	%r2452, %r3, 6688;
	sub.s32 	%r2453, %r2452, %r2228;
	setp.lt.s32 	%p427, %r2452, %r2228;
	add.s32 	%r2454, %r2403, -6689;
	selp.b32 	%r2455, %r2454, %r2453, %p427;
	ld.shared.u32 	%r2456, [%r2399+26752];
	mul.wide.s32 	%rd196, %r2455, 4;
	add.s64 	%rd197, %rd173, %rd196;
	st.global.u32 	[%rd197], %r2456;
	add.s32 	%r2457, %r3, 7296;
	sub.s32 	%r2458, %r2457, %r2228;
	setp.lt.s32 	%p428, %r2457, %r2228;
	add.s32 	%r2459, %r2403, -7297;
	selp.b32 	%r2460, %r2459, %r2458, %p428;
	ld.shared.u32 	%r2461, [%r2399+29184];
	mul.wide.s32 	%rd198, %r2460, 4;
	add.s64 	%rd199, %rd173, %rd198;
	st.global.u32 	[%rd199], %r2461;
	add.s32 	%r2462, %r3, 7904;
	sub.s32 	%r2463, %r2462, %r2228;
	setp.lt.s32 	%p429, %r2462, %r2228;
	add.s32 	%r2464, %r2403, -7905;
	selp.b32 	%r2465, %r2464, %r2463, %p429;
	ld.shared.u32 	%r2466, [%r2399+31616];
	mul.wide.s32 	%rd200, %r2465, 4;
	add.s64 	%rd201, %rd173, %rd200;
	st.global.u32 	[%rd201], %r2466;
	add.s32 	%r2467, %r3, 8512;
	sub.s32 	%r2468, %r2467, %r2228;
	setp.lt.s32 	%p430, %r2467, %r2228;
	add.s32 	%r2469, %r2403, -8513;
	selp.b32 	%r2470, %r2469, %r2468, %p430;
	ld.shared.u32 	%r2471, [%r2399+34048];
	mul.wide.s32 	%rd202, %r2470, 4;
	add.s64 	%rd203, %rd173, %rd202;
	st.global.u32 	[%rd203], %r2471;
	add.s32 	%r2472, %r3, 9120;
	sub.s32 	%r2473, %r2472, %r2228;
	setp.lt.s32 	%p431, %r2472, %r2228;
	add.s32 	%r2474, %r2403, -9121;
	selp.b32 	%r2475, %r2474, %r2473, %p431;
	ld.shared.u32 	%r2476, [%r2399+36480];
	mul.wide.s32 	%rd204, %r2475, 4;
	add.s64 	%rd205, %rd173, %rd204;
	st.global.u32 	[%rd205], %r2476;
	add.s32 	%r2477, %r3, 9728;
	sub.s32 	%r2478, %r2477, %r2228;
	setp.lt.s32 	%p432, %r2477, %r2228;
	add.s32 	%r2479, %r2403, -9729;
	selp.b32 	%r2480, %r2479, %r2478, %p432;
	ld.shared.u32 	%r2481, [%r2399+38912];
	mul.wide.s32 	%rd206, %r2480, 4;
	add.s64 	%rd207, %rd173, %rd206;
	st.global.u32 	[%rd207], %r2481;
	add.s32 	%r2482, %r3, 10336;
	sub.s32 	%r2483, %r2482, %r2228;
	setp.lt.s32 	%p433, %r2482, %r2228;
	add.s32 	%r2484, %r2403, -10337;
	selp.b32 	%r2485, %r2484, %r2483, %p433;
	ld.shared.u32 	%r2486, [%r2399+41344];
	mul.wide.s32 	%rd208, %r2485, 4;
	add.s64 	%rd209, %rd173, %rd208;
	st.global.u32 	[%rd209], %r2486;
	add.s32 	%r2487, %r3, 10944;
	sub.s32 	%r2488, %r2487, %r2228;
	setp.lt.s32 	%p434, %r2487, %r2228;
	add.s32 	%r2489, %r2403, -10945;
	selp.b32 	%r2490, %r2489, %r2488, %p434;
	ld.shared.u32 	%r2491, [%r2399+43776];
	mul.wide.s32 	%rd210, %r2490, 4;
	add.s64 	%rd211, %rd173, %rd210;
	st.global.u32 	[%rd211], %r2491;
	bra.uni 	$L__BB2_205;
$L__BB2_7:
	ld.param.u64 	%rd212, [_ZN3cub18CUB_300001_SM_10006detail6select23DeviceSelectSweepKernelINS2_10policy_hubIiNS0_8NullTypeEiLb0ELNS0_10SelectImplE2EE10Policy1000EPiPS5_S9_S9_NS0_13ScanTileStateIiLb1EEE4EvenS5_iNS2_19streaming_context_tIiLb0EEELS6_2EEEvT0_T1_T2_T3_T4_T5_T6_T7_iT8_NS1_7vsmem_tE_param_0];
	mov.u32 	%r37, %tid.x;
	and.b32  	%r1504, %r37, 31;
	and.b32  	%r1505, %r37, 992;
	mul.lo.s32 	%r1506, %r1505, 19;
	or.b32  	%r1507, %r1506, %r1504;
	mul.lo.s32 	%r39, %r2500, 11552;
	cvt.s64.s32 	%rd113, %r39;
	cvt.u64.u32 	%rd114, %r1507;
	add.s64 	%rd115, %rd114, %rd113;
	cvta.to.global.u64 	%rd116, %rd212;
	shl.b64 	%rd117, %rd115, 2;
	add.s64 	%rd118, %rd116, %rd117;
	ld.global.u32 	%r1511, [%rd118];
	ld.global.u32 	%r1512, [%rd118+128];
	ld.global.u32 	%r1513, [%rd118+256];
	ld.global.u32 	%r1514, [%rd118+384];
	ld.global.u32 	%r1515, [%rd118+512];
	ld.global.u32 	%r1516, [%rd118+640];
	ld.global.u32 	%r1517, [%rd118+768];
	ld.global.u32 	%r1518, [%rd118+896];
	ld.global.u32 	%r1519, [%rd118+1024];
	ld.global.u32 	%r1520, [%rd118+1152];
	ld.global.u32 	%r1521, [%rd118+1280];
	ld.global.u32 	%r1522, [%rd118+1408];
	ld.global.u32 	%r1523, [%rd118+1536];
	ld.global.u32 	%r1524, [%rd118+1664];
	ld.global.u32 	%r1525, [%rd118+1792];
	ld.global.u32 	%r1526, [%rd118+1920];
	ld.global.u32 	%r1527, [%rd118+2048];
	ld.global.u32 	%r1528, [%rd118+2176];
	ld.global.u32 	%r1529, [%rd118+2304];
	// begin inline asm
	mov.u32 %r1473, %laneid;
	// end inline asm
	shr.u32 	%r41, %r37, 5;
	mad.lo.s32 	%r1530, %r41, 608, %r1473;
	shl.b32 	%r1531, %r1530, 2;
	mov.u32 	%r1532, _ZZN3cub18CUB_300001_SM_10006detail6select23DeviceSelectSweepKernelINS2_10policy_hubIiNS0_8NullTypeEiLb0ELNS0_10SelectImplE2EE10Policy1000EPiPS5_S9_S9_NS0_13ScanTileStateIiLb1EEE4EvenS5_iNS2_19streaming_context_tIiLb0EEELS6_2EEEvT0_T1_T2_T3_T4_T5_T6_T7_iT8_NS1_7vsmem_tEE19static_temp_storage;
	add.s32 	%r1533, %r1532, %r1531;
	st.shared.u32 	[%r1533], %r1511;
	st.shared.u32 	[%r1533+128], %r1512;
	st.shared.u32 	[%r1533+256], %r1513;
	st.shared.u32 	[%r1533+384], %r1514;
	st.shared.u32 	[%r1533+512], %r1515;
	st.shared.u32 	[%r1533+640], %r1516;
	st.shared.u32 	[%r1533+768], %r1517;
	st.shared.u32 	[%r1533+896], %r1518;
	st.shared.u32 	[%r1533+1024], %r1519;
	st.shared.u32 	[%r1533+1152], %r1520;
	st.shared.u32 	[%r1533+1280], %r1521;
	st.shared.u32 	[%r1533+1408], %r1522;
	st.shared.u32 	[%r1533+1536], %r1523;
	st.shared.u32 	[%r1533+1664], %r1524;
	st.shared.u32 	[%r1533+1792], %r1525;
	st.shared.u32 	[%r1533+1920], %r1526;
	st.shared.u32 	[%r1533+2048], %r1527;
	st.shared.u32 	[%r1533+2176], %r1528;
	st.shared.u32 	[%r1533+2304], %r1529;
	bar.warp.sync 	-1;
	mad.lo.s32 	%r1534, %r1473, 72, %r1533;
	ld.shared.u32 	%r42, [%r1534];
	not.b32 	%r1535, %r42;
	ld.shared.u32 	%r43, [%r1534+4];
	not.b32 	%r1536, %r43;
	ld.shared.u32 	%r44, [%r1534+8];
	not.b32 	%r1537, %r44;
	ld.shared.u32 	%r45, [%r1534+12];
	not.b32 	%r1538, %r45;
	ld.shared.u32 	%r46, [%r1534+16];
	not.b32 	%r1539, %r46;
	ld.shared.u32 	%r47, [%r1534+20];
	not.b32 	%r1540, %r47;
	ld.shared.u32 	%r48, [%r1534+24];
	not.b32 	%r1541, %r48;
	ld.shared.u32 	%r49, [%r1534+28];
	not.b32 	%r1542, %r49;
	ld.shared.u32 	%r50, [%r1534+32];
	not.b32 	%r1543, %r50;
	ld.shared.u32 	%r51, [%r1534+36];
	not.b32 	%r1544, %r51;
	ld.shared.u32 	%r52, [%r1534+40];
	not.b32 	%r1545, %r52;
	ld.shared.u32 	%r53, [%r1534+44];
	not.b32 	%r1546, %r53;
	ld.shared.u32 	%r54, [%r1534+48];
	not.b32 	%r1547, %r54;
	ld.shared.u32 	%r55, [%r1534+52];
	not.b32 	%r1548, %r55;
	ld.shared.u32 	%r56, [%r1534+56];
	not.b32 	%r1549, %r56;
	ld.shared.u32 	%r57, [%r1534+60];
	not.b32 	%r1550, %r57;
	ld.shared.u32 	%r58, [%r1534+64];
	not.b32 	%r1551, %r58;
	ld.shared.u32 	%r59, [%r1534+68];
	not.b32 	%r1552, %r59;
	ld.shared.u32 	%r60, [%r1534+72];
	not.b32 	%r1553, %r60;
	and.b32  	%r1554, %r1535, 1;
	and.b32  	%r1555, %r1536, 1;
	and.b32  	%r1556, %r1537, 1;
	and.b32  	%r1557, %r1538, 1;
	and.b32  	%r1558, %r1539, 1;
	and.b32  	%r1559, %r1540, 1;
	and.b32  	%r1560, %r1541, 1;
	and.b32  	%r1561, %r1542, 1;
	and.b32  	%r1562, %r1543, 1;
	and.b32  	%r1563, %r1544, 1;
	and.b32  	%r1564, %r1545, 1;
	and.b32  	%r1565, %r1546, 1;
	and.b32  	%r1566, %r1547, 1;
	and.b32  	%r1567, %r1548, 1;
	and.b32  	%r1568, %r1549, 1;
	and.b32  	%r1569, %r1550, 1;
	and.b32  	%r1570, %r1551, 1;
	and.b32  	%r1571, %r1552, 1;
	and.b32  	%r1572, %r1553, 1;
	bar.sync 	0;
	add.s32 	%r1573, %r1555, %r1554;
	add.s32 	%r1574, %r1556, %r1573;
	add.s32 	%r1575, %r1557, %r1574;
	add.s32 	%r1576, %r1558, %r1575;
	add.s32 	%r1577, %r1559, %r1576;
	add.s32 	%r1578, %r1560, %r1577;
	add.s32 	%r1579, %r1561, %r1578;
	add.s32 	%r1580, %r1562, %r1579;
	add.s32 	%r1581, %r1563, %r1580;
	add.s32 	%r1582, %r1564, %r1581;
	add.s32 	%r1583, %r1565, %r1582;
	add.s32 	%r1584, %r1566, %r1583;
	add.s32 	%r1585, %r1567, %r1584;
	add.s32 	%r1586, %r1568, %r1585;
	add.s32 	%r1587, %r1569, %r1586;
	add.s32 	%r1588, %r1570, %r1587;
	add.s32 	%r1589, %r1571, %r1588;
	add.s32 	%r1478, %r1572, %r1589;
	mov.b32 	%r1476, 1;
	mov.b32 	%r1501, 0;
	mov.b32 	%r1503, -1;
	// begin inline asm
	{  .reg .s32 r0;  .reg .pred p;  shfl.sync.up.b32 r0|p, %r1478, %r1476, %r1501, %r1503;  @p add.s32 r0, r0, %r1478;  mov.s32 %r1474, r0;}
	// end inline asm
	mov.b32 	%r1482, 2;
	// begin inline asm
	{  .reg .s32 r0;  .reg .pred p;  shfl.sync.up.b32 r0|p, %r1474, %r1482, %r1501, %r1503;  @p add.s32 r0, r0, %r1474;  mov.s32 %r1480, r0;}
	// end inline asm
	mov.b32 	%r1488, 4;
	// begin inline asm
	{  .reg .s32 r0;  .reg .pred p;  shfl.sync.up.b32 r0|p, %r1480, %r1488, %r1501, %r1503;  @p add.s32 r0, r0, %r1480;  mov.s32 %r1486, r0;}
	// end inline asm
	mov.b32 	%r1494, 8;
	// begin inline asm
	{  .reg .s32 r0;  .reg .pred p;  shfl.sync.up.b32 r0|p, %r1486, %r1494, %r1501, %r1503;  @p add.s32 r0, r0, %r1486;  mov.s32 %r1492, r0;}
	// end inline asm
	mov.b32 	%r1500, 16;
	// begin inline asm
	{  .reg .s32 r0;  .reg .pred p;  shfl.sync.up.b32 r0|p, %r1492, %r1500, %r1501, %r1503;  @p add.s32 r0, r0, %r1492;  mov.s32 %r1498, r0;}
	// end inline asm
	setp.ne.s32 	%p290, %r1473, 31;
	@%p290 bra 	$L__BB2_9;
	shl.b32 	%r1590, %r41, 2;
	add.s32 	%r1592, %r1532, %r1590;
	st.shared.u32 	[%r1592], %r1498;
$L__BB2_9:
	sub.s32 	%r1593, %r1498, %r1478;
	bar.sync 	0;
	ld.shared.v4.u32 	{%r1594, %r1595, %r1596, %r1597}, [_ZZN3cub18CUB_300001_SM_10006detail6select23DeviceSelectSweepKernelINS2_10policy_hubIiNS0_8NullTypeEiLb0ELNS0_10SelectImplE2EE10Policy1000EPiPS5_S9_S9_NS0_13ScanTileStateIiLb1EEE4EvenS5_iNS2_19streaming_context_tIiLb0EEELS6_2EEEvT0_T1_T2_T3_T4_T5_T6_T7_iT8_NS1_7vsmem_tEE19static_temp_storage];
	add.s32 	%r1598, %r1595, %r1594;
	setp.eq.s32 	%p291, %r41, 2;
	selp.b32 	%r1599, %r1598, %r1594, %p291;
	add.s32 	%r1600, %r1598, %r1596;
	setp.eq.s32 	%p292, %r41, 3;
	selp.b32 	%r1601, %r1600, %r1599, %p292;
	add.s32 	%r1602, %r1600, %r1597;
	setp.eq.s32 	%p293, %r41, 4;
	selp.b32 	%r1603, %r1602, %r1601, %p293;
	ld.shared.v4.u32 	{%r1604, %r1605, %r1606, %r1607}, [_ZZN3cub18CUB_300001_SM_10006detail6select23DeviceSelectSweepKernelINS2_10policy_hubIiNS0_8NullTypeEiLb0ELNS0_10SelectImplE2EE10Policy1000EPiPS5_S9_S9_NS0_13ScanTileStateIiLb1EEE4EvenS5_iNS2_19streaming_context_tIiLb0EEELS6_2EEEvT0_T1_T2_T3_T4_T5_T6_T7_iT8_NS1_7vsmem_tEE19static_temp_storage+16];
	add.s32 	%r1608, %r1602, %r1604;
	setp.eq.s32 	%p294, %r41, 5;
	selp.b32 	%r1609, %r1608, %r1603, %p294;
	add.s32 	%r1610, %r1608, %r1605;
	setp.eq.s32 	%p295, %r41, 6;
	selp.b32 	%r1611, %r1610, %r1609, %p295;
	add.s32 	%r1612, %r1610, %r1606;
	setp.eq.s32 	%p296, %r41, 7;
	selp.b32 	%r1613, %r1612, %r1611, %p296;
	add.s32 	%r1614, %r1612, %r1607;
	setp.eq.s32 	%p297, %r41, 8;
	selp.b32 	%r1615, %r1614, %r1613, %p297;
	ld.shared.v4.u32 	{%r1616, %r1617, %r1618, %r1619}, [_ZZN3cub18CUB_300001_SM_10006detail6select23DeviceSelectSweepKernelINS2_10policy_hubIiNS0_8NullTypeEiLb0ELNS0_10SelectImplE2EE10Policy1000EPiPS5_S9_S9_NS0_13ScanTileStateIiLb1EEE4EvenS5_iNS2_19streaming_context_tIiLb0EEELS6_2EEEvT0_T1_T2_T3_T4_T5_T6_T7_iT8_NS1_7vsmem_tEE19static_temp_storage+32];
	add.s32 	%r1620, %r1614, %r1616;
	setp.eq.s32 	%p298, %r41, 9;
	selp.b32 	%r1621, %r1620, %r1615, %p298;
	add.s32 	%r1622, %r1620, %r1617;
	setp.eq.s32 	%p299, %r41, 10;
	selp.b32 	%r1623, %r1622, %r1621, %p299;
	add.s32 	%r1624, %r1622, %r1618;
	setp.eq.s32 	%p300, %r41, 11;
	selp.b32 	%r1625, %r1624, %r1623, %p300;
	add.s32 	%r1626, %r1624, %r1619;
	setp.eq.s32 	%p301, %r41, 12;
	selp.b32 	%r1627, %r1626, %r1625, %p301;
	ld.shared.v4.u32 	{%r1628, %r1629, %r1630, %r1631}, [_ZZN3cub18CUB_300001_SM_10006detail6select23DeviceSelectSweepKernelINS2_10policy_hubIiNS0_8NullTypeEiLb0ELNS0_10SelectImplE2EE10Policy1000EPiPS5_S9_S9_NS0_13ScanTileStateIiLb1EEE4EvenS5_iNS2_19streaming_context_tIiLb0EEELS6_2EEEvT0_T1_T2_T3_T4_T5_T6_T7_iT8_NS1_7vsmem_tEE19static_temp_storage+48];
	add.s32 	%r1632, %r1626, %r1628;
	setp.eq.s32 	%p302, %r41, 13;
	selp.b32 	%r1633, %r1632, %r1627, %p302;
	add.s32 	%r1634, %r1632, %r1629;
	setp.eq.s32 	%p303, %r41, 14;
	selp.b32 	%r1635, %r1634, %r1633, %p303;
	add.s32 	%r1636, %r1634, %r1630;
	setp.eq.s32 	%p304, %r41, 15;
	selp.b32 	%r1637, %r1636, %r1635, %p304;
	add.s32 	%r1638, %r1636, %r1631;
	setp.eq.s32 	%p305, %r41, 16;
	selp.b32 	%r1639, %r1638, %r1637, %p305;
	.pragma "used_bytes_mask 4095";
	ld.shared.v4.u32 	{%r1640, %r1641, %r1642, %r1643}, [_ZZN3cub18CUB_300001_SM_10006detail6select23DeviceSelectSweepKernelINS2_10policy_hubIiNS0_8NullTypeEiLb0ELNS0_10SelectImplE2EE10Policy1000EPiPS5_S9_S9_NS0_13ScanTileStateIiLb1EEE4EvenS5_iNS2_19streaming_context_tIiLb0EEELS6_2EEEvT0_T1_T2_T3_T4_T5_T6_T7_iT8_NS1_7vsmem_tEE19static_temp_storage+64];
	add.s32 	%r1644, %r1638, %r1640;
	setp.eq.s32 	%p306, %r41, 17;
	selp.b32 	%r1645, %r1644, %r1639, %p306;
	add.s32 	%r1646, %r1644, %r1641;
	setp.eq.s32 	%p307, %r41, 18;
	selp.b32 	%r1647, %r1646, %r1645, %p307;
	add.s32 	%r63, %r1646, %r1642;
	setp.gt.u32 	%p308, %r37, 31;
	setp.lt.u32 	%p309, %r37, 32;
	setp.eq.s32 	%p310, %r1473, 0;
	selp.b32 	%r1648, 0, %r1593, %p310;
	add.s32 	%r2513, %r1647, %r1648;
	selp.b32 	%r65, %r1593, %r2513, %p309;
	@%p308 bra 	$L__BB2_25;
	setp.ne.s32 	%p311, %r37, 0;
	mul.wide.s32 	%rd119, %r2500, 8;
	add.s64 	%rd3, %rd2, %rd119;
	@%p311 bra 	$L__BB2_12;
	st.shared.u32 	[_ZZN3cub18CUB_300001_SM_10006detail6select23DeviceSelectSweepKernelINS2_10policy_hubIiNS0_8NullTypeEiLb0ELNS0_10SelectImplE2EE10Policy1000EPiPS5_S9_S9_NS0_13ScanTileStateIiLb1EEE4EvenS5_iNS2_19streaming_context_tIiLb0EEELS6_2EEEvT0_T1_T2_T3_T4_T5_T6_T7_iT8_NS1_7vsmem_tEE19static_temp_storage+140], %r63;
	add.s64 	%rd120, %rd3, 256;
	mov.b32 	%r1649, 100;
	// begin inline asm
	st.relaxed.gpu.v2.u32 [%rd120], {%r1649, %r63};
	// end inline asm
$L__BB2_12:
	not.b32 	%r1655, %r37;
	add.s32 	%r2508, %r2500, %r1655;
	mov.b32 	%r1651, 970;
	// begin inline asm
	nanosleep.u32 %r1651;
	// end inline asm
	mul.wide.s32 	%rd122, %r2508, 8;
	add.s64 	%rd123, %rd2, %rd122;
	add.s64 	%rd121, %rd123, 256;
	// begin inline asm
	ld.relaxed.gpu.v2.u32 {%r2510, %r2502}, [%rd121];
	// end inline asm
	mov.b32 	%r2503, 362;
$L__BB2_13:
	setp.eq.s32 	%p312, %r2510, 99;
	mov.b32 	%r1656, -1;
	vote.sync.any.pred 	%p313, %p312, %r1656;
	not.pred 	%p314, %p313;
	@%p314 bra 	$L__BB2_15;
	shr.u32 	%r75, %r2503, 1;
	mul.lo.s32 	%r2051, %r2500, 16807;
	and.b32  	%r2500, %r2051, 2147483647;
	sub.s32 	%r2052, %r2503, %r75;
	add.s32 	%r2053, %r2052, 1;
	rem.u32 	%r2054, %r2500, %r2053;
	add.s32 	%r2048, %r2054, %r75;
	// begin inline asm
	nanosleep.u32 %r2048;
	// end inline asm
	// begin inline asm
	ld.relaxed.gpu.v2.u32 {%r2510, %r2502}, [%rd121];
	// end inline asm
	mov.u32 	%r2503, %r75;
	bra.uni 	$L__BB2_13;
$L__BB2_15:
	setp.eq.s32 	%p315, %r2510, 101;
	mov.b32 	%r1683, -1;
	vote.sync.ballot.b32 	%r1685, %p315, %r1683;
	// begin inline asm
	mov.u32 %r1658, %lanemask_ge;
	// end inline asm
	and.b32  	%r1686, %r1685, %r1658;
	or.b32  	%r1687, %r1686, -2147483648;
	add.s32 	%r1688, %r1687, -1;
	not.b32 	%r1689, %r1687;
	and.b32  	%r1690, %r1689, %r1688;
	popc.b32 	%r1662, %r1690;
	mov.b32 	%r1661, 1;
	// begin inline asm
	shfl.sync.down.b32 %r1659, %r2502, %r1661, %r1662, %r1683;
	// end inline asm
	setp.lt.s32 	%p317, %r1473, %r1662;
	selp.b32 	%r1691, %r1659, 0, %p317;
	add.s32 	%r1665, %r1691, %r2502;
	mov.b32 	%r1666, 2;
	// begin inline asm
	shfl.sync.down.b32 %r1664, %r1665, %r1666, %r1662, %r1683;
	// end inline asm
	add.s32 	%r80, %r1473, 2;
	setp.gt.s32 	%p318, %r80, %r1662;
	selp.b32 	%r1692, 0, %r1664, %p318;
	add.s32 	%r1670, %r1665, %r1692;
	mov.b32 	%r1671, 4;
	// begin inline asm
	shfl.sync.down.b32 %r1669, %r1670, %r1671, %r1662, %r1683;
	// end inline asm
	add.s32 	%r1693, %r1473, 4;
	setp.gt.s32 	%p319, %r1693, %r1662;
	selp.b32 	%r1694, 0, %r1669, %p319;
	add.s32 	%r1675, %r1670, %r1694;
	mov.b32 	%r1676, 8;
	// begin inline asm
	shfl.sync.down.b32 %r1674, %r1675, %r1676, %r1662, %r1683;
	// end inline asm
	add.s32 	%r1695, %r1473, 8;
	setp.gt.s32 	%p320, %r1695, %r1662;
	selp.b32 	%r1696, 0, %r1674, %p320;
	add.s32 	%r1680, %r1675, %r1696;
	mov.b32 	%r1681, 16;
	// begin inline asm
	shfl.sync.down.b32 %r1679, %r1680, %r1681, %r1662, %r1683;
	// end inline asm
	add.s32 	%r1697, %r1473, 16;
	setp.gt.s32 	%p321, %r1697, %r1662;
	selp.b32 	%r1698, 0, %r1679, %p321;
	add.s32 	%r2506, %r1680, %r1698;
	add.s64 	%rd5, %rd2, 256;
	mov.b32 	%r2504, 362;
$L__BB2_16:
	setp.ne.s32 	%p322, %r2510, 101;
	mov.b32 	%r1699, -1;
	vote.sync.all.pred 	%p323, %p322, %r1699;
	not.pred 	%p324, %p323;
	@%p324 bra 	$L__BB2_21;
	shr.u32 	%r2504, %r2504, 1;
	mul.wide.s32 	%rd165, %r2508, 8;
	add.s64 	%rd166, %rd5, %rd165;
	add.s64 	%rd164, %rd166, -256;
	// begin inline asm
	ld.relaxed.gpu.v2.u32 {%r2510, %r2511}, [%rd164];
	// end inline asm
	mov.u32 	%r2512, %r2504;
$L__BB2_18:
	setp.eq.s32 	%p366, %r2510, 99;
	mov.b32 	%r1999, -1;
	vote.sync.any.pred 	%p367, %p366, %r1999;
	not.pred 	%p368, %p367;
	@%p368 bra 	$L__BB2_20;
	shr.u32 	%r96, %r2512, 1;
	mul.lo.s32 	%r2044, %r2500, 16807;
	and.b32  	%r2500, %r2044, 2147483647;
	sub.s32 	%r2045, %r2512, %r96;
	add.s32 	%r2046, %r2045, 1;
	rem.u32 	%r2047, %r2500, %r2046;
	add.s32 	%r2041, %r2047, %r96;
	// begin inline asm
	nanosleep.u32 %r2041;
	// end inline asm
	// begin inline asm
	ld.relaxed.gpu.v2.u32 {%r2510, %r2511}, [%rd164];
	// end inline asm
	mov.u32 	%r2512, %r96;
	bra.uni 	$L__BB2_18;
$L__BB2_20:
	setp.eq.s32 	%p369, %r2510, 101;
	mov.b32 	%r2025, -1;
	vote.sync.ballot.b32 	%r2026, %p369, %r2025;
	and.b32  	%r2027, %r2026, %r1658;
	or.b32  	%r2028, %r2027, -2147483648;
	add.s32 	%r2029, %r2028, -1;
	not.b32 	%r2030, %r2028;
	and.b32  	%r2031, %r2030, %r2029;
	popc.b32 	%r2004, %r2031;
	mov.b32 	%r2003, 1;
	// begin inline asm
	shfl.sync.down.b32 %r2001, %r2511, %r2003, %r2004, %r2025;
	// end inline asm
	setp.lt.s32 	%p371, %r1473, %r2004;
	selp.b32 	%r2032, %r2001, 0, %p371;
	add.s32 	%r2007, %r2032, %r2511;
	mov.b32 	%r2008, 2;
	// begin inline asm
	shfl.sync.down.b32 %r2006, %r2007, %r2008, %r2004, %r2025;
	// end inline asm
	setp.gt.s32 	%p372, %r80, %r2004;
	selp.b32 	%r2033, 0, %r2006, %p372;
	add.s32 	%r2012, %r2007, %r2033;
	mov.b32 	%r2013, 4;
	// begin inline asm
	shfl.sync.down.b32 %r2011, %r2012, %r2013, %r2004, %r2025;
	// end inline asm
	setp.gt.s32 	%p373, %r1693, %r2004;
	selp.b32 	%r2035, 0, %r2011, %p373;
	add.s32 	%r2017, %r2012, %r2035;
	mov.b32 	%r2018, 8;
	// begin inline asm
	shfl.sync.down.b32 %r2016, %r2017, %r2018, %r2004, %r2025;
	// end inline asm
	setp.gt.s32 	%p374, %r1695, %r2004;
	selp.b32 	%r2037, 0, %r2016, %p374;
	add.s32 	%r2022, %r2017, %r2037;
	mov.b32 	%r2023, 16;
	// begin inline asm
	shfl.sync.down.b32 %r2021, %r2022, %r2023, %r2004, %r2025;
	// end inline asm
	setp.gt.s32 	%p375, %r1697, %r2004;
	selp.b32 	%r2039, 0, %r2021, %p375;
	add.s32 	%r2040, %r2039, %r2506;
	add.s32 	%r2506, %r2040, %r2022;
	add.s32 	%r2508, %r2508, -32;
	bra.uni 	$L__BB2_16;
$L__BB2_21:
	setp.ne.s32 	%p325, %r37, 0;
	@%p325 bra 	$L__BB2_23;
	add.s32 	%r1702, %r2506, %r63;
	add.s64 	%rd124, %rd3, 256;
	mov.b32 	%r1701, 101;
	// begin inline asm
	st.relaxed.gpu.v2.u32 [%rd124], {%r1701, %r1702};
	// end inline asm
	st.shared.u32 	[_ZZN3cub18CUB_300001_SM_10006detail6select23DeviceSelectSweepKernelINS2_10policy_hubIiNS0_8NullTypeEiLb0ELNS0_10SelectImplE2EE10Policy1000EPiPS5_S9_S9_NS0_13ScanTileStateIiLb1EEE4EvenS5_iNS2_19streaming_context_tIiLb0EEELS6_2EEEvT0_T1_T2_T3_T4_T5_T6_T7_iT8_NS1_7vsmem_tEE19static_temp_storage+132], %r2506;
	st.shared.u32 	[_ZZN3cub18CUB_300001_SM_10006detail6select23DeviceSelectSweepKernelINS2_10policy_hubIiNS0_8NullTypeEiLb0ELNS0_10SelectImplE2EE10Policy1000EPiPS5_S9_S9_NS0_13ScanTileStateIiLb1EEE4EvenS5_iNS2_19streaming_context_tIiLb0EEELS6_2EEEvT0_T1_T2_T3_T4_T5_T6_T7_iT8_NS1_7vsmem_tEE19static_temp_storage+136], %r1702;
$L__BB2_23:
	setp.ne.s32 	%p326, %r1473, 0;
	mov.u32 	%r2513, %r65;
	@%p326 bra 	$L__BB2_25;
	st.shared.u32 	[_ZZN3cub18CUB_300001_SM_10006detail6select23DeviceSelectSweepKernelINS2_10policy_hubIiNS0_8NullTypeEiLb0ELNS0_10SelectImplE2EE10Policy1000EPiPS5_S9_S9_NS0_13ScanTileStateIiLb1EEE4EvenS5_iNS2_19streaming_context_tIiLb0EEELS6_2EEEvT0_T1_T2_T3_T4_T5_T6_T7_iT8_NS1_7vsmem_tEE19static_temp_storage+96], %r2506;
	mov.u32 	%r2513, %r2506;
$L__BB2_25:
	bar.sync 	0;
	setp.eq.s32 	%p327, %r37, 0;
	@%p327 bra 	$L__BB2_27;
	ld.shared.u32 	%r1703, [_ZZN3cub18CUB_300001_SM_10006detail6select23DeviceSelectSweepKernelINS2_10policy_hubIiNS0_8NullTypeEiLb0ELNS0_10SelectImplE2EE10Policy1000EPiPS5_S9_S9_NS0_13ScanTileStateIiLb1EEE4EvenS5_iNS2_19streaming_context_tIiLb0EEELS6_2EEEvT0_T1_T2_T3_T4_T5_T6_T7_iT8_NS1_7vsmem_tEE19static_temp_storage+96];
	add.s32 	%r2513, %r1703, %r2513;
$L__BB2_27:
	ld.param.u32 	%r2498, [_ZN3cub18CUB_300001_SM_10006detail6select23DeviceSelectSweepKernelINS2_10policy_hubIiNS0_8NullTypeEiLb0ELNS0_10SelectImplE2EE10Policy1000EPiPS5_S9_S9_NS0_13ScanTileStateIiLb1EEE4EvenS5_iNS2_19streaming_context_tIiLb0EEELS6_2EEEvT0_T1_T2_T3_T4_T5_T6_T7_iT8_NS1_7vsmem_tE_param_7];
	ld.param.u64 	%rd216, [_ZN3cub18CUB_300001_SM_10006detail6select23DeviceSelectSweepKernelINS2_10policy_hubIiNS0_8NullTypeEiLb0ELNS0_10SelectImplE2EE10Policy1000EPiPS5_S9_S9_NS0_13ScanTileStateIiLb1EEE4EvenS5_iNS2_19streaming_context_tIiLb0EEELS6_2EEEvT0_T1_T2_T3_T4_T5_T6_T7_iT8_NS1_7vsmem_tE_param_2];
	and.b32  	%r1704, %r42, 1;
	xor.b32  	%r1705, %r1704, 1;
	add.s32 	%r1706, %r1705, %r2513;
	and.b32  	%r1707, %r43, 1;
	xor.b32  	%r1708, %r1707, 1;
	add.s32 	%r1709, %r1706, %r1708;
	and.b32  	%r1710, %r44, 1;
	xor.b32  	%r1711, %r1710, 1;
	add.s32 	%r1712, %r1709, %r1711;
	and.b32  	%r1713, %r45, 1;
	xor.b32  	%r1714, %r1713, 1;
	add.s32 	%r1715, %r1712, %r1714;
	and.b32  	%r1716, %r46, 1;
	xor.b32  	%r1717, %r1716, 1;
	add.s32 	%r1718, %r1715, %r1717;
	and.b32  	%r1719, %r47, 1;
	xor.b32  	%r1720, %r1719, 1;
	add.s32 	%r1721, %r1718, %r1720;
	and.b32  	%r1722, %r48, 1;
	xor.b32  	%r1723, %r1722, 1;
	add.s32 	%r1724, %r1721, %r1723;
	and.b32  	%r1725, %r49, 1;
	xor.b32  	%r1726, %r1725, 1;
	add.s32 	%r1727, %r1724, %r1726;
	and.b32  	%r1728, %r50, 1;
	xor.b32  	%r1729, %r1728, 1;
	add.s32 	%r1730, %r1727, %r1729;
	and.b32  	%r1731, %r51, 1;
	xor.b32  	%r1732, %r1731, 1;
	add.s32 	%r1733, %r1730, %r1732;
	and.b32  	%r1734, %r52, 1;
	xor.b32  	%r1735, %r1734, 1;
	add.s32 	%r1736, %r1733, %r1735;
	and.b32  	%r1737, %r53, 1;
	xor.b32  	%r1738, %r1737, 1;
	add.s32 	%r1739, %r1736, %r1738;
	and.b32  	%r1740, %r54, 1;
	xor.b32  	%r1741, %r1740, 1;
	add.s32 	%r1742, %r1739, %r1741;
	and.b32  	%r1743, %r55, 1;
	xor.b32  	%r1744, %r1743, 1;
	add.s32 	%r1745, %r1742, %r1744;
	and.b32  	%r1746, %r56, 1;
	xor.b32  	%r1747, %r1746, 1;
	add.s32 	%r1748, %r1745, %r1747;
	and.b32  	%r1749, %r57, 1;
	xor.b32  	%r1750, %r1749, 1;
	add.s32 	%r1751, %r1748, %r1750;
	and.b32  	%r1752, %r58, 1;
	xor.b32  	%r1753, %r1752, 1;
	add.s32 	%r1754, %r1751, %r1753;
	and.b32  	%r1755, %r59, 1;
	xor.b32  	%r1756, %r1755, 1;
	add.s32 	%r1757, %r1754, %r1756;
	mov.u32 	%r1758, _ZZN3cub18CUB_300001_SM_10006detail6select23DeviceSelectSweepKernelINS2_10policy_hubIiNS0_8NullTypeEiLb0ELNS0_10SelectImplE2EE10Policy1000EPiPS5_S9_S9_NS0_13ScanTileStateIiLb1EEE4EvenS5_iNS2_19streaming_context_tIiLb0EEELS6_2EEEvT0_T1_T2_T3_T4_T5_T6_T7_iT8_NS1_7vsmem_tEE19static_temp_storage;
	ld.shared.u32 	%r1759, [_ZZN3cub18CUB_300001_SM_10006detail6select23DeviceSelectSweepKernelINS2_10policy_hubIiNS0_8NullTypeEiLb0ELNS0_10SelectImplE2EE10Policy1000EPiPS5_S9_S9_NS0_13ScanTileStateIiLb1EEE4EvenS5_iNS2_19streaming_context_tIiLb0EEELS6_2EEEvT0_T1_T2_T3_T4_T5_T6_T7_iT8_NS1_7vsmem_tEE19static_temp_storage+140];
	ld.shared.u32 	%r1760, [_ZZN3cub18CUB_300001_SM_10006detail6select23DeviceSelectSweepKernelINS2_10policy_hubIiNS0_8NullTypeEiLb0ELNS0_10SelectImplE2EE10Policy1000EPiPS5_S9_S9_NS0_13ScanTileStateIiLb1EEE4EvenS5_iNS2_19streaming_context_tIiLb0EEELS6_2EEEvT0_T1_T2_T3_T4_T5_T6_T7_iT8_NS1_7vsmem_tEE19static_temp_storage+132];
	sub.s32 	%r1761, %r39, %r1760;
	bar.sync 	0;
	sub.s32 	%r1762, 11552, %r1759;
	mul.lo.s32 	%r1763, %r37, 19;
	add.s32 	%r1764, %r1759, %r1760;
	sub.s32 	%r1765, %r2513, %r1760;
	sub.s32 	%r1766, %r1763, %r1765;
	setp.eq.s32 	%p328, %r1704, 0;
	add.s32 	%r1767, %r1765, %r1762;
	selp.b32 	%r1768, %r1767, %r1766, %p328;
	shl.b32 	%r1769, %r1768, 2;
	add.s32 	%r1770, %r1758, %r1769;
	st.shared.u32 	[%r1770], %r42;
	sub.s32 	%r1771, %r1760, %r1706;
	add.s32 	%r1772, %r1763, %r1771;
	add.s32 	%r1773, %r1772, 1;
	setp.eq.s32 	%p329, %r1707, 0;
	add.s32 	%r1774, %r1767, %r1705;
	selp.b32 	%r1775, %r1774, %r1773, %p329;
	shl.b32 	%r1776, %r1775, 2;
	add.s32 	%r1777, %r1758, %r1776;
	st.shared.u32 	[%r1777], %r43;
	sub.s32 	%r1778, %r1760, %r1709;
	add.s32 	%r1779, %r1763, %r1778;
	add.s32 	%r1780, %r1779, 2;
	setp.eq.s32 	%p330, %r1710, 0;
	add.s32 	%r1781, %r1774, %r1708;
	selp.b32 	%r1782, %r1781, %r1780, %p330;
	shl.b32 	%r1783, %r1782, 2;
	add.s32 	%r1784, %r1758, %r1783;
	st.shared.u32 	[%r1784], %r44;
	sub.s32 	%r1785, %r1760, %r1712;
	add.s32 	%r1786, %r1763, %r1785;
	add.s32 	%r1787, %r1786, 3;
	setp.eq.s32 	%p331, %r1713, 0;
	add.s32 	%r1788, %r1781, %r1711;
	selp.b32 	%r1789, %r1788, %r1787, %p331;
	shl.b32 	%r1790, %r1789, 2;
	add.s32 	%r1791, %r1758, %r1790;
	st.shared.u32 	[%r1791], %r45;
	sub.s32 	%r1792, %r1760, %r1715;
	add.s32 	%r1793, %r1763, %r1792;
	add.s32 	%r1794, %r1793, 4;
	setp.eq.s32 	%p332, %r1716, 0;
	add.s32 	%r1795, %r1788, %r1714;
	selp.b32 	%r1796, %r1795, %r1794, %p332;
	shl.b32 	%r1797, %r1796, 2;
	add.s32 	%r1798, %r1758, %r1797;
	st.shared.u32 	[%r1798], %r46;
	sub.s32 	%r1799, %r1760, %r1718;
	add.s32 	%r1800, %r1763, %r1799;
	add.s32 	%r1801, %r1800, 5;
	setp.eq.s32 	%p333, %r1719, 0;
	add.s32 	%r1802, %r1795, %r1717;
	selp.b32 	%r1803, %r1802, %r1801, %p333;
	shl.b32 	%r1804, %r1803, 2;
	add.s32 	%r1805, %r1758, %r1804;
	st.shared.u32 	[%r1805], %r47;
	sub.s32 	%r1806, %r1760, %r1721;
	add.s32 	%r1807, %r1763, %r1806;
	add.s32 	%r1808, %r1807, 6;
	setp.eq.s32 	%p334, %r1722, 0;
	add.s32 	%r1809, %r1802, %r1720;
	selp.b32 	%r1810, %r1809, %r1808, %p334;
	shl.b32 	%r1811, %r1810, 2;
	add.s32 	%r1812, %r1758, %r1811;
	st.shared.u32 	[%r1812], %r48;
	sub.s32 	%r1813, %r1760, %r1724;
	add.s32 	%r1814, %r1763, %r1813;
	add.s32 	%r1815, %r1814, 7;
	setp.eq.s32 	%p335, %r1725, 0;
	add.s32 	%r1816, %r1809, %r1723;
	selp.b32 	%r1817, %r1816, %r1815, %p335;
	shl.b32 	%r1818, %r1817, 2;
	add.s32 	%r1819, %r1758, %r1818;
	st.shared.u32 	[%r1819], %r49;
	sub.s32 	%r1820, %r1760, %r1727;
	add.s32 	%r1821, %r1763, %r1820;
	add.s32 	%r1822, %r1821, 8;
	setp.eq.s32 	%p336, %r1728, 0;
	add.s32 	%r1823, %r1816, %r1726;
	selp.b32 	%r1824, %r1823, %r1822, %p336;
	shl.b32 	%r1825, %r1824, 2;
	add.s32 	%r1826, %r1758, %r1825;
	st.shared.u32 	[%r1826], %r50;
	sub.s32 	%r1827, %r1760, %r1730;
	add.s32 	%r1828, %r1763, %r1827;
	add.s32 	%r1829, %r1828, 9;
	setp.eq.s32 	%p337, %r1731, 0;
	add.s32 	%r1830, %r1823, %r1729;
	selp.b32 	%r1831, %r1830, %r1829, %p337;
	shl.b32 	%r1832, %r1831, 2;
	add.s32 	%r1833, %r1758, %r1832;
	st.shared.u32 	[%r1833], %r51;
	sub.s32 	%r1834, %r1760, %r1733;
	add.s32 	%r1835, %r1763, %r1834;
	add.s32 	%r1836, %r1835, 10;
	setp.eq.s32 	%p338, %r1734, 0;
	add.s32 	%r1837, %r1830, %r1732;
	selp.b32 	%r1838, %r1837, %r1836, %p338;
	shl.b32 	%r1839, %r1838, 2;
	add.s32 	%r1840, %r1758, %r1839;
	st.shared.u32 	[%r1840], %r52;
	sub.s32 	%r1841, %r1760, %r1736;
	add.s32 	%r1842, %r1763, %r1841;
	add.s32 	%r1843, %r1842, 11;
	setp.eq.s32 	%p339, %r1737, 0;
	add.s32 	%r1844, %r1837, %r1735;
	selp.b32 	%r1845, %r1844, %r1843, %p339;
	shl.b32 	%r1846, %r1845, 2;
	add.s32 	%r1847, %r1758, %r1846;
	st.shared.u32 	[%r1847], %r53;
	sub.s32 	%r1848, %r1760, %r1739;
	add.s32 	%r1849, %r1763, %r1848;
	add.s32 	%r1850, %r1849, 12;
	setp.eq.s32 	%p340, %r1740, 0;
	add.s32 	%r1851, %r1844, %r1738;
	selp.b32 	%r1852, %r1851, %r1850, %p340;
	shl.b32 	%r1853, %r1852, 2;
	add.s32 	%r1854, %r1758, %r1853;
	st.shared.u32 	[%r1854], %r54;
	sub.s32 	%r1855, %r1760, %r1742;
	add.s32 	%r1856, %r1763, %r1855;
	add.s32 	%r1857, %r1856, 13;
	setp.eq.s32 	%p341, %r1743, 0;
	add.s32 	%r1858, %r1851, %r1741;
	selp.b32 	%r1859, %r1858, %r1857, %p341;
	shl.b32 	%r1860, %r1859, 2;
	add.s32 	%r1861, %r1758, %r1860;
	st.shared.u32 	[%r1861], %r55;
	sub.s32 	%r1862, %r1760, %r1745;
	add.s32 	%r1863, %r1763, %r1862;
	add.s32 	%r1864, %r1863, 14;
	setp.eq.s32 	%p342, %r1746, 0;
	add.s32 	%r1865, %r1858, %r1744;
	selp.b32 	%r1866, %r1865, %r1864, %p342;
	shl.b32 	%r1867, %r1866, 2;
	add.s32 	%r1868, %r1758, %r1867;
	st.shared.u32 	[%r1868], %r56;
	sub.s32 	%r1869, %r1760, %r1748;
	add.s32 	%r1870, %r1763, %r1869;
	add.s32 	%r1871, %r1870, 15;
	setp.eq.s32 	%p343, %r1749, 0;
	add.s32 	%r1872, %r1865, %r1747;
	selp.b32 	%r1873, %r1872, %r1871, %p343;
	shl.b32 	%r1874, %r1873, 2;
	add.s32 	%r1875, %r1758, %r1874;
	st.shared.u32 	[%r1875], %r57;
	sub.s32 	%r1876, %r1760, %r1751;
	add.s32 	%r1877, %r1763, %r1876;
	add.s32 	%r1878, %r1877, 16;
	setp.eq.s32 	%p344, %r1752, 0;
	add.s32 	%r1879, %r1872, %r1750;
	selp.b32 	%r1880, %r1879, %r1878, %p344;
	shl.b32 	%r1881, %r1880, 2;
	add.s32 	%r1882, %r1758, %r1881;
	st.shared.u32 	[%r1882], %r58;
	sub.s32 	%r1883, %r1760, %r1754;
	add.s32 	%r1884, %r1763, %r1883;
	add.s32 	%r1885, %r1884, 17;
	setp.eq.s32 	%p345, %r1755, 0;
	add.s32 	%r1886, %r1879, %r1753;
	selp.b32 	%r1887, %r1886, %r1885, %p345;
	shl.b32 	%r1888, %r1887, 2;
	add.s32 	%r1889, %r1758, %r1888;
	st.shared.u32 	[%r1889], %r59;
	sub.s32 	%r1890, %r1760, %r1757;
	add.s32 	%r1891, %r1763, %r1890;
	add.s32 	%r1892, %r1891, 18;
	and.b32  	%r1893, %r60, 1;
	setp.eq.b32 	%p346, %r1893, 1;
	add.s32 	%r1894, %r1886, %r1756;
	selp.b32 	%r1895, %r1892, %r1894, %p346;
	shl.b32 	%r1896, %r1895, 2;
	add.s32 	%r1897, %r1758, %r1896;
	st.shared.u32 	[%r1897], %r60;
	bar.sync 	0;
	add.s32 	%r1898, %r1764, %r37;
	setp.lt.s32 	%p347, %r37, %r1762;
	add.s32 	%r1899, %r1761, %r37;
	not.b32 	%r1900, %r1899;
	add.s32 	%r1901, %r2498, %r1900;
	add.s32 	%r1902, %r1898, -11552;
	selp.b32 	%r1903, %r1901, %r1902, %p347;
	shl.b32 	%r1904, %r37, 2;
	add.s32 	%r1905, %r1758, %r1904;
	ld.shared.u32 	%r1906, [%r1905];
	cvta.to.global.u64 	%rd125, %rd216;
	mul.wide.s32 	%rd126, %r1903, 4;
	add.s64 	%rd127, %rd125, %rd126;
	st.global.u32 	[%rd127], %r1906;
	add.s32 	%r1907, %r37, 608;
	setp.lt.s32 	%p348, %r1907, %r1762;
	add.s32 	%r1908, %r1901, -608;
	add.s32 	%r1909, %r1898, -10944;
	selp.b32 	%r1910, %r1908, %r1909, %p348;
	ld.shared.u32 	%r1911, [%r1905+2432];
	mul.wide.s32 	%rd128, %r1910, 4;
	add.s64 	%rd129, %rd125, %rd128;
	st.global.u32 	[%rd129], %r1911;
	add.s32 	%r1912, %r37, 1216;
	setp.lt.s32 	%p349, %r1912, %r1762;
	add.s32 	%r1913, %r1901, -1216;
	add.s32 	%r1914, %r1898, -10336;
	selp.b32 	%r1915, %r1913, %r1914, %p349;
	ld.shared.u32 	%r1916, [%r1905+4864];
	mul.wide.s32 	%rd130, %r1915, 4;
	add.s64 	%rd131, %rd125, %rd130;
	st.global.u32 	[%rd131], %r1916;
	add.s32 	%r1917, %r37, 1824;
	setp.lt.s32 	%p350, %r1917, %r1762;
	add.s32 	%r1918, %r1901, -1824;
	add.s32 	%r1919, %r1898, -9728;
	selp.b32 	%r1920, %r1918, %r1919, %p350;
	ld.shared.u32 	%r1921, [%r1905+7296];
	mul.wide.s32 	%rd132, %r1920, 4;
	add.s64 	%rd133, %rd125, %rd132;
	st.global.u32 	[%rd133], %r1921;
	add.s32 	%r1922, %r37, 2432;
	setp.lt.s32 	%p351, %r1922, %r1762;
	add.s32 	%r1923, %r1901, -2432;
	add.s32 	%r1924, %r1898, -9120;
	selp.b32 	%r1925, %r1923, %r1924, %p351;
	ld.shared.u32 	%r1926, [%r1905+9728];
	mul.wide.s32 	%rd134, %r1925, 4;
	add.s64 	%rd135, %rd125, %rd134;
	st.global.u32 	[%rd135], %r1926;
	add.s32 	%r1927, %r37, 3040;
	setp.lt.s32 	%p352, %r1927, %r1762;
	add.s32 	%r1928, %r1901, -3040;
	add.s32 	%r1929, %r1898, -8512;
	selp.b32 	%r1930, %r1928, %r1929, %p352;
	ld.shared.u32 	%r1931, [%r1905+12160];
	mul.wide.s32 	%rd136, %r1930, 4;
	add.s64 	%rd137, %rd125, %rd136;
	st.global.u32 	[%rd137], %r1931;
	add.s32 	%r1932, %r37, 3648;
	setp.lt.s32 	%p353, %r1932, %r1762;
	add.s32 	%r1933, %r1901, -3648;
	add.s32 	%r1934, %r1898, -7904;
	selp.b32 	%r1935, %r1933, %r1934, %p353;
	ld.shared.u32 	%r1936, [%r1905+14592];
	mul.wide.s32 	%rd138, %r1935, 4;
	add.s64 	%rd139, %rd125, %rd138;
	st.global.u32 	[%rd139], %r1936;
	add.s32 	%r1937, %r37, 4256;
	setp.lt.s32 	%p354, %r1937, %r1762;
	add.s32 	%r1938, %r1901, -4256;
	add.s32 	%r1939, %r1898, -7296;
	selp.b32 	%r1940, %r1938, %r1939, %p354;
	ld.shared.u32 	%r1941, [%r1905+17024];
	mul.wide.s32 	%rd140, %r1940, 4;
	add.s64 	%rd141, %rd125, %rd140;
	st.global.u32 	[%rd141], %r1941;
	add.s32 	%r1942, %r37, 4864;
	setp.lt.s32 	%p355, %r1942, %r1762;
	add.s32 	%r1943, %r1901, -4864;
	add.s32 	%r1944, %r1898, -6688;
	selp.b32 	%r1945, %r1943, %r1944, %p355;
	ld.shared.u32 	%r1946, [%r1905+19456];
	mul.wide.s32 	%rd142, %r1945, 4;
	add.s64 	%rd143, %rd125, %rd142;
	st.global.u32 	[%rd143], %r1946;
	add.s32 	%r1947, %r37, 5472;
	setp.lt.s32 	%p356, %r1947, %r1762;
	add.s32 	%r1948, %r1901, -5472;
	add.s32 	%r1949, %r1898, -6080;
	selp.b32 	%r1950, %r1948, %r1949, %p356;
	ld.shared.u32 	%r1951, [%r1905+21888];
	mul.wide.s32 	%rd144, %r1950, 4;
	add.s64 	%rd145, %rd125, %rd144;
	st.global.u32 	[%rd145], %r1951;
	add.s32 	%r1952, %r37, 6080;
	setp.lt.s32 	%p357, %r1952, %r1762;
	add.s32 	%r1953, %r1901, -6080;
	add.s32 	%r1954, %r1898, -5472;
	selp.b32 	%r1955, %r1953, %r1954, %p357;
	ld.shared.u32 	%r1956, [%r1905+24320];
	mul.wide.s32 	%rd146, %r1955, 4;
	add.s64 	%rd147, %rd125, %rd146;
	st.global.u32 	[%rd147], %r1956;
	add.s32 	%r1957, %r37, 6688;
	setp.lt.s32 	%p358, %r1957, %r1762;
	add.s32 	%r1958, %r1901, -6688;
	add.s32 	%r1959, %r1898, -4864;
	selp.b32 	%r1960, %r1958, %r1959, %p358;
	ld.shared.u32 	%r1961, [%r1905+26752];
	mul.wide.s32 	%rd148, %r1960, 4;
	add.s64 	%rd149, %rd125, %rd148;
	st.global.u32 	[%rd149], %r1961;
	add.s32 	%r1962, %r37, 7296;
	setp.lt.s32 	%p359, %r1962, %r1762;
	add.s32 	%r1963, %r1901, -7296;
	add.s32 	%r1964, %r1898, -4256;
	selp.b32 	%r1965, %r1963, %r1964, %p359;
	ld.shared.u32 	%r1966, [%r1905+29184];
	mul.wide.s32 	%rd150, %r1965, 4;
	add.s64 	%rd151, %rd125, %rd150;
	st.global.u32 	[%rd151], %r1966;
	add.s32 	%r1967, %r37, 7904;
	setp.lt.s32 	%p360, %r1967, %r1762;
	add.s32 	%r1968, %r1901, -7904;
	add.s32 	%r1969, %r1898, -3648;
	selp.b32 	%r1970, %r1968, %r1969, %p360;
	ld.shared.u32 	%r1971, [%r1905+31616];
	mul.wide.s32 	%rd152, %r1970, 4;
	add.s64 	%rd153, %rd125, %rd152;
	st.global.u32 	[%rd153], %r1971;
	add.s32 	%r1972, %r37, 8512;
	setp.lt.s32 	%p361, %r1972, %r1762;
	add.s32 	%r1973, %r1901, -8512;
	add.s32 	%r1974, %r1898, -3040;
	selp.b32 	%r1975, %r1973, %r1974, %p361;
	ld.shared.u32 	%r1976, [%r1905+34048];
	mul.wide.s32 	%rd154, %r1975, 4;
	add.s64 	%rd155, %rd125, %rd154;
	st.global.u32 	[%rd155], %r1976;
	add.s32 	%r1977, %r37, 9120;
	setp.lt.s32 	%p362, %r1977, %r1762;
	add.s32 	%r1978, %r1901, -9120;
	add.s32 	%r1979, %r1898, -2432;
	selp.b32 	%r1980, %r1978, %r1979, %p362;
	ld.shared.u32 	%r1981, [%r1905+36480];
	mul.wide.s32 	%rd156, %r1980, 4;
	add.s64 	%rd157, %rd125, %rd156;
	st.global.u32 	[%rd157], %r1981;
	add.s32 	%r1982, %r37, 9728;
	setp.lt.s32 	%p363, %r1982, %r1762;
	add.s32 	%r1983, %r1901, -9728;
	add.s32 	%r1984, %r1898, -1824;
	selp.b32 	%r1985, %r1983, %r1984, %p363;
	ld.shared.u32 	%r1986, [%r1905+38912];
	mul.wide.s32 	%rd158, %r1985, 4;
	add.s64 	%rd159, %rd125, %rd158;
	st.global.u32 	[%rd159], %r1986;
	add.s32 	%r1987, %r37, 10336;
	setp.lt.s32 	%p364, %r1987, %r1762;
	add.s32 	%r1988, %r1901, -10336;
	add.s32 	%r1989, %r1898, -1216;
	selp.b32 	%r1990, %r1988, %r1989, %p364;
	ld.shared.u32 	%r1991, [%r1905+41344];
	mul.wide.s32 	%rd160, %r1990, 4;
	add.s64 	%rd161, %rd125, %rd160;
	st.global.u32 	[%rd161], %r1991;
	add.s32 	%r1992, %r37, 10944;
	setp.lt.s32 	%p365, %r1992, %r1762;
	add.s32 	%r1993, %r1901, -10944;
	add.s32 	%r1994, %r1898, -608;
	selp.b32 	%r1995, %r1993, %r1994, %p365;
	ld.shared.u32 	%r1996, [%r1905+43776];
	mul.wide.s32 	%rd162, %r1995, 4;
	add.s64 	%rd163, %rd125, %rd162;
	st.global.u32 	[%rd163], %r1996;
	bra.uni 	$L__BB2_205;
$L__BB2_28:
	ld.param.u32 	%r2492, [_ZN3cub18CUB_300001_SM_10006detail6select23DeviceSelectSweepKernelINS2_10policy_hubIiNS0_8NullTypeEiLb0ELNS0_10SelectImplE2EE10Policy1000EPiPS5_S9_S9_NS0_13ScanTileStateIiLb1EEE4EvenS5_iNS2_19streaming_context_tIiLb0EEELS6_2EEEvT0_T1_T2_T3_T4_T5_T6_T7_iT8_NS1_7vsmem_tE_param_7];
	sub.s32 	%r105, %r2492, %r2;
	setp.ne.s32 	%p2, %r2500, 0;
	@%p2 bra 	$L__BB2_107;
	mov.u32 	%r988, %tid.x;
	and.b32  	%r989, %r988, 31;
	and.b32  	%r990, %r988, 992;
	mul.lo.s32 	%r991, %r990, 19;
	or.b32  	%r106, %r991, %r989;
	setp.ge.s32 	%p165, %r106, %r105;
	@%p165 bra 	$L__BB2_31;
	add.s32 	%r992, %r106, %r2;
	mul.wide.u32 	%rd71, %r992, 4;
	add.s64 	%rd72, %rd1, %rd71;
	ld.global.u32 	%r2515, [%rd72];
$L__BB2_31:
	add.s32 	%r994, %r106, 32;
	setp.ge.s32 	%p166, %r994, %r105;
	add.s32 	%r995, %r106, %r2;
	mul.wide.u32 	%rd73, %r995, 4;
	add.s64 	%rd7, %rd1, %rd73;
	@%p166 bra 	$L__BB2_33;
	ld.global.u32 	%r2516, [%rd7+128];
$L__BB2_33:
	add.s32 	%r997, %r106, 64;
	setp.ge.s32 	%p167, %r997, %r105;
	@%p167 bra 	$L__BB2_35;
	ld.global.u32 	%r2517, [%rd7+256];
$L__BB2_35:
	add.s32 	%r999, %r106, 96;
	setp.ge.s32 	%p168, %r999, %r105;
	@%p168 bra 	$L__BB2_37;
	ld.global.u32 	%r2518, [%rd7+384];
$L__BB2_37:
	add.s32 	%r1001, %r106, 128;
	setp.ge.s32 	%p169, %r1001, %r105;
	@%p169 bra 	$L__BB2_39;
	ld.global.u32 	%r2519, [%rd7+512];
$L__BB2_39:
	add.s32 	%r1003, %r106, 160;
	setp.ge.s32 	%p170, %r1003, %r105;
	@%p170 bra 	$L__BB2_41;
	ld.global.u32 	%r2520, [%rd7+640];
$L__BB2_41:
	add.s32 	%r1005, %r106, 192;
	setp.ge.s32 	%p171, %r1005, %r105;
	@%p171 bra 	$L__BB2_43;
	ld.global.u32 	%r2521, [%rd7+768];
$L__BB2_43:
	add.s32 	%r1007, %r106, 224;
	setp.ge.s32 	%p172, %r1007, %r105;
	@%p172 bra 	$L__BB2_45;
	ld.global.u32 	%r2522, [%rd7+896];
$L__BB2_45:
	add.s32 	%r1009, %r106, 256;
	setp.ge.s32 	%p173, %r1009, %r105;
	@%p173 bra 	$L__BB2_47;
	ld.global.u32 	%r2523, [%rd7+1024];
$L__BB2_47:
	add.s32 	%r1011, %r106, 288;
	setp.ge.s32 	%p174, %r1011, %r105;
	@%p174 bra 	$L__BB2_49;
	ld.global.u32 	%r2524, [%rd7+1152];
$L__BB2_49:
	add.s32 	%r1013, %r106, 320;
	setp.ge.s32 	%p175, %r1013, %r105;
	@%p175 bra 	$L__BB2_51;
	ld.global.u32 	%r2525, [%rd7+1280];
$L__BB2_51:
	add.s32 	%r1015, %r106, 352;
	setp.ge.s32 	%p176, %r1015, %r105;
	@%p176 bra 	$L__BB2_53;
	ld.global.u32 	%r2526, [%rd7+1408];
$L__BB2_53:
	add.s32 	%r1017, %r106, 384;
	setp.ge.s32 	%p177, %r1017, %r105;
	@%p177 bra 	$L__BB2_55;
	ld.global.u32 	%r2527, [%rd7+1536];
$L__BB2_55:
	add.s32 	%r1019, %r106, 416;
	setp.ge.s32 	%p178, %r1019, %r105;
	@%p178 bra 	$L__BB2_57;
	ld.global.u32 	%r2528, [%rd7+1664];
$L__BB2_57:
	add.s32 	%r1021, %r106, 448;
	setp.ge.s32 	%p179, %r1021, %r105;
	@%p179 bra 	$L__BB2_59;
	ld.global.u32 	%r2529, [%rd7+1792];
$L__BB2_59:
	add.s32 	%r1023, %r106, 480;
	setp.ge.s32 	%p180, %r1023, %r105;
	@%p180 bra 	$L__BB2_61;
	ld.global.u32 	%r2530, [%rd7+1920];
$L__BB2_61:
	add.s32 	%r1025, %r106, 512;
	setp.ge.s32 	%p181, %r1025, %r105;
	@%p181 bra 	$L__BB2_63;
	ld.global.u32 	%r2531, [%rd7+2048];
$L__BB2_63:
	add.s32 	%r1027, %r106, 544;
	setp.ge.s32 	%p182, %r1027, %r105;
	@%p182 bra 	$L__BB2_65;
	ld.global.u32 	%r2532, [%rd7+2176];
$L__BB2_65:
	add.s32 	%r1029, %r106, 576;
	setp.ge.s32 	%p183, %r1029, %r105;
	@%p183 bra 	$L__BB2_67;
	ld.global.u32 	%r2533, [%rd7+2304];
$L__BB2_67:
	ld.param.u32 	%r2495, [_ZN3cub18CUB_300001_SM_10006detail6select23DeviceSelectSweepKernelINS2_10policy_hubIiNS0_8NullTypeEiLb0ELNS0_10SelectImplE2EE10Policy1000EPiPS5_S9_S9_NS0_13ScanTileStateIiLb1EEE4EvenS5_iNS2_19streaming_context_tIiLb0EEELS6_2EEEvT0_T1_T2_T3_T4_T5_T6_T7_iT8_NS1_7vsmem_tE_param_7];
	// begin inline asm
	mov.u32 %r1030, %laneid;
	// end inline asm
	shr.u32 	%r1061, %r988, 5;
	mad.lo.s32 	%r1062, %r1061, 608, %r1030;
	shl.b32 	%r1063, %r1062, 2;
	mov.u32 	%r1064, _ZZN3cub18CUB_300001_SM_10006detail6select23DeviceSelectSweepKernelINS2_10policy_hubIiNS0_8NullTypeEiLb0ELNS0_10SelectImplE2EE10Policy1000EPiPS5_S9_S9_NS0_13ScanTileStateIiLb1EEE4EvenS5_iNS2_19streaming_context_tIiLb0EEELS6_2EEEvT0_T1_T2_T3_T4_T5_T6_T7_iT8_NS1_7vsmem_tEE19static_temp_storage;
	add.s32 	%r1065, %r1064, %r1063;
	st.shared.u32 	[%r1065], %r2515;
	st.shared.u32 	[%r1065+128], %r2516;
	st.shared.u32 	[%r1065+256], %r2517;
	st.shared.u32 	[%r1065+384], %r2518;
	st.shared.u32 	[%r1065+512], %r2519;
	st.shared.u32 	[%r1065+640], %r2520;
	st.shared.u32 	[%r1065+768], %r2521;
	st.shared.u32 	[%r1065+896], %r2522;
	st.shared.u32 	[%r1065+1024], %r2523;
	st.shared.u32 	[%r1065+1152], %r2524;
	st.shared.u32 	[%r1065+1280], %r2525;
	st.shared.u32 	[%r1065+1408], %r2526;
	st.shared.u32 	[%r1065+1536], %r2527;
	st.shared.u32 	[%r1065+1664], %r2528;
	st.shared.u32 	[%r1065+1792], %r2529;
	st.shared.u32 	[%r1065+1920], %r2530;
	st.shared.u32 	[%r1065+2048], %r2531;
	st.shared.u32 	[%r1065+2176], %r2532;
	st.shared.u32 	[%r1065+2304], %r2533;
	bar.warp.sync 	-1;
	mad.lo.s32 	%r1066, %r1030, 72, %r1065;
	ld.shared.u32 	%r147, [%r1066];
	not.b32 	%r1067, %r147;
	ld.shared.u32 	%r148, [%r1066+4];
	not.b32 	%r1068, %r148;
	ld.shared.u32 	%r149, [%r1066+8];
	not.b32 	%r1069, %r149;
	ld.shared.u32 	%r150, [%r1066+12];
	not.b32 	%r1070, %r150;
	ld.shared.u32 	%r151, [%r1066+16];
	not.b32 	%r1071, %r151;
	ld.shared.u32 	%r152, [%r1066+20];
	not.b32 	%r1072, %r152;
	ld.shared.u32 	%r153, [%r1066+24];
	not.b32 	%r1073, %r153;
	ld.shared.u32 	%r154, [%r1066+28];
	not.b32 	%r1074, %r154;
	ld.shared.u32 	%r155, [%r1066+32];
	not.b32 	%r1075, %r155;
	ld.shared.u32 	%r156, [%r1066+36];
	not.b32 	%r1076, %r156;
	ld.shared.u32 	%r157, [%r1066+40];
	not.b32 	%r1077, %r157;
	ld.shared.u32 	%r158, [%r1066+44];
	not.b32 	%r1078, %r158;
	ld.shared.u32 	%r159, [%r1066+48];
	not.b32 	%r1079, %r159;
	ld.shared.u32 	%r160, [%r1066+52];
	not.b32 	%r1080, %r160;
	ld.shared.u32 	%r161, [%r1066+56];
	not.b32 	%r1081, %r161;
	ld.shared.u32 	%r162, [%r1066+60];
	not.b32 	%r1082, %r162;
	ld.shared.u32 	%r163, [%r1066+64];
	not.b32 	%r1083, %r163;
	ld.shared.u32 	%r164, [%r1066+68];
	not.b32 	%r1084, %r164;
	ld.shared.u32 	%r165, [%r1066+72];
	not.b32 	%r1085, %r165;
	mul.lo.s32 	%r1086, %r988, 19;
	mov.u32 	%r1089, %ctaid.y;
	mad.lo.s32 	%r1090, %r333, %r334, %r1089;
	mul.lo.s32 	%r1091, %r1090, 11552;
	sub.s32 	%r166, %r2495, %r1091;
	setp.lt.s32 	%p184, %r1086, %r166;
	and.b32  	%r1092, %r1067, 1;
	selp.b32 	%r167, %r1092, 1, %p184;
	add.s32 	%r1093, %r1086, 1;
	setp.lt.s32 	%p185, %r1093, %r166;
	and.b32  	%r1094, %r1068, 1;
	selp.b32 	%r1095, %r1094, 1, %p185;
	add.s32 	%r1096, %r1086, 2;
	setp.lt.s32 	%p186, %r1096, %r166;
	and.b32  	%r1097, %r1069, 1;
	selp.b32 	%r1098, %r1097, 1, %p186;
	add.s32 	%r1099, %r1086, 3;
	setp.lt.s32 	%p187, %r1099, %r166;
	and.b32  	%r1100, %r1070, 1;
	selp.b32 	%r1101, %r1100, 1, %p187;
	add.s32 	%r1102, %r1086, 4;
	setp.lt.s32 	%p188, %r1102, %r166;
	and.b32  	%r1103, %r1071, 1;
	selp.b32 	%r168, %r1103, 1, %p188;
	add.s32 	%r1104, %r1086, 5;
	setp.lt.s32 	%p189, %r1104, %r166;
	and.b32  	%r1105, %r1072, 1;
	selp.b32 	%r169, %r1105, 1, %p189;
	add.s32 	%r1106, %r1086, 6;
	setp.lt.s32 	%p190, %r1106, %r166;
	and.b32  	%r1107, %r1073, 1;
	selp.b32 	%r170, %r1107, 1, %p190;
	add.s32 	%r1108, %r1086, 7;
	setp.lt.s32 	%p191, %r1108, %r166;
	and.b32  	%r1109, %r1074, 1;
	selp.b32 	%r1110, %r1109, 1, %p191;
	add.s32 	%r1111, %r1086, 8;
	setp.lt.s32 	%p192, %r1111, %r166;
	and.b32  	%r1112, %r1075, 1;
	selp.b32 	%r1113, %r1112, 1, %p192;
	add.s32 	%r1114, %r1086, 9;
	setp.lt.s32 	%p193, %r1114, %r166;
	and.b32  	%r1115, %r1076, 1;
	selp.b32 	%r171, %r1115, 1, %p193;
	add.s32 	%r1116, %r1086, 10;
	setp.lt.s32 	%p194, %r1116, %r166;
	and.b32  	%r1117, %r1077, 1;
	selp.b32 	%r1118, %r1117, 1, %p194;
	add.s32 	%r1119, %r1086, 11;
	setp.lt.s32 	%p195, %r1119, %r166;
	and.b32  	%r1120, %r1078, 1;
	selp.b32 	%r172, %r1120, 1, %p195;
	add.s32 	%r1121, %r1086, 12;
	setp.lt.s32 	%p196, %r1121, %r166;
	and.b32  	%r1122, %r1079, 1;
	selp.b32 	%r173, %r1122, 1, %p196;
	add.s32 	%r1123, %r1086, 13;
	setp.lt.s32 	%p197, %r1123, %r166;
	and.b32  	%r1124, %r1080, 1;
	selp.b32 	%r174, %r1124, 1, %p197;
	add.s32 	%r1125, %r1086, 14;
	setp.lt.s32 	%p198, %r1125, %r166;
	and.b32  	%r1126, %r1081, 1;
	selp.b32 	%r175, %r1126, 1, %p198;
	add.s32 	%r1127, %r1086, 15;
	setp.lt.s32 	%p199, %r1127, %r166;
	and.b32  	%r1128, %r1082, 1;
	selp.b32 	%r1129, %r1128, 1, %p199;
	add.s32 	%r1130, %r1086, 16;
	setp.lt.s32 	%p200, %r1130, %r166;
	and.b32  	%r1131, %r1083, 1;
	selp.b32 	%r1132, %r1131, 1, %p200;
	add.s32 	%r1133, %r1086, 17;
	setp.lt.s32 	%p201, %r1133, %r166;
	and.b32  	%r1134, %r1084, 1;
	selp.b32 	%r176, %r1134, 1, %p201;
	add.s32 	%r1135, %r1086, 18;
	setp.lt.s32 	%p202, %r1135, %r166;
	and.b32  	%r1136, %r1085, 1;
	selp.b32 	%r177, %r1136, 1, %p202;
	bar.sync 	0;
	add.s32 	%r1137, %r1095, %r167;
	add.s32 	%r1138, %r1098, %r1137;
	add.s32 	%r1139, %r1101, %r1138;
	add.s32 	%r1140, %r168, %r1139;
	add.s32 	%r1141, %r169, %r1140;
	add.s32 	%r1142, %r170, %r1141;
	add.s32 	%r1143, %r1110, %r1142;
	add.s32 	%r1144, %r1113, %r1143;
	add.s32 	%r1145, %r171, %r1144;
	add.s32 	%r1146, %r1118, %r1145;
	add.s32 	%r1147, %r172, %r1146;
	add.s32 	%r1148, %r173, %r1147;
	add.s32 	%r1149, %r174, %r1148;
	add.s32 	%r1150, %r175, %r1149;
	add.s32 	%r1151, %r1129, %r1150;
	add.s32 	%r1152, %r1132, %r1151;
	add.s32 	%r1153, %r176, %r1152;
	add.s32 	%r1035, %r177, %r1153;
	mov.b32 	%r1033, 1;
	mov.b32 	%r1058, 0;
	mov.b32 	%r1060, -1;
	// begin inline asm
	{  .reg .s32 r0;  .reg .pred p;  shfl.sync.up.b32 r0|p, %r1035, %r1033, %r1058, %r1060;  @p add.s32 r0, r0, %r1035;  mov.s32 %r1031, r0;}
	// end inline asm
	mov.b32 	%r1039, 2;
	// begin inline asm
	{  .reg .s32 r0;  .reg .pred p;  shfl.sync.up.b32 r0|p, %r1031, %r1039, %r1058, %r1060;  @p add.s32 r0, r0, %r1031;  mov.s32 %r1037, r0;}
	// end inline asm
	mov.b32 	%r1045, 4;
	// begin inline asm
	{  .reg .s32 r0;  .reg .pred p;  shfl.sync.up.b32 r0|p, %r1037, %r1045, %r1058, %r1060;  @p add.s32 r0, r0, %r1037;  mov.s32 %r1043, r0;}
	// end inline asm
	mov.b32 	%r1051, 8;
	// begin inline asm
	{  .reg .s32 r0;  .reg .pred p;  shfl.sync.up.b32 r0|p, %r1043, %r1051, %r1058, %r1060;  @p add.s32 r0, r0, %r1043;  mov.s32 %r1049, r0;}
	// end inline asm
	mov.b32 	%r1057, 16;
	// begin inline asm
	{  .reg .s32 r0;  .reg .pred p;  shfl.sync.up.b32 r0|p, %r1049, %r1057, %r1058, %r1060;  @p add.s32 r0, r0, %r1049;  mov.s32 %r1055, r0;}
	// end inline asm
	setp.ne.s32 	%p203, %r1030, 31;
	@%p203 bra 	$L__BB2_69;
	shr.u32 	%r1154, %r988, 3;
	and.b32  	%r1155, %r1154, 124;
	add.s32 	%r1157, %r1064, %r1155;
	st.shared.u32 	[%r1157], %r1055;
$L__BB2_69:
	ld.param.u64 	%rd215, [_ZN3cub18CUB_300001_SM_10006detail6select23DeviceSelectSweepKernelINS2_10policy_hubIiNS0_8NullTypeEiLb0ELNS0_10SelectImplE2EE10Policy1000EPiPS5_S9_S9_NS0_13ScanTileStateIiLb1EEE4EvenS5_iNS2_19streaming_context_tIiLb0EEELS6_2EEEvT0_T1_T2_T3_T4_T5_T6_T7_iT8_NS1_7vsmem_tE_param_2];
	cvta.to.global.u64 	%rd8, %rd215;
	bar.sync 	0;
	mov.u32 	%r1158, _ZZN3cub18CUB_300001_SM_10006detail6select23DeviceSelectSweepKernelINS2_10policy_hubIiNS0_8NullTypeEiLb0ELNS0_10SelectImplE2EE10Policy1000EPiPS5_S9_S9_NS0_13ScanTileStateIiLb1EEE4EvenS5_iNS2_19streaming_context_tIiLb0EEELS6_2EEEvT0_T1_T2_T3_T4_T5_T6_T7_iT8_NS1_7vsmem_tEE19static_temp_storage;
	ld.shared.v4.u32 	{%r1159, %r1160, %r1161, %r1162}, [_ZZN3cub18CUB_300001_SM_10006detail6select23DeviceSelectSweepKernelINS2_10policy_hubIiNS0_8NullTypeEiLb0ELNS0_10SelectImplE2EE10Policy1000EPiPS5_S9_S9_NS0_13ScanTileStateIiLb1EEE4EvenS5_iNS2_19streaming_context_tIiLb0EEELS6_2EEEvT0_T1_T2_T3_T4_T5_T6_T7_iT8_NS1_7vsmem_tEE19static_temp_storage];
	shr.u32 	%r1163, %r988, 5;
	add.s32 	%r1164, %r1160, %r1159;
	setp.eq.s32 	%p204, %r1163, 2;
	selp.b32 	%r1165, %r1164, %r1159, %p204;
	add.s32 	%r1166, %r1164, %r1161;
	setp.eq.s32 	%p205, %r1163, 3;
	selp.b32 	%r1167, %r1166, %r1165, %p205;
	add.s32 	%r1168, %r1166, %r1162;
	setp.eq.s32 	%p206, %r1163, 4;
	selp.b32 	%r1169, %r1168, %r1167, %p206;
	ld.shared.v4.u32 	{%r1170, %r1171, %r1172, %r1173}, [_ZZN3cub18CUB_300001_SM_10006detail6select23DeviceSelectSweepKernelINS2_10policy_hubIiNS0_8NullTypeEiLb0ELNS0_10SelectImplE2EE10Policy1000EPiPS5_S9_S9_NS0_13ScanTileStateIiLb1EEE4EvenS5_iNS2_19streaming_context_tIiLb0EEELS6_2EEEvT0_T1_T2_T3_T4_T5_T6_T7_iT8_NS1_7vsmem_tEE19static_temp_storage+16];
	add.s32 	%r1174, %r1168, %r1170;
	setp.eq.s32 	%p207, %r1163, 5;
	selp.b32 	%r1175, %r1174, %r1169, %p207;
	add.s32 	%r1176, %r1174, %r1171;
	setp.eq.s32 	%p208, %r1163, 6;
	selp.b32 	%r1177, %r1176, %r1175, %p208;
	add.s32 	%r1178, %r1176, %r1172;
	setp.eq.s32 	%p209, %r1163, 7;
	selp.b32 	%r1179, %r1178, %r1177, %p209;
	add.s32 	%r1180, %r1178, %r1173;
	setp.eq.s32 	%p210, %r1163, 8;
	selp.b32 	%r1181, %r1180, %r1179, %p210;
	ld.shared.v4.u32 	{%r1182, %r1183, %r1184, %r1185}, [_ZZN3cub18CUB_300001_SM_10006detail6select23DeviceSelectSweepKernelINS2_10policy_hubIiNS0_8NullTypeEiLb0ELNS0_10SelectImplE2EE10Policy1000EPiPS5_S9_S9_NS0_13ScanTileStateIiLb1EEE4EvenS5_iNS2_19streaming_context_tIiLb0EEELS6_2EEEvT0_T1_T2_T3_T4_T5_T6_T7_iT8_NS1_7vsmem_tEE19static_temp_storage+32];
	add.s32 	%r1186, %r1180, %r1182;
	setp.eq.s32 	%p211, %r1163, 9;
	selp.b32 	%r1187, %r1186, %r1181, %p211;
	add.s32 	%r1188, %r1186, %r1183;
	setp.eq.s32 	%p212, %r1163, 10;
	selp.b32 	%r1189, %r1188, %r1187, %p212;
	add.s32 	%r1190, %r1188, %r1184;
	setp.eq.s32 	%p213, %r1163, 11;
	selp.b32 	%r1191, %r1190, %r1189, %p213;
	add.s32 	%r1192, %r1190, %r1185;
	setp.eq.s32 	%p214, %r1163, 12;
	selp.b32 	%r1193, %r1192, %r1191, %p214;
	ld.shared.v4.u32 	{%r1194, %r1195, %r1196, %r1197}, [_ZZN3cub18CUB_300001_SM_10006detail6select23DeviceSelectSweepKernelINS2_10policy_hubIiNS0_8NullTypeEiLb0ELNS0_10SelectImplE2EE10Policy1000EPiPS5_S9_S9_NS0_13ScanTileStateIiLb1EEE4EvenS5_iNS2_19streaming_context_tIiLb0EEELS6_2EEEvT0_T1_T2_T3_T4_T5_T6_T7_iT8_NS1_7vsmem_tEE19static_temp_storage+48];
	add.s32 	%r1198, %r1192, %r1194;
	setp.eq.s32 	%p215, %r1163, 13;
	selp.b32 	%r1199, %r1198, %r1193, %p215;
	add.s32 	%r1200, %r1198, %r1195;
	setp.eq.s32 	%p216, %r1163, 14;
	selp.b32 	%r1201, %r1200, %r1199, %p216;
	add.s32 	%r1202, %r1200, %r1196;
	setp.eq.s32 	%p217, %r1163, 15;
	selp.b32 	%r1203, %r1202, %r1201, %p217;
	add.s32 	%r1204, %r1202, %r1197;
	setp.eq.s32 	%p218, %r1163, 16;
	selp.b32 	%r1205, %r1204, %r1203, %p218;
	.pragma "used_bytes_mask 4095";
	ld.shared.v4.u32 	{%r1206, %r1207, %r1208, %r1209}, [_ZZN3cub18CUB_300001_SM_10006detail6select23DeviceSelectSweepKernelINS2_10policy_hubIiNS0_8NullTypeEiLb0ELNS0_10SelectImplE2EE10Policy1000EPiPS5_S9_S9_NS0_13ScanTileStateIiLb1EEE4EvenS5_iNS2_19streaming_context_tIiLb0EEELS6_2EEEvT0_T1_T2_T3_T4_T5_T6_T7_iT8_NS1_7vsmem_tEE19static_temp_storage+64];
	add.s32 	%r1210, %r1204, %r1206;
	setp.eq.s32 	%p219, %r1163, 17;
	selp.b32 	%r1211, %r1210, %r1205, %p219;
	add.s32 	%r1212, %r1210, %r1207;
	setp.eq.s32 	%p220, %r1163, 18;
	selp.b32 	%r1213, %r1212, %r1211, %p220;
	setp.lt.u32 	%p221, %r988, 32;
	selp.b32 	%r1214, 0, %r1213, %p221;
	setp.eq.s32 	%p222, %r1030, 0;
	mul.lo.s32 	%r1215, %r988, 19;
	add.s32 	%r1216, %r1215, 1;
	setp.lt.s32 	%p223, %r1216, %r166;
	not.b32 	%r1217, %r148;
	and.b32  	%r1218, %r1217, 1;
	selp.b32 	%r1219, %r1218, 1, %p223;
	add.s32 	%r1220, %r1219, %r167;
	add.s32 	%r1221, %r1215, 2;
	setp.lt.s32 	%p224, %r1221, %r166;
	not.b32 	%r1222, %r149;
	and.b32  	%r1223, %r1222, 1;
	selp.b32 	%r1224, %r1223, 1, %p224;
	add.s32 	%r1225, %r1224, %r1220;
	add.s32 	%r1226, %r1215, 3;
	setp.lt.s32 	%p225, %r1226, %r166;
	not.b32 	%r1227, %r150;
	and.b32  	%r1228, %r1227, 1;
	selp.b32 	%r1229, %r1228, 1, %p225;
	add.s32 	%r1230, %r1229, %r1225;
	add.s32 	%r1231, %r168, %r1230;
	add.s32 	%r1232, %r169, %r1231;
	add.s32 	%r1233, %r170, %r1232;
	add.s32 	%r1234, %r1215, 7;
	setp.lt.s32 	%p226, %r1234, %r166;
	not.b32 	%r1235, %r154;
	and.b32  	%r1236, %r1235, 1;
	selp.b32 	%r1237, %r1236, 1, %p226;
	add.s32 	%r1238, %r1237, %r1233;
	add.s32 	%r1239, %r1215, 8;
	setp.lt.s32 	%p227, %r1239, %r166;
	not.b32 	%r1240, %r155;
	and.b32  	%r1241, %r1240, 1;
	selp.b32 	%r1242, %r1241, 1, %p227;
	add.s32 	%r1243, %r1242, %r1238;
	add.s32 	%r1244, %r171, %r1243;
	add.s32 	%r1245, %r1215, 10;
	setp.lt.s32 	%p228, %r1245, %r166;
	not.b32 	%r1246, %r157;
	and.b32  	%r1247, %r1246, 1;
	selp.b32 	%r1248, %r1247, 1, %p228;
	add.s32 	%r1249, %r1248, %r1244;
	add.s32 	%r1250, %r172, %r1249;
	add.s32 	%r1251, %r173, %r1250;
	add.s32 	%r1252, %r174, %r1251;
	add.s32 	%r1253, %r175, %r1252;
	add.s32 	%r1254, %r1215, 15;
	setp.lt.s32 	%p229, %r1254, %r166;
	not.b32 	%r1255, %r162;
	and.b32  	%r1256, %r1255, 1;
	selp.b32 	%r1257, %r1256, 1, %p229;
	add.s32 	%r1258, %r1257, %r1253;
	add.s32 	%r1259, %r1215, 16;
	setp.lt.s32 	%p230, %r1259, %r166;
	not.b32 	%r1260, %r163;
	and.b32  	%r1261, %r1260, 1;
	selp.b32 	%r1262, %r1261, 1, %p230;
	add.s32 	%r1263, %r1262, %r1258;
	add.s32 	%r1264, %r176, %r1263;
	add.s32 	%r1265, %r177, %r1264;
	sub.s32 	%r1266, %r1055, %r1265;
	selp.b32 	%r1267, 0, %r1266, %p222;
	add.s32 	%r1268, %r1214, %r1267;
	add.s32 	%r1269, %r1268, %r167;
	add.s32 	%r1270, %r1220, %r1268;
	add.s32 	%r1271, %r1225, %r1268;
	add.s32 	%r1272, %r1230, %r1268;
	add.s32 	%r1273, %r1231, %r1268;
	add.s32 	%r1274, %r1232, %r1268;
	add.s32 	%r1275, %r1233, %r1268;
	add.s32 	%r1276, %r1238, %r1268;
	add.s32 	%r1277, %r1243, %r1268;
	add.s32 	%r1278, %r1244, %r1268;
	add.s32 	%r1279, %r1249, %r1268;
	add.s32 	%r1280, %r1250, %r1268;
	add.s32 	%r1281, %r1251, %r1268;
	add.s32 	%r1282, %r1252, %r1268;
	add.s32 	%r1283, %r1253, %r1268;
	add.s32 	%r1284, %r1258, %r1268;
	add.s32 	%r1285, %r1263, %r1268;
	add.s32 	%r1286, %r1264, %r1268;
	add.s32 	%r1287, %r166, %r1208;
	add.s32 	%r1288, %r1287, %r1212;
	add.s32 	%r2568, %r1288, -11552;
	bar.sync 	0;
	sub.s32 	%r180, %r166, %r2568;
	sub.s32 	%r1289, %r1215, %r1268;
	setp.eq.s32 	%p231, %r167, 0;
	add.s32 	%r1290, %r1268, %r180;
	selp.b32 	%r1291, %r1289, %r1290, %p231;
	shl.b32 	%r1292, %r1291, 2;
	add.s32 	%r1293, %r1158, %r1292;
	st.shared.u32 	[%r1293], %r147;
	sub.s32 	%r1294, %r1216, %r1269;
	setp.eq.s32 	%p232, %r1219, 0;
	add.s32 	%r1295, %r1290, %r167;
	selp.b32 	%r1296, %r1294, %r1295, %p232;
	shl.b32 	%r1297, %r1296, 2;
	add.s32 	%r1298, %r1158, %r1297;
	st.shared.u32 	[%r1298], %r148;
	sub.s32 	%r1299, %r1221, %r1270;
	setp.eq.s32 	%p233, %r1224, 0;
	add.s32 	%r1300, %r1295, %r1219;
	selp.b32 	%r1301, %r1299, %r1300, %p233;
	shl.b32 	%r1302, %r1301, 2;
	add.s32 	%r1303, %r1158, %r1302;
	st.shared.u32 	[%r1303], %r149;
	sub.s32 	%r1304, %r1226, %r1271;
	setp.eq.s32 	%p234, %r1229, 0;
	add.s32 	%r1305, %r1300, %r1224;
	selp.b32 	%r1306, %r1304, %r1305, %p234;
	shl.b32 	%r1307, %r1306, 2;
	add.s32 	%r1308, %r1158, %r1307;
	st.shared.u32 	[%r1308], %r150;
	sub.s32 	%r1309, %r1215, %r1272;
	add.s32 	%r1310, %r1309, 4;
	setp.eq.s32 	%p235, %r168, 0;
	add.s32 	%r1311, %r1305, %r1229;
	selp.b32 	%r1312, %r1310, %r1311, %p235;
	shl.b32 	%r1313, %r1312, 2;
	add.s32 	%r1314, %r1158, %r1313;
	st.shared.u32 	[%r1314], %r151;
	sub.s32 	%r1315, %r1215, %r1273;
	add.s32 	%r1316, %r1315, 5;
	setp.eq.s32 	%p236, %r169, 0;
	add.s32 	%r1317, %r1311, %r168;
	selp.b32 	%r1318, %r1316, %r1317, %p236;
	shl.b32 	%r1319, %r1318, 2;
	add.s32 	%r1320, %r1158, %r1319;
	st.shared.u32 	[%r1320], %r152;
	sub.s32 	%r1321, %r1215, %r1274;
	add.s32 	%r1322, %r1321, 6;
	setp.eq.s32 	%p237, %r170, 0;
	add.s32 	%r1323, %r1317, %r169;
	selp.b32 	%r1324, %r1322, %r1323, %p237;
	shl.b32 	%r1325, %r1324, 2;
	add.s32 	%r1326, %r1158, %r1325;
	st.shared.u32 	[%r1326], %r153;
	sub.s32 	%r1327, %r1234, %r1275;
	setp.eq.s32 	%p238, %r1237, 0;
	add.s32 	%r1328, %r1323, %r170;
	selp.b32 	%r1329, %r1327, %r1328, %p238;
	shl.b32 	%r1330, %r1329, 2;
	add.s32 	%r1331, %r1158, %r1330;
	st.shared.u32 	[%r1331], %r154;
	sub.s32 	%r1332, %r1239, %r1276;
	setp.eq.s32 	%p239, %r1242, 0;
	add.s32 	%r1333, %r1328, %r1237;
	selp.b32 	%r1334, %r1332, %r1333, %p239;
	shl.b32 	%r1335, %r1334, 2;
	add.s32 	%r1336, %r1158, %r1335;
	st.shared.u32 	[%r1336], %r155;
	sub.s32 	%r1337, %r1215, %r1277;
	add.s32 	%r1338, %r1337, 9;
	setp.eq.s32 	%p240, %r171, 0;
	add.s32 	%r1339, %r1333, %r1242;
	selp.b32 	%r1340, %r1338, %r1339, %p240;
	shl.b32 	%r1341, %r1340, 2;
	add.s32 	%r1342, %r1158, %r1341;
	st.shared.u32 	[%r1342], %r156;
	sub.s32 	%r1343, %r1245, %r1278;
	setp.eq.s32 	%p241, %r1248, 0;
	add.s32 	%r1344, %r1339, %r171;
	selp.b32 	%r1345, %r1343, %r1344, %p241;
	shl.b32 	%r1346, %r1345, 2;
	add.s32 	%r1347, %r1158, %r1346;
	st.shared.u32 	[%r1347], %r157;
	sub.s32 	%r1348, %r1215, %r1279;
	add.s32 	%r1349, %r1348, 11;
	setp.eq.s32 	%p242, %r172, 0;
	add.s32 	%r1350, %r1344, %r1248;
	selp.b32 	%r1351, %r1349, %r1350, %p242;
	shl.b32 	%r1352, %r1351, 2;
	add.s32 	%r1353, %r1158, %r1352;
	st.shared.u32 	[%r1353], %r158;
	sub.s32 	%r1354, %r1215, %r1280;
	add.s32 	%r1355, %r1354, 12;
	setp.eq.s32 	%p243, %r173, 0;
	add.s32 	%r1356, %r1350, %r172;
	selp.b32 	%r1357, %r1355, %r1356, %p243;
	shl.b32 	%r1358, %r1357, 2;
	add.s32 	%r1359, %r1158, %r1358;
	st.shared.u32 	[%r1359], %r159;
	sub.s32 	%r1360, %r1215, %r1281;
	add.s32 	%r1361, %r1360, 13;
	setp.eq.s32 	%p244, %r174, 0;
	add.s32 	%r1362, %r1356, %r173;
	selp.b32 	%r1363, %r1361, %r1362, %p244;
	shl.b32 	%r1364, %r1363, 2;
	add.s32 	%r1365, %r1158, %r1364;
	st.shared.u32 	[%r1365], %r160;
	sub.s32 	%r1366, %r1215, %r1282;
	add.s32 	%r1367, %r1366, 14;
	setp.eq.s32 	%p245, %r175, 0;
	add.s32 	%r1368, %r1362, %r174;
	selp.b32 	%r1369, %r1367, %r1368, %p245;
	shl.b32 	%r1370, %r1369, 2;
	add.s32 	%r1371, %r1158, %r1370;
	st.shared.u32 	[%r1371], %r161;
	sub.s32 	%r1372, %r1254, %r1283;
	setp.eq.s32 	%p246, %r1257, 0;
	add.s32 	%r1373, %r1368, %r175;
	selp.b32 	%r1374, %r1372, %r1373, %p246;
	shl.b32 	%r1375, %r1374, 2;
	add.s32 	%r1376, %r1158, %r1375;
	st.shared.u32 	[%r1376], %r162;
	sub.s32 	%r1377, %r1259, %r1284;
	setp.eq.s32 	%p247, %r1262, 0;
	add.s32 	%r1378, %r1373, %r1257;
	selp.b32 	%r1379, %r1377, %r1378, %p247;
	shl.b32 	%r1380, %r1379, 2;
	add.s32 	%r1381, %r1158, %r1380;
	st.shared.u32 	[%r1381], %r163;
	sub.s32 	%r1382, %r1215, %r1285;
	add.s32 	%r1383, %r1382, 17;
	setp.eq.s32 	%p248, %r176, 0;
	add.s32 	%r1384, %r1378, %r1262;
	selp.b32 	%r1385, %r1383, %r1384, %p248;
	shl.b32 	%r1386, %r1385, 2;
	add.s32 	%r1387, %r1158, %r1386;
	st.shared.u32 	[%r1387], %r164;
	sub.s32 	%r1388, %r1215, %r1286;
	add.s32 	%r1389, %r1388, 18;
	setp.eq.s32 	%p249, %r177, 0;
	add.s32 	%r1390, %r1384, %r176;
	selp.b32 	%r1391, %r1389, %r1390, %p249;
	shl.b32 	%r1392, %r1391, 2;
	add.s32 	%r1393, %r1158, %r1392;
	st.shared.u32 	[%r1393], %r165;
	bar.sync 	0;
	setp.ge.s32 	%p250, %r988, %r166;
	shl.b32 	%r1394, %r988, 2;
	add.s32 	%r181, %r1158, %r1394;
	@%p250 bra 	$L__BB2_71;
	ld.param.u32 	%r2496, [_ZN3cub18CUB_300001_SM_10006detail6select23DeviceSelectSweepKernelINS2_10policy_hubIiNS0_8NullTypeEiLb0ELNS0_10SelectImplE2EE10Policy1000EPiPS5_S9_S9_NS0_13ScanTileStateIiLb1EEE4EvenS5_iNS2_19streaming_context_tIiLb0EEELS6_2EEEvT0_T1_T2_T3_T4_T5_T6_T7_iT8_NS1_7vsmem_tE_param_7];
	ld.shared.u32 	%r1395, [%r181];
	not.b32 	%r1396, %r988;
	add.s32 	%r1397, %r2496, %r1396;
	setp.lt.s32 	%p251, %r988, %r180;
	sub.s32 	%r1398, %r988, %r180;
	selp.b32 	%r1399, %r1397, %r1398, %p251;
	mul.wide.s32 	%rd74, %r1399, 4;
	add.s64 	%rd75, %rd8, %rd74;
	st.global.u32 	[%rd75], %r1395;
$L__BB2_71:
	ld.param.u32 	%r2497, [_ZN3cub18CUB_300001_SM_10006detail6select23DeviceSelectSweepKernelINS2_10policy_hubIiNS0_8NullTypeEiLb0ELNS0_10SelectImplE2EE10Policy1000EPiPS5_S9_S9_NS0_13ScanTileStateIiLb1EEE4EvenS5_iNS2_19streaming_context_tIiLb0EEELS6_2EEEvT0_T1_T2_T3_T4_T5_T6_T7_iT8_NS1_7vsmem_tE_param_7];
	add.s32 	%r182, %r988, 608;
	sub.s32 	%r183, %r2497, %r988;
	setp.ge.s32 	%p252, %r182, %r166;
	@%p252 bra 	$L__BB2_73;
	ld.shared.u32 	%r1400, [%r181+2432];
	add.s32 	%r1401, %r183, -609;
	setp.lt.s32 	%p253, %r182, %r180;
	sub.s32 	%r1402, %r182, %r180;
	selp.b32 	%r1403, %r1401, %r1402, %p253;
	mul.wide.s32 	%rd76, %r1403, 4;
	add.s64 	%rd77, %rd8, %rd76;
	st.global.u32 	[%rd77], %r1400;
$L__BB2_73:
	add.s32 	%r184, %r988, 1216;
	setp.ge.s32 	%p254, %r184, %r166;
	@%p254 bra 	$L__BB2_75;
	ld.shared.u32 	%r1404, [%r181+4864];
	add.s32 	%r1405, %r183, -1217;
	setp.lt.s32 	%p255, %r184, %r180;
	sub.s32 	%r1406, %r184, %r180;
	selp.b32 	%r1407, %r1405, %r1406, %p255;
	mul.wide.s32 	%rd78, %r1407, 4;
	add.s64 	%rd79, %rd8, %rd78;
	st.global.u32 	[%rd79], %r1404;
$L__BB2_75:
	add.s32 	%r185, %r988, 1824;
	setp.ge.s32 	%p256, %r185, %r166;
	@%p256 bra 	$L__BB2_77;
	ld.shared.u32 	%r1408, [%r181+7296];
	add.s32 	%r1409, %r183, -1825;
	setp.lt.s32 	%p257, %r185, %r180;
	sub.s32 	%r1410, %r185, %r180;
	selp.b32 	%r1411, %r1409, %r1410, %p257;
	mul.wide.s32 	%rd80, %r1411, 4;
	add.s64 	%rd81, %rd8, %rd80;
	st.global.u32 	[%rd81], %r1408;
$L__BB2_77:
	add.s32 	%r186, %r988, 2432;
	setp.ge.s32 	%p258, %r186, %r166;
	@%p258 bra 	$L__BB2_79;
	ld.shared.u32 	%r1412, [%r181+9728];
	add.s32 	%r1413, %r183, -2433;
	setp.lt.s32 	%p259, %r186, %r180;
	sub.s32 	%r1414, %r186, %r180;
	selp.b32 	%r1415, %r1413, %r1414, %p259;
	mul.wide.s32 	%rd82, %r1415, 4;
	add.s64 	%rd83, %rd8, %rd82;
	st.global.u32 	[%rd83], %r1412;
$L__BB2_79:
	add.s32 	%r187, %r988, 3040;
	setp.ge.s32 	%p260, %r187, %r166;
	@%p260 bra 	$L__BB2_81;
	ld.shared.u32 	%r1416, [%r181+12160];
	add.s32 	%r1417, %r183, -3041;
	setp.lt.s32 	%p261, %r187, %r180;
	sub.s32 	%r1418, %r187, %r180;
	selp.b32 	%r1419, %r1417, %r1418, %p261;
	mul.wide.s32 	%rd84, %r1419, 4;
	add.s64 	%rd85, %rd8, %rd84;
	st.global.u32 	[%rd85], %r1416;
$L__BB2_81:
	add.s32 	%r188, %r988, 3648;
	setp.ge.s32 	%p262, %r188, %r166;
	@%p262 bra 	$L__BB2_83;
	ld.shared.u32 	%r1420, [%r181+14592];
	add.s32 	%r1421, %r183, -3649;
	setp.lt.s32 	%p263, %r188, %r180;
	sub.s32 	%r1422, %r188, %r180;
	selp.b32 	%r1423, %r1421, %r1422, %p263;
	mul.wide.s32 	%rd86, %r1423, 4;
	add.s64 	%rd87, %rd8, %rd86;
	st.global.u32 	[%rd87], %r1420;
$L__BB2_83:
	add.s32 	%r189, %r988, 4256;
	setp.ge.s32 	%p264, %r189, %r166;
	@%p264 bra 	$L__BB2_85;
	ld.shared.u32 	%r1424, [%r181+17024];
	add.s32 	%r1425, %r183, -4257;
	setp.lt.s32 	%p265, %r189, %r180;
	sub.s32 	%r1426, %r189, %r180;
	selp.b32 	%r1427, %r1425, %r1426, %p265;
	mul.wide.s32 	%rd88, %r1427, 4;
	add.s64 	%rd89, %rd8, %rd88;
	st.global.u32 	[%rd89], %r1424;
$L__BB2_85:
	add.s32 	%r190, %r988, 4864;
	setp.ge.s32 	%p266, %r190, %r166;
	@%p266 bra 	$L__BB2_87;
	ld.shared.u32 	%r1428, [%r181+19456];
	add.s32 	%r1429, %r183, -4865;
	setp.lt.s32 	%p267, %r190, %r180;
	sub.s32 	%r1430, %r190, %r180;
	selp.b32 	%r1431, %r1429, %r1430, %p267;
	mul.wide.s32 	%rd90, %r1431, 4;
	add.s64 	%rd91, %rd8, %rd90;
	st.global.u32 	[%rd91], %r1428;
$L__BB2_87:
	add.s32 	%r191, %r988, 5472;
	setp.ge.s32 	%p268, %r191, %r166;
	@%p268 bra 	$L__BB2_89;
	ld.shared.u32 	%r1432, [%r181+21888];
	add.s32 	%r1433, %r183, -5473;
	setp.lt.s32 	%p269, %r191, %r180;
	sub.s32 	%r1434, %r191, %r180;
	selp.b32 	%r1435, %r1433, %r1434, %p269;
	mul.wide.s32 	%rd92, %r1435, 4;
	add.s64 	%rd93, %rd8, %rd92;
	st.global.u32 	[%rd93], %r1432;
$L__BB2_89:
	add.s32 	%r192, %r988, 6080;
	setp.ge.s32 	%p270, %r192, %r166;
	@%p270 bra 	$L__BB2_91;
	ld.shared.u32 	%r1436, [%r181+24320];
	add.s32 	%r1437, %r183, -6081;
	setp.lt.s32 	%p271, %r192, %r180;
	sub.s32 	%r1438, %r192, %r180;
	selp.b32 	%r1439, %r1437, %r1438, %p271;
	mul.wide.s32 	%rd94, %r1439, 4;
	add.s64 	%rd95, %rd8, %rd94;
	st.global.u32 	[%rd95], %r1436;
$L__BB2_91:
	add.s32 	%r193, %r988, 6688;
	setp.ge.s32 	%p272, %r193, %r166;
	@%p272 bra 	$L__BB2_93;
	ld.shared.u32 	%r1440, [%r181+26752];
	add.s32 	%r1441, %r183, -6689;
	setp.lt.s32 	%p273, %r193, %r180;
	sub.s32 	%r1442, %r193, %r180;
	selp.b32 	%r1443, %r1441, %r1442, %p273;
	mul.wide.s32 	%rd96, %r1443, 4;
	add.s64 	%rd97, %rd8, %rd96;
	st.global.u32 	[%rd97], %r1440;
$L__BB2_93:
	add.s32 	%r194, %r988, 7296;
	setp.ge.s32 	%p274, %r194, %r166;
	@%p274 bra 	$L__BB2_95;
	ld.shared.u32 	%r1444, [%r181+29184];
	add.s32 	%r1445, %r183, -7297;
	setp.lt.s32 	%p275, %r194, %r180;
	sub.s32 	%r1446, %r194, %r180;
	selp.b32 	%r1447, %r1445, %r1446, %p275;
	mul.wide.s32 	%rd98, %r1447, 4;
	add.s64 	%rd99, %rd8, %rd98;
	st.global.u32 	[%rd99], %r1444;
$L__BB2_95:
	add.s32 	%r195, %r988, 7904;
	setp.ge.s32 	%p276, %r195, %r166;
	@%p276 bra 	$L__BB2_97;
	ld.shared.u32 	%r1448, [%r181+31616];
	add.s32 	%r1449, %r183, -7905;
	setp.lt.s32 	%p277, %r195, %r180;
	sub.s32 	%r1450, %r195, %r180;
	selp.b32 	%r1451, %r1449, %r1450, %p277;
	mul.wide.s32 	%rd100, %r1451, 4;
	add.s64 	%rd101, %rd8, %rd100;
	st.global.u32 	[%rd101], %r1448;
$L__BB2_97:
	add.s32 	%r196, %r988, 8512;
	setp.ge.s32 	%p278, %r196, %r166;
	@%p278 bra 	$L__BB2_99;
	ld.shared.u32 	%r1452, [%r181+34048];
	add.s32 	%r1453, %r183, -8513;
	setp.lt.s32 	%p279, %r196, %r180;
	sub.s32 	%r1454, %r196, %r180;
	selp.b32 	%r1455, %r1453, %r1454, %p279;
	mul.wide.s32 	%rd102, %r1455, 4;
	add.s64 	%rd103, %rd8, %rd102;
	st.global.u32 	[%rd103], %r1452;
$L__BB2_99:
	add.s32 	%r197, %r988, 9120;
	setp.ge.s32 	%p280, %r197, %r166;
	@%p280 bra 	$L__BB2_101;
	ld.shared.u32 	%r1456, [%r181+36480];
	add.s32 	%r1457, %r183, -9121;
	setp.lt.s32 	%p281, %r197, %r180;
	sub.s32 	%r1458, %r197, %r180;
	selp.b32 	%r1459, %r1457, %r1458, %p281;
	mul.wide.s32 	%rd104, %r1459, 4;
	add.s64 	%rd105, %rd8, %rd104;
	st.global.u32 	[%rd105], %r1456;
$L__BB2_101:
	add.s32 	%r198, %r988, 9728;
	setp.ge.s32 	%p282, %r198, %r166;
	@%p282 bra 	$L__BB2_103;
	ld.shared.u32 	%r1460, [%r181+38912];
	add.s32 	%r1461, %r183, -9729;
	setp.lt.s32 	%p283, %r198, %r180;
	sub.s32 	%r1462, %r198, %r180;
	selp.b32 	%r1463, %r1461, %r1462, %p283;
	mul.wide.s32 	%rd106, %r1463, 4;
	add.s64 	%rd107, %rd8, %rd106;
	st.global.u32 	[%rd107], %r1460;
$L__BB2_103:
	add.s32 	%r199, %r988, 10336;
	setp.ge.s32 	%p284, %r199, %r166;
	@%p284 bra 	$L__BB2_105;
	ld.shared.u32 	%r1464, [%r181+41344];
	add.s32 	%r1465, %r183, -10337;
	setp.lt.s32 	%p285, %r199, %r180;
	sub.s32 	%r1466, %r199, %r180;
	selp.b32 	%r1467, %r1465, %r1466, %p285;
	mul.wide.s32 	%rd108, %r1467, 4;
	add.s64 	%rd109, %rd8, %rd108;
	st.global.u32 	[%rd109], %r1464;
$L__BB2_105:
	add.s32 	%r1468, %r988, 10944;
	sub.s32 	%r1469, %r1468, %r180;
	setp.lt.s32 	%p286, %r1468, %r180;
	add.s32 	%r1470, %r183, -10945;
	selp.b32 	%r200, %r1470, %r1469, %p286;
	setp.ge.s32 	%p287, %r1468, %r166;
	@%p287 bra 	$L__BB2_203;
	ld.shared.u32 	%r1471, [%r181+43776];
	mul.wide.s32 	%rd110, %r200, 4;
	add.s64 	%rd111, %rd8, %rd110;
	st.global.u32 	[%rd111], %r1471;
	bra.uni 	$L__BB2_203;
$L__BB2_107:
	cvt.s64.s32 	%rd18, %r2;
	mov.u32 	%r338, %tid.x;
	and.b32  	%r339, %r338, 31;
	and.b32  	%r340, %r338, 992;
	mul.lo.s32 	%r341, %r340, 19;
	or.b32  	%r201, %r341, %r339;
	setp.ge.s32 	%p3, %r201, %r105;
	cvt.u64.u32 	%rd19, %r201;
	add.s64 	%rd20, %rd19, %rd18;
	shl.b64 	%rd21, %rd20, 2;
	add.s64 	%rd9, %rd1, %rd21;
	@%p3 bra 	$L__BB2_109;
	ld.global.u32 	%r2534, [%rd9];
$L__BB2_109:
	add.s32 	%r343, %r201, 32;
	setp.ge.s32 	%p4, %r343, %r105;
	@%p4 bra 	$L__BB2_111;
	ld.global.u32 	%r2535, [%rd9+128];
$L__BB2_111:
	add.s32 	%r345, %r201, 64;
	setp.ge.s32 	%p5, %r345, %r105;
	@%p5 bra 	$L__BB2_113;
	ld.global.u32 	%r2536, [%rd9+256];
$L__BB2_113:
	add.s32 	%r347, %r201, 96;
	setp.ge.s32 	%p6, %r347, %r105;
	@%p6 bra 	$L__BB2_115;
	ld.global.u32 	%r2537, [%rd9+384];
$L__BB2_115:
	add.s32 	%r349, %r201, 128;
	setp.ge.s32 	%p7, %r349, %r105;
	@%p7 bra 	$L__BB2_117;
	ld.global.u32 	%r2538, [%rd9+512];
$L__BB2_117:
	add.s32 	%r351, %r201, 160;
	setp.ge.s32 	%p8, %r351, %r105;
	@%p8 bra 	$L__BB2_119;
	ld.global.u32 	%r2539, [%rd9+640];
$L__BB2_119:
	add.s32 	%r353, %r201, 192;
	setp.ge.s32 	%p9, %r353, %r105;
	@%p9 bra 	$L__BB2_121;
	ld.global.u32 	%r2540, [%rd9+768];
$L__BB2_121:
	add.s32 	%r355, %r201, 224;
	setp.ge.s32 	%p10, %r355, %r105;
	@%p10 bra 	$L__BB2_123;
	ld.global.u32 	%r2541, [%rd9+896];
$L__BB2_123:
	add.s32 	%r357, %r201, 256;
	setp.ge.s32 	%p11, %r357, %r105;
	@%p11 bra 	$L__BB2_125;
	ld.global.u32 	%r2542, [%rd9+1024];
$L__BB2_125:
	add.s32 	%r359, %r201, 288;
	setp.ge.s32 	%p12, %r359, %r105;
	@%p12 bra 	$L__BB2_127;
	ld.global.u32 	%r2543, [%rd9+1152];
$L__BB2_127:
	add.s32 	%r361, %r201, 320;
	setp.ge.s32 	%p13, %r361, %r105;
	@%p13 bra 	$L__BB2_129;
	ld.global.u32 	%r2544, [%rd9+1280];
$L__BB2_129:
	add.s32 	%r363, %r201, 352;
	setp.ge.s32 	%p14, %r363, %r105;
	@%p14 bra 	$L__BB2_131;
	ld.global.u32 	%r2545, [%rd9+1408];
$L__BB2_131:
	add.s32 	%r365, %r201, 384;
	setp.ge.s32 	%p15, %r365, %r105;
	@%p15 bra 	$L__BB2_133;
	ld.global.u32 	%r2546, [%rd9+1536];
$L__BB2_133:
	add.s32 	%r367, %r201, 416;
	setp.ge.s32 	%p16, %r367, %r105;
	@%p16 bra 	$L__BB2_135;
	ld.global.u32 	%r2547, [%rd9+1664];
$L__BB2_135:
	add.s32 	%r369, %r201, 448;
	setp.ge.s32 	%p17, %r369, %r105;
	@%p17 bra 	$L__BB2_137;
	ld.global.u32 	%r2548, [%rd9+1792];
$L__BB2_137:
	add.s32 	%r371, %r201, 480;
	setp.ge.s32 	%p18, %r371, %r105;
	@%p18 bra 	$L__BB2_139;
	ld.global.u32 	%r2549, [%rd9+1920];
$L__BB2_139:
	add.s32 	%r373, %r201, 512;
	setp.ge.s32 	%p19, %r373, %r105;
	@%p19 bra 	$L__BB2_141;
	ld.global.u32 	%r2550, [%rd9+2048];
$L__BB2_141:
	add.s32 	%r375, %r201, 544;
	setp.ge.s32 	%p20, %r375, %r105;
	@%p20 bra 	$L__BB2_143;
	ld.global.u32 	%r2551, [%rd9+2176];
$L__BB2_143:
	add.s32 	%r377, %r201, 576;
	setp.ge.s32 	%p21, %r377, %r105;
	@%p21 bra 	$L__BB2_145;
	ld.global.u32 	%r2552, [%rd9+2304];
$L__BB2_145:
	ld.param.u32 	%r2493, [_ZN3cub18CUB_300001_SM_10006detail6select23DeviceSelectSweepKernelINS2_10policy_hubIiNS0_8NullTypeEiLb0ELNS0_10SelectImplE2EE10Policy1000EPiPS5_S9_S9_NS0_13ScanTileStateIiLb1EEE4EvenS5_iNS2_19streaming_context_tIiLb0EEELS6_2EEEvT0_T1_T2_T3_T4_T5_T6_T7_iT8_NS1_7vsmem_tE_param_7];
	// begin inline asm
	mov.u32 %r378, %laneid;
	// end inline asm
	mov.u32 	%r241, %tid.x;
	shr.u32 	%r242, %r241, 5;
	mad.lo.s32 	%r409, %r242, 608, %r378;
	shl.b32 	%r410, %r409, 2;
	mov.u32 	%r411, _ZZN3cub18CUB_300001_SM_10006detail6select23DeviceSelectSweepKernelINS2_10policy_hubIiNS0_8NullTypeEiLb0ELNS0_10SelectImplE2EE10Policy1000EPiPS5_S9_S9_NS0_13ScanTileStateIiLb1EEE4EvenS5_iNS2_19streaming_context_tIiLb0EEELS6_2EEEvT0_T1_T2_T3_T4_T5_T6_T7_iT8_NS1_7vsmem_tEE19static_temp_storage;
	add.s32 	%r412, %r411, %r410;
	st.shared.u32 	[%r412], %r2534;
	st.shared.u32 	[%r412+128], %r2535;
	st.shared.u32 	[%r412+256], %r2536;
	st.shared.u32 	[%r412+384], %r2537;
	st.shared.u32 	[%r412+512], %r2538;
	st.shared.u32 	[%r412+640], %r2539;
	st.shared.u32 	[%r412+768], %r2540;
	st.shared.u32 	[%r412+896], %r2541;
	st.shared.u32 	[%r412+1024], %r2542;
	st.shared.u32 	[%r412+1152], %r2543;
	st.shared.u32 	[%r412+1280], %r2544;
	st.shared.u32 	[%r412+1408], %r2545;
	st.shared.u32 	[%r412+1536], %r2546;
	st.shared.u32 	[%r412+1664], %r2547;
	st.shared.u32 	[%r412+1792], %r2548;
	st.shared.u32 	[%r412+1920], %r2549;
	st.shared.u32 	[%r412+2048], %r2550;
	st.shared.u32 	[%r412+2176], %r2551;
	st.shared.u32 	[%r412+2304], %r2552;
	bar.warp.sync 	-1;
	mad.lo.s32 	%r413, %r378, 72, %r412;
	ld.shared.u32 	%r243, [%r413];
	not.b32 	%r414, %r243;
	ld.shared.u32 	%r244, [%r413+4];
	not.b32 	%r415, %r244;
	ld.shared.u32 	%r245, [%r413+8];
	not.b32 	%r416, %r245;
	ld.shared.u32 	%r246, [%r413+12];
	not.b32 	%r417, %r246;
	ld.shared.u32 	%r247, [%r413+16];
	not.b32 	%r418, %r247;
	ld.shared.u32 	%r248, [%r413+20];
	not.b32 	%r419, %r248;
	ld.shared.u32 	%r249, [%r413+24];
	not.b32 	%r420, %r249;
	ld.shared.u32 	%r250, [%r413+28];
	not.b32 	%r421, %r250;
	ld.shared.u32 	%r251, [%r413+32];
	not.b32 	%r422, %r251;
	ld.shared.u32 	%r252, [%r413+36];
	not.b32 	%r423, %r252;
	ld.shared.u32 	%r253, [%r413+40];
	not.b32 	%r424, %r253;
	ld.shared.u32 	%r254, [%r413+44];
	not.b32 	%r425, %r254;
	ld.shared.u32 	%r255, [%r413+48];
	not.b32 	%r426, %r255;
	ld.shared.u32 	%r256, [%r413+52];
	not.b32 	%r427, %r256;
	ld.shared.u32 	%r257, [%r413+56];
	not.b32 	%r428, %r257;
	ld.shared.u32 	%r258, [%r413+60];
	not.b32 	%r429, %r258;
	ld.shared.u32 	%r259, [%r413+64];
	not.b32 	%r430, %r259;
	ld.shared.u32 	%r260, [%r413+68];
	not.b32 	%r431, %r260;
	ld.shared.u32 	%r261, [%r413+72];
	not.b32 	%r432, %r261;
	mul.lo.s32 	%r433, %r241, 19;
	mov.u32 	%r434, %ctaid.x;
	mov.u32 	%r435, %nctaid.y;
	mov.u32 	%r436, %ctaid.y;
	mad.lo.s32 	%r2562, %r434, %r435, %r436;
	mul.lo.s32 	%r438, %r2562, 11552;
	sub.s32 	%r262, %r2493, %r438;
	setp.lt.s32 	%p22, %r433, %r262;
	and.b32  	%r439, %r414, 1;
	selp.b32 	%r440, %r439, 1, %p22;
	add.s32 	%r441, %r433, 1;
	setp.lt.s32 	%p23, %r441, %r262;
	and.b32  	%r442, %r415, 1;
	selp.b32 	%r443, %r442, 1, %p23;
	add.s32 	%r444, %r433, 2;
	setp.lt.s32 	%p24, %r444, %r262;
	and.b32  	%r445, %r416, 1;
	selp.b32 	%r446, %r445, 1, %p24;
	add.s32 	%r447, %r433, 3;
	setp.lt.s32 	%p25, %r447, %r262;
	and.b32  	%r448, %r417, 1;
	selp.b32 	%r449, %r448, 1, %p25;
	add.s32 	%r450, %r433, 4;
	setp.lt.s32 	%p26, %r450, %r262;
	and.b32  	%r451, %r418, 1;
	selp.b32 	%r452, %r451, 1, %p26;
	add.s32 	%r453, %r433, 5;
	setp.lt.s32 	%p27, %r453, %r262;
	and.b32  	%r454, %r419, 1;
	selp.b32 	%r455, %r454, 1, %p27;
	add.s32 	%r456, %r433, 6;
	setp.lt.s32 	%p28, %r456, %r262;
	and.b32  	%r457, %r420, 1;
	selp.b32 	%r458, %r457, 1, %p28;
	add.s32 	%r459, %r433, 7;
	setp.lt.s32 	%p29, %r459, %r262;
	and.b32  	%r460, %r421, 1;
	selp.b32 	%r461, %r460, 1, %p29;
	add.s32 	%r462, %r433, 8;
	setp.lt.s32 	%p30, %r462, %r262;
	and.b32  	%r463, %r422, 1;
	selp.b32 	%r464, %r463, 1, %p30;
	add.s32 	%r465, %r433, 9;
	setp.lt.s32 	%p31, %r465, %r262;
	and.b32  	%r466, %r423, 1;
	selp.b32 	%r467, %r466, 1, %p31;
	add.s32 	%r468, %r433, 10;
	setp.lt.s32 	%p32, %r468, %r262;
	and.b32  	%r469, %r424, 1;
	selp.b32 	%r470, %r469, 1, %p32;
	add.s32 	%r471, %r433, 11;
	setp.lt.s32 	%p33, %r471, %r262;
	and.b32  	%r472, %r425, 1;
	selp.b32 	%r473, %r472, 1, %p33;
	add.s32 	%r474, %r433, 12;
	setp.lt.s32 	%p34, %r474, %r262;
	and.b32  	%r475, %r426, 1;
	selp.b32 	%r476, %r475, 1, %p34;
	add.s32 	%r477, %r433, 13;
	setp.lt.s32 	%p35, %r477, %r262;
	and.b32  	%r478, %r427, 1;
	selp.b32 	%r479, %r478, 1, %p35;
	add.s32 	%r480, %r433, 14;
	setp.lt.s32 	%p36, %r480, %r262;
	and.b32  	%r481, %r428, 1;
	selp.b32 	%r482, %r481, 1, %p36;
	add.s32 	%r483, %r433, 15;
	setp.lt.s32 	%p37, %r483, %r262;
	and.b32  	%r484, %r429, 1;
	selp.b32 	%r485, %r484, 1, %p37;
	add.s32 	%r486, %r433, 16;
	setp.lt.s32 	%p38, %r486, %r262;
	and.b32  	%r487, %r430, 1;
	selp.b32 	%r488, %r487, 1, %p38;
	add.s32 	%r489, %r433, 17;
	setp.lt.s32 	%p39, %r489, %r262;
	and.b32  	%r490, %r431, 1;
	selp.b32 	%r491, %r490, 1, %p39;
	add.s32 	%r492, %r433, 18;
	setp.lt.s32 	%p40, %r492, %r262;
	and.b32  	%r493, %r432, 1;
	selp.b32 	%r494, %r493, 1, %p40;
	bar.sync 	0;
	add.s32 	%r495, %r443, %r440;
	add.s32 	%r496, %r446, %r495;
	add.s32 	%r497, %r449, %r496;
	add.s32 	%r498, %r452, %r497;
	add.s32 	%r499, %r455, %r498;
	add.s32 	%r500, %r458, %r499;
	add.s32 	%r501, %r461, %r500;
	add.s32 	%r502, %r464, %r501;
	add.s32 	%r503, %r467, %r502;
	add.s32 	%r504, %r470, %r503;
	add.s32 	%r505, %r473, %r504;
	add.s32 	%r506, %r476, %r505;
	add.s32 	%r507, %r479, %r506;
	add.s32 	%r508, %r482, %r507;
	add.s32 	%r509, %r485, %r508;
	add.s32 	%r510, %r488, %r509;
	add.s32 	%r511, %r491, %r510;
	add.s32 	%r383, %r494, %r511;
	mov.b32 	%r381, 1;
	mov.b32 	%r406, 0;
	mov.b32 	%r408, -1;
	// begin inline asm
	{  .reg .s32 r0;  .reg .pred p;  shfl.sync.up.b32 r0|p, %r383, %r381, %r406, %r408;  @p add.s32 r0, r0, %r383;  mov.s32 %r379, r0;}
	// end inline asm
	mov.b32 	%r387, 2;
	// begin inline asm
	{  .reg .s32 r0;  .reg .pred p;  shfl.sync.up.b32 r0|p, %r379, %r387, %r406, %r408;  @p add.s32 r0, r0, %r379;  mov.s32 %r385, r0;}
	// end inline asm
	mov.b32 	%r393, 4;
	// begin inline asm
	{  .reg .s32 r0;  .reg .pred p;  shfl.sync.up.b32 r0|p, %r385, %r393, %r406, %r408;  @p add.s32 r0, r0, %r385;  mov.s32 %r391, r0;}
	// end inline asm
	mov.b32 	%r399, 8;
	// begin inline asm
	{  .reg .s32 r0;  .reg .pred p;  shfl.sync.up.b32 r0|p, %r391, %r399, %r406, %r408;  @p add.s32 r0, r0, %r391;  mov.s32 %r397, r0;}
	// end inline asm
	mov.b32 	%r405, 16;
	// begin inline asm
	{  .reg .s32 r0;  .reg .pred p;  shfl.sync.up.b32 r0|p, %r397, %r405, %r406, %r408;  @p add.s32 r0, r0, %r397;  mov.s32 %r403, r0;}
	// end inline asm
	setp.ne.s32 	%p41, %r378, 31;
	@%p41 bra 	$L__BB2_147;
	shl.b32 	%r512, %r242, 2;
	add.s32 	%r514, %r411, %r512;
	st.shared.u32 	[%r514], %r403;
$L__BB2_147:
	sub.s32 	%r515, %r403, %r383;
	bar.sync 	0;
	ld.shared.v4.u32 	{%r516, %r517, %r518, %r519}, [_ZZN3cub18CUB_300001_SM_10006detail6select23DeviceSelectSweepKernelINS2_10policy_hubIiNS0_8NullTypeEiLb0ELNS0_10SelectImplE2EE10Policy1000EPiPS5_S9_S9_NS0_13ScanTileStateIiLb1EEE4EvenS5_iNS2_19streaming_context_tIiLb0EEELS6_2EEEvT0_T1_T2_T3_T4_T5_T6_T7_iT8_NS1_7vsmem_tEE19static_temp_storage];
	add.s32 	%r520, %r517, %r516;
	setp.eq.s32 	%p42, %r242, 2;
	selp.b32 	%r521, %r520, %r516, %p42;
	add.s32 	%r522, %r520, %r518;
	setp.eq.s32 	%p43, %r242, 3;
	selp.b32 	%r523, %r522, %r521, %p43;
	add.s32 	%r524, %r522, %r519;
	setp.eq.s32 	%p44, %r242, 4;
	selp.b32 	%r525, %r524, %r523, %p44;
	ld.shared.v4.u32 	{%r526, %r527, %r528, %r529}, [_ZZN3cub18CUB_300001_SM_10006detail6select23DeviceSelectSweepKernelINS2_10policy_hubIiNS0_8NullTypeEiLb0ELNS0_10SelectImplE2EE10Policy1000EPiPS5_S9_S9_NS0_13ScanTileStateIiLb1EEE4EvenS5_iNS2_19streaming_context_tIiLb0EEELS6_2EEEvT0_T1_T2_T3_T4_T5_T6_T7_iT8_NS1_7vsmem_tEE19static_temp_storage+16];
	add.s32 	%r530, %r524, %r526;
	setp.eq.s32 	%p45, %r242, 5;
	selp.b32 	%r531, %r530, %r525, %p45;
	add.s32 	%r532, %r530, %r527;
	setp.eq.s32 	%p46, %r242, 6;
	selp.b32 	%r533, %r532, %r531, %p46;
	add.s32 	%r534, %r532, %r528;
	setp.eq.s32 	%p47, %r242, 7;
	selp.b32 	%r535, %r534, %r533, %p47;
	add.s32 	%r536, %r534, %r529;
	setp.eq.s32 	%p48, %r242, 8;
	selp.b32 	%r537, %r536, %r535, %p48;
	ld.shared.v4.u32 	{%r538, %r539, %r540, %r541}, [_ZZN3cub18CUB_300001_SM_10006detail6select23DeviceSelectSweepKernelINS2_10policy_hubIiNS0_8NullTypeEiLb0ELNS0_10SelectImplE2EE10Policy1000EPiPS5_S9_S9_NS0_13ScanTileStateIiLb1EEE4EvenS5_iNS2_19streaming_context_tIiLb0EEELS6_2EEEvT0_T1_T2_T3_T4_T5_T6_T7_iT8_NS1_7vsmem_tEE19static_temp_storage+32];
	add.s32 	%r542, %r536, %r538;
	setp.eq.s32 	%p49, %r242, 9;
	selp.b32 	%r543, %r542, %r537, %p49;
	add.s32 	%r544, %r542, %r539;
	setp.eq.s32 	%p50, %r242, 10;
	selp.b32 	%r545, %r544, %r543, %p50;
	add.s32 	%r546, %r544, %r540;
	setp.eq.s32 	%p51, %r242, 11;
	selp.b32 	%r547, %r546, %r545, %p51;
	add.s32 	%r548, %r546, %r541;
	setp.eq.s32 	%p52, %r242, 12;
	selp.b32 	%r549, %r548, %r547, %p52;
	ld.shared.v4.u32 	{%r550, %r551, %r552, %r553}, [_ZZN3cub18CUB_300001_SM_10006detail6select23DeviceSelectSweepKernelINS2_10policy_hubIiNS0_8NullTypeEiLb0ELNS0_10SelectImplE2EE10Policy1000EPiPS5_S9_S9_NS0_13ScanTileStateIiLb1EEE4EvenS5_iNS2_19streaming_context_tIiLb0EEELS6_2EEEvT0_T1_T2_T3_T4_T5_T6_T7_iT8_NS1_7vsmem_tEE19static_temp_storage+48];
	add.s32 	%r554, %r548, %r550;
	setp.eq.s32 	%p53, %r242, 13;
	selp.b32 	%r555, %r554, %r549, %p53;
	add.s32 	%r556, %r554, %r551;
	setp.eq.s32 	%p54, %r242, 14;
	selp.b32 	%r557, %r556, %r555, %p54;
	add.s32 	%r558, %r556, %r552;
	setp.eq.s32 	%p55, %r242, 15;
	selp.b32 	%r559, %r558, %r557, %p55;
	add.s32 	%r560, %r558, %r553;
	setp.eq.s32 	%p56, %r242, 16;
	selp.b32 	%r561, %r560, %r559, %p56;
	.pragma "used_bytes_mask 4095";
	ld.shared.v4.u32 	{%r562, %r563, %r564, %r565}, [_ZZN3cub18CUB_300001_SM_10006detail6select23DeviceSelectSweepKernelINS2_10policy_hubIiNS0_8NullTypeEiLb0ELNS0_10SelectImplE2EE10Policy1000EPiPS5_S9_S9_NS0_13ScanTileStateIiLb1EEE4EvenS5_iNS2_19streaming_context_tIiLb0EEELS6_2EEEvT0_T1_T2_T3_T4_T5_T6_T7_iT8_NS1_7vsmem_tEE19static_temp_storage+64];
	add.s32 	%r566, %r560, %r562;
	setp.eq.s32 	%p57, %r242, 17;
	selp.b32 	%r567, %r566, %r561, %p57;
	add.s32 	%r568, %r566, %r563;
	setp.eq.s32 	%p58, %r242, 18;
	selp.b32 	%r569, %r568, %r567, %p58;
	add.s32 	%r265, %r568, %r564;
	setp.gt.u32 	%p59, %r241, 31;
	setp.lt.u32 	%p60, %r241, 32;
	setp.eq.s32 	%p61, %r378, 0;
	selp.b32 	%r570, 0, %r515, %p61;
	add.s32 	%r2566, %r569, %r570;
	selp.b32 	%r267, %r515, %r2566, %p60;
	@%p59 bra 	$L__BB2_163;
	setp.ne.s32 	%p62, %r241, 0;
	mul.wide.s32 	%rd22, %r2562, 8;
	add.s64 	%rd10, %rd2, %rd22;
	@%p62 bra 	$L__BB2_150;
	st.shared.u32 	[_ZZN3cub18CUB_300001_SM_10006detail6select23DeviceSelectSweepKernelINS2_10policy_hubIiNS0_8NullTypeEiLb0ELNS0_10SelectImplE2EE10Policy1000EPiPS5_S9_S9_NS0_13ScanTileStateIiLb1EEE4EvenS5_iNS2_19streaming_context_tIiLb0EEELS6_2EEEvT0_T1_T2_T3_T4_T5_T6_T7_iT8_NS1_7vsmem_tEE19static_temp_storage+140], %r265;
	add.s64 	%rd23, %rd10, 256;
	mov.b32 	%r574, 100;
	// begin inline asm
	st.relaxed.gpu.v2.u32 [%rd23], {%r574, %r265};
	// end inline asm
$L__BB2_150:
	not.b32 	%r580, %r241;
	add.s32 	%r2561, %r2562, %r580;
	mov.b32 	%r576, 970;
	// begin inline asm
	nanosleep.u32 %r576;
	// end inline asm
	mul.wide.s32 	%rd25, %r2561, 8;
	add.s64 	%rd26, %rd2, %rd25;
	add.s64 	%rd24, %rd26, 256;
	// begin inline asm
	ld.relaxed.gpu.v2.u32 {%r2563, %r2555}, [%rd24];
	// end inline asm
	mov.b32 	%r2556, 362;
$L__BB2_151:
	setp.eq.s32 	%p63, %r2563, 99;
	mov.b32 	%r581, -1;
	vote.sync.any.pred 	%p64, %p63, %r581;
	not.pred 	%p65, %p64;
	@%p65 bra 	$L__BB2_153;
	shr.u32 	%r278, %r2556, 1;
	mul.lo.s32 	%r983, %r2562, 16807;
	and.b32  	%r2562, %r983, 2147483647;
	sub.s32 	%r984, %r2556, %r278;
	add.s32 	%r985, %r984, 1;
	rem.u32 	%r986, %r2562, %r985;
	add.s32 	%r980, %r986, %r278;
	// begin inline asm
	nanosleep.u32 %r980;
	// end inline asm
	// begin inline asm
	ld.relaxed.gpu.v2.u32 {%r2563, %r2555}, [%rd24];
	// end inline asm
	mov.u32 	%r2556, %r278;
	bra.uni 	$L__BB2_151;
$L__BB2_153:
	setp.eq.s32 	%p66, %r2563, 101;
	mov.b32 	%r608, -1;
	vote.sync.ballot.b32 	%r610, %p66, %r608;
	// begin inline asm
	mov.u32 %r583, %lanemask_ge;
	// end inline asm
	and.b32  	%r611, %r610, %r583;
	or.b32  	%r612, %r611, -2147483648;
	add.s32 	%r613, %r612, -1;
	not.b32 	%r614, %r612;
	and.b32  	%r615, %r614, %r613;
	popc.b32 	%r587, %r615;
	mov.b32 	%r586, 1;
	// begin inline asm
	shfl.sync.down.b32 %r584, %r2555, %r586, %r587, %r608;
	// end inline asm
	setp.lt.s32 	%p68, %r378, %r587;
	selp.b32 	%r616, %r584, 0, %p68;
	add.s32 	%r590, %r616, %r2555;
	mov.b32 	%r591, 2;
	// begin inline asm
	shfl.sync.down.b32 %r589, %r590, %r591, %r587, %r608;
	// end inline asm
	add.s32 	%r617, %r378, 2;
	setp.gt.s32 	%p69, %r617, %r587;
	selp.b32 	%r618, 0, %r589, %p69;
	add.s32 	%r595, %r590, %r618;
	mov.b32 	%r596, 4;
	// begin inline asm
	shfl.sync.down.b32 %r594, %r595, %r596, %r587, %r608;
	// end inline asm
	add.s32 	%r619, %r378, 4;
	setp.gt.s32 	%p70, %r619, %r587;
	selp.b32 	%r620, 0, %r594, %p70;
	add.s32 	%r600, %r595, %r620;
	mov.b32 	%r601, 8;
	// begin inline asm
	shfl.sync.down.b32 %r599, %r600, %r601, %r587, %r608;
	// end inline asm
	add.s32 	%r621, %r378, 8;
	setp.gt.s32 	%p71, %r621, %r587;
	selp.b32 	%r622, 0, %r599, %p71;
	add.s32 	%r605, %r600, %r622;
	mov.b32 	%r606, 16;
	// begin inline asm
	shfl.sync.down.b32 %r604, %r605, %r606, %r587, %r608;
	// end inline asm
	add.s32 	%r623, %r378, 16;
	setp.gt.s32 	%p72, %r623, %r587;
	selp.b32 	%r624, 0, %r604, %p72;
	add.s32 	%r2559, %r605, %r624;
	add.s64 	%rd12, %rd2, 256;
	mov.b32 	%r2557, 362;
$L__BB2_154:
	setp.ne.s32 	%p73, %r2563, 101;
	mov.b32 	%r625, -1;
	vote.sync.all.pred 	%p74, %p73, %r625;
	not.pred 	%p75, %p74;
	@%p75 bra 	$L__BB2_159;
	shr.u32 	%r2557, %r2557, 1;
	mul.wide.s32 	%rd67, %r2561, 8;
	add.s64 	%rd68, %rd12, %rd67;
	add.s64 	%rd66, %rd68, -256;
	// begin inline asm
	ld.relaxed.gpu.v2.u32 {%r2563, %r2564}, [%rd66];
	// end inline asm
	mov.u32 	%r2565, %r2557;
$L__BB2_156:
	setp.eq.s32 	%p155, %r2563, 99;
	mov.b32 	%r930, -1;
	vote.sync.any.pred 	%p156, %p155, %r930;
	not.pred 	%p157, %p156;
	@%p157 bra 	$L__BB2_158;
	shr.u32 	%r298, %r2565, 1;
	mul.lo.s32 	%r976, %r2562, 16807;
	and.b32  	%r2562, %r976, 2147483647;
	sub.s32 	%r977, %r2565, %r298;
	add.s32 	%r978, %r977, 1;
	rem.u32 	%r979, %r2562, %r978;
	add.s32 	%r973, %r979, %r298;
	// begin inline asm
	nanosleep.u32 %r973;
	// end inline asm
	// begin inline asm
	ld.relaxed.gpu.v2.u32 {%r2563, %r2564}, [%rd66];
	// end inline asm
	mov.u32 	%r2565, %r298;
	bra.uni 	$L__BB2_156;
$L__BB2_158:
	setp.eq.s32 	%p158, %r2563, 101;
	mov.b32 	%r956, -1;
	vote.sync.ballot.b32 	%r957, %p158, %r956;
	and.b32  	%r958, %r957, %r583;
	or.b32  	%r959, %r958, -2147483648;
	add.s32 	%r960, %r959, -1;
	not.b32 	%r961, %r959;
	and.b32  	%r962, %r961, %r960;
	popc.b32 	%r935, %r962;
	mov.b32 	%r934, 1;
	// begin inline asm
	shfl.sync.down.b32 %r932, %r2564, %r934, %r935, %r956;
	// end inline asm
	setp.lt.s32 	%p160, %r378, %r935;
	selp.b32 	%r963, %r932, 0, %p160;
	add.s32 	%r938, %r963, %r2564;
	mov.b32 	%r939, 2;
	// begin inline asm
	shfl.sync.down.b32 %r937, %r938, %r939, %r935, %r956;
	// end inline asm
	setp.gt.s32 	%p161, %r617, %r935;
	selp.b32 	%r965, 0, %r937, %p161;
	add.s32 	%r943, %r938, %r965;
	mov.b32 	%r944, 4;
	// begin inline asm
	shfl.sync.down.b32 %r942, %r943, %r944, %r935, %r956;
	// end inline asm
	setp.gt.s32 	%p162, %r619, %r935;
	selp.b32 	%r967, 0, %r942, %p162;
	add.s32 	%r948, %r943, %r967;
	mov.b32 	%r949, 8;
	// begin inline asm
	shfl.sync.down.b32 %r947, %r948, %r949, %r935, %r956;
	// end inline asm
	setp.gt.s32 	%p163, %r621, %r935;
	selp.b32 	%r969, 0, %r947, %p163;
	add.s32 	%r953, %r948, %r969;
	mov.b32 	%r954, 16;
	// begin inline asm
	shfl.sync.down.b32 %r952, %r953, %r954, %r935, %r956;
	// end inline asm
	setp.gt.s32 	%p164, %r623, %r935;
	selp.b32 	%r971, 0, %r952, %p164;
	add.s32 	%r972, %r971, %r2559;
	add.s32 	%r2559, %r972, %r953;
	add.s32 	%r2561, %r2561, -32;
	bra.uni 	$L__BB2_154;
$L__BB2_159:
	setp.ne.s32 	%p76, %r241, 0;
	@%p76 bra 	$L__BB2_161;
	add.s32 	%r628, %r2559, %r265;
	add.s64 	%rd27, %rd10, 256;
	mov.b32 	%r627, 101;
	// begin inline asm
	st.relaxed.gpu.v2.u32 [%rd27], {%r627, %r628};
	// end inline asm
	st.shared.u32 	[_ZZN3cub18CUB_300001_SM_10006detail6select23DeviceSelectSweepKernelINS2_10policy_hubIiNS0_8NullTypeEiLb0ELNS0_10SelectImplE2EE10Policy1000EPiPS5_S9_S9_NS0_13ScanTileStateIiLb1EEE4EvenS5_iNS2_19streaming_context_tIiLb0EEELS6_2EEEvT0_T1_T2_T3_T4_T5_T6_T7_iT8_NS1_7vsmem_tEE19static_temp_storage+132], %r2559;
	st.shared.u32 	[_ZZN3cub18CUB_300001_SM_10006detail6select23DeviceSelectSweepKernelINS2_10policy_hubIiNS0_8NullTypeEiLb0ELNS0_10SelectImplE2EE10Policy1000EPiPS5_S9_S9_NS0_13ScanTileStateIiLb1EEE4EvenS5_iNS2_19streaming_context_tIiLb0EEELS6_2EEEvT0_T1_T2_T3_T4_T5_T6_T7_iT8_NS1_7vsmem_tEE19static_temp_storage+136], %r628;
$L__BB2_161:
	setp.ne.s32 	%p77, %r378, 0;
	mov.u32 	%r2566, %r267;
	@%p77 bra 	$L__BB2_163;
	st.shared.u32 	[_ZZN3cub18CUB_300001_SM_10006detail6select23DeviceSelectSweepKernelINS2_10policy_hubIiNS0_8NullTypeEiLb0ELNS0_10SelectImplE2EE10Policy1000EPiPS5_S9_S9_NS0_13ScanTileStateIiLb1EEE4EvenS5_iNS2_19streaming_context_tIiLb0EEELS6_2EEEvT0_T1_T2_T3_T4_T5_T6_T7_iT8_NS1_7vsmem_tEE19static_temp_storage+96], %r2559;
	mov.u32 	%r2566, %r2559;
$L__BB2_163:
	bar.sync 	0;
	setp.eq.s32 	%p78, %r241, 0;
	@%p78 bra 	$L__BB2_165;
	ld.shared.u32 	%r629, [_ZZN3cub18CUB_300001_SM_10006detail6select23DeviceSelectSweepKernelINS2_10policy_hubIiNS0_8NullTypeEiLb0ELNS0_10SelectImplE2EE10Policy1000EPiPS5_S9_S9_NS0_13ScanTileStateIiLb1EEE4EvenS5_iNS2_19streaming_context_tIiLb0EEELS6_2EEEvT0_T1_T2_T3_T4_T5_T6_T7_iT8_NS1_7vsmem_tEE19static_temp_storage+96];
	add.s32 	%r2566, %r629, %r2566;
$L__BB2_165:
	ld.param.u32 	%r2494, [_ZN3cub18CUB_300001_SM_10006detail6select23DeviceSelectSweepKernelINS2_10policy_hubIiNS0_8NullTypeEiLb0ELNS0_10SelectImplE2EE10Policy1000EPiPS5_S9_S9_NS0_13ScanTileStateIiLb1EEE4EvenS5_iNS2_19streaming_context_tIiLb0EEELS6_2EEEvT0_T1_T2_T3_T4_T5_T6_T7_iT8_NS1_7vsmem_tE_param_7];
	ld.param.u64 	%rd214, [_ZN3cub18CUB_300001_SM_10006detail6select23DeviceSelectSweepKernelINS2_10policy_hubIiNS0_8NullTypeEiLb0ELNS0_10SelectImplE2EE10Policy1000EPiPS5_S9_S9_NS0_13ScanTileStateIiLb1EEE4EvenS5_iNS2_19streaming_context_tIiLb0EEELS6_2EEEvT0_T1_T2_T3_T4_T5_T6_T7_iT8_NS1_7vsmem_tE_param_2];
	cvta.to.global.u64 	%rd14, %rd214;
	mul.lo.s32 	%r630, %r241, 19;
	setp.lt.s32 	%p79, %r630, %r262;
	not.b32 	%r631, %r243;
	and.b32  	%r632, %r631, 1;
	selp.b32 	%r633, %r632, 1, %p79;
	add.s32 	%r634, %r633, %r2566;
	add.s32 	%r635, %r630, 1;
	setp.lt.s32 	%p80, %r635, %r262;
	not.b32 	%r636, %r244;
	and.b32  	%r637, %r636, 1;
	selp.b32 	%r638, %r637, 1, %p80;
	add.s32 	%r639, %r634, %r638;
	add.s32 	%r640, %r630, 2;
	setp.lt.s32 	%p81, %r640, %r262;
	not.b32 	%r641, %r245;
	and.b32  	%r642, %r641, 1;
	selp.b32 	%r643, %r642, 1, %p81;
	add.s32 	%r644, %r639, %r643;
	add.s32 	%r645, %r630, 3;
	setp.lt.s32 	%p82, %r645, %r262;
	not.b32 	%r646, %r246;
	and.b32  	%r647, %r646, 1;
	selp.b32 	%r648, %r647, 1, %p82;
	add.s32 	%r649, %r644, %r648;
	add.s32 	%r650, %r630, 4;
	setp.lt.s32 	%p83, %r650, %r262;
	not.b32 	%r651, %r247;
	and.b32  	%r652, %r651, 1;
	selp.b32 	%r653, %r652, 1, %p83;
	add.s32 	%r654, %r649, %r653;
	add.s32 	%r655, %r630, 5;
	setp.lt.s32 	%p84, %r655, %r262;
	not.b32 	%r656, %r248;
	and.b32  	%r657, %r656, 1;
	selp.b32 	%r658, %r657, 1, %p84;
	add.s32 	%r659, %r654, %r658;
	add.s32 	%r660, %r630, 6;
	setp.lt.s32 	%p85, %r660, %r262;
	not.b32 	%r661, %r249;
	and.b32  	%r662, %r661, 1;
	selp.b32 	%r663, %r662, 1, %p85;
	add.s32 	%r664, %r659, %r663;
	add.s32 	%r665, %r630, 7;
	setp.lt.s32 	%p86, %r665, %r262;
	not.b32 	%r666, %r250;
	and.b32  	%r667, %r666, 1;
	selp.b32 	%r668, %r667, 1, %p86;
	add.s32 	%r669, %r664, %r668;
	add.s32 	%r670, %r630, 8;
	setp.lt.s32 	%p87, %r670, %r262;
	not.b32 	%r671, %r251;
	and.b32  	%r672, %r671, 1;
	selp.b32 	%r673, %r672, 1, %p87;
	add.s32 	%r674, %r669, %r673;
	add.s32 	%r675, %r630, 9;
	setp.lt.s32 	%p88, %r675, %r262;
	not.b32 	%r676, %r252;
	and.b32  	%r677, %r676, 1;
	selp.b32 	%r678, %r677, 1, %p88;
	add.s32 	%r679, %r674, %r678;
	add.s32 	%r680, %r630, 10;
	setp.lt.s32 	%p89, %r680, %r262;
	not.b32 	%r681, %r253;
	and.b32  	%r682, %r681, 1;
	selp.b32 	%r683, %r682, 1, %p89;
	add.s32 	%r684, %r679, %r683;
	add.s32 	%r685, %r630, 11;
	setp.lt.s32 	%p90, %r685, %r262;
	not.b32 	%r686, %r254;
	and.b32  	%r687, %r686, 1;
	selp.b32 	%r688, %r687, 1, %p90;
	add.s32 	%r689, %r684, %r688;
	add.s32 	%r690, %r630, 12;
	setp.lt.s32 	%p91, %r690, %r262;
	not.b32 	%r691, %r255;
	and.b32  	%r692, %r691, 1;
	selp.b32 	%r693, %r692, 1, %p91;
	add.s32 	%r694, %r689, %r693;
	add.s32 	%r695, %r630, 13;
	setp.lt.s32 	%p92, %r695, %r262;
	not.b32 	%r696, %r256;
	and.b32  	%r697, %r696, 1;
	selp.b32 	%r698, %r697, 1, %p92;
	add.s32 	%r699, %r694, %r698;
	add.s32 	%r700, %r630, 14;
	setp.lt.s32 	%p93, %r700, %r262;
	not.b32 	%r701, %r257;
	and.b32  	%r702, %r701, 1;
	selp.b32 	%r703, %r702, 1, %p93;
	add.s32 	%r704, %r699, %r703;
	add.s32 	%r705, %r630, 15;
	setp.lt.s32 	%p94, %r705, %r262;
	not.b32 	%r706, %r258;
	and.b32  	%r707, %r706, 1;
	selp.b32 	%r708, %r707, 1, %p94;
	add.s32 	%r709, %r704, %r708;
	add.s32 	%r710, %r630, 16;
	setp.lt.s32 	%p95, %r710, %r262;
	not.b32 	%r711, %r259;
	and.b32  	%r712, %r711, 1;
	selp.b32 	%r713, %r712, 1, %p95;
	add.s32 	%r714, %r709, %r713;
	add.s32 	%r715, %r630, 17;
	setp.lt.s32 	%p96, %r715, %r262;
	not.b32 	%r716, %r260;
	and.b32  	%r717, %r716, 1;
	selp.b32 	%r718, %r717, 1, %p96;
	add.s32 	%r719, %r714, %r718;
	mov.u32 	%r720, _ZZN3cub18CUB_300001_SM_10006detail6select23DeviceSelectSweepKernelINS2_10policy_hubIiNS0_8NullTypeEiLb0ELNS0_10SelectImplE2EE10Policy1000EPiPS5_S9_S9_NS0_13ScanTileStateIiLb1EEE4EvenS5_iNS2_19streaming_context_tIiLb0EEELS6_2EEEvT0_T1_T2_T3_T4_T5_T6_T7_iT8_NS1_7vsmem_tEE19static_temp_storage;
	ld.shared.v2.u32 	{%r721, %r722}, [_ZZN3cub18CUB_300001_SM_10006detail6select23DeviceSelectSweepKernelINS2_10policy_hubIiNS0_8NullTypeEiLb0ELNS0_10SelectImplE2EE10Policy1000EPiPS5_S9_S9_NS0_13ScanTileStateIiLb1EEE4EvenS5_iNS2_19streaming_context_tIiLb0EEELS6_2EEEvT0_T1_T2_T3_T4_T5_T6_T7_iT8_NS1_7vsmem_tEE19static_temp_storage+136];
	ld.shared.u32 	%r723, [_ZZN3cub18CUB_300001_SM_10006detail6select23DeviceSelectSweepKernelINS2_10policy_hubIiNS0_8NullTypeEiLb0ELNS0_10SelectImplE2EE10Policy1000EPiPS5_S9_S9_NS0_13ScanTileStateIiLb1EEE4EvenS5_iNS2_19streaming_context_tIiLb0EEELS6_2EEEvT0_T1_T2_T3_T4_T5_T6_T7_iT8_NS1_7vsmem_tEE19static_temp_storage+132];
	mov.u32 	%r724, %ctaid.x;
	mov.u32 	%r725, %nctaid.y;
	mov.u32 	%r726, %ctaid.y;
	mad.lo.s32 	%r727, %r724, %r725, %r726;
	mul.lo.s32 	%r728, %r727, 11552;
	sub.s32 	%r729, %r728, %r723;
	sub.s32 	%r730, 11552, %r262;
	sub.s32 	%r2568, %r721, %r730;
	sub.s32 	%r731, %r730, %r722;
	bar.sync 	0;
	add.s32 	%r308, %r731, %r262;
	sub.s32 	%r732, %r2566, %r723;
	sub.s32 	%r733, %r630, %r732;
	setp.eq.s32 	%p97, %r633, 0;
	add.s32 	%r734, %r732, %r308;
	selp.b32 	%r735, %r733, %r734, %p97;
	shl.b32 	%r736, %r735, 2;
	add.s32 	%r737, %r720, %r736;
	st.shared.u32 	[%r737], %r243;
	sub.s32 	%r738, %r723, %r634;
	add.s32 	%r739, %r738, %r635;
	setp.eq.s32 	%p98, %r638, 0;
	add.s32 	%r740, %r734, %r633;
	selp.b32 	%r741, %r739, %r740, %p98;
	shl.b32 	%r742, %r741, 2;
	add.s32 	%r743, %r720, %r742;
	st.shared.u32 	[%r743], %r244;
	sub.s32 	%r744, %r723, %r639;
	add.s32 	%r745, %r744, %r640;
	setp.eq.s32 	%p99, %r643, 0;
	add.s32 	%r746, %r740, %r638;
	selp.b32 	%r747, %r745, %r746, %p99;
	shl.b32 	%r748, %r747, 2;
	add.s32 	%r749, %r720, %r748;
	st.shared.u32 	[%r749], %r245;
	sub.s32 	%r750, %r723, %r644;
	add.s32 	%r751, %r750, %r645;
	setp.eq.s32 	%p100, %r648, 0;
	add.s32 	%r752, %r746, %r643;
	selp.b32 	%r753, %r751, %r752, %p100;
	shl.b32 	%r754, %r753, 2;
	add.s32 	%r755, %r720, %r754;
	st.shared.u32 	[%r755], %r246;
	sub.s32 	%r756, %r723, %r649;
	add.s32 	%r757, %r756, %r650;
	setp.eq.s32 	%p101, %r653, 0;
	add.s32 	%r758, %r752, %r648;
	selp.b32 	%r759, %r757, %r758, %p101;
	shl.b32 	%r760, %r759, 2;
	add.s32 	%r761, %r720, %r760;
	st.shared.u32 	[%r761], %r247;
	sub.s32 	%r762, %r723, %r654;
	add.s32 	%r763, %r762, %r655;
	setp.eq.s32 	%p102, %r658, 0;
	add.s32 	%r764, %r758, %r653;
	selp.b32 	%r765, %r763, %r764, %p102;
	shl.b32 	%r766, %r765, 2;
	add.s32 	%r767, %r720, %r766;
	st.shared.u32 	[%r767], %r248;
	sub.s32 	%r768, %r723, %r659;
	add.s32 	%r769, %r768, %r660;
	setp.eq.s32 	%p103, %r663, 0;
	add.s32 	%r770, %r764, %r658;
	selp.b32 	%r771, %r769, %r770, %p103;
	shl.b32 	%r772, %r771, 2;
	add.s32 	%r773, %r720, %r772;
	st.shared.u32 	[%r773], %r249;
	sub.s32 	%r774, %r723, %r664;
	add.s32 	%r775, %r774, %r665;
	setp.eq.s32 	%p104, %r668, 0;
	add.s32 	%r776, %r770, %r663;
	selp.b32 	%r777, %r775, %r776, %p104;
	shl.b32 	%r778, %r777, 2;
	add.s32 	%r779, %r720, %r778;
	st.shared.u32 	[%r779], %r250;
	sub.s32 	%r780, %r723, %r669;
	add.s32 	%r781, %r780, %r670;
	setp.eq.s32 	%p105, %r673, 0;
	add.s32 	%r782, %r776, %r668;
	selp.b32 	%r783, %r781, %r782, %p105;
	shl.b32 	%r784, %r783, 2;
	add.s32 	%r785, %r720, %r784;
	st.shared.u32 	[%r785], %r251;
	sub.s32 	%r786, %r723, %r674;
	add.s32 	%r787, %r786, %r675;
	setp.eq.s32 	%p106, %r678, 0;
	add.s32 	%r788, %r782, %r673;
	selp.b32 	%r789, %r787, %r788, %p106;
	shl.b32 	%r790, %r789, 2;
	add.s32 	%r791, %r720, %r790;
	st.shared.u32 	[%r791], %r252;
	sub.s32 	%r792, %r723, %r679;
	add.s32 	%r793, %r792, %r680;
	setp.eq.s32 	%p107, %r683, 0;
	add.s32 	%r794, %r788, %r678;
	selp.b32 	%r795, %r793, %r794, %p107;
	shl.b32 	%r796, %r795, 2;
	add.s32 	%r797, %r720, %r796;
	st.shared.u32 	[%r797], %r253;
	sub.s32 	%r798, %r723, %r684;
	add.s32 	%r799, %r798, %r685;
	setp.eq.s32 	%p108, %r688, 0;
	add.s32 	%r800, %r794, %r683;
	selp.b32 	%r801, %r799, %r800, %p108;
	shl.b32 	%r802, %r801, 2;
	add.s32 	%r803, %r720, %r802;
	st.shared.u32 	[%r803], %r254;
	sub.s32 	%r804, %r723, %r689;
	add.s32 	%r805, %r804, %r690;
	setp.eq.s32 	%p109, %r693, 0;
	add.s32 	%r806, %r800, %r688;
	selp.b32 	%r807, %r805, %r806, %p109;
	shl.b32 	%r808, %r807, 2;
	add.s32 	%r809, %r720, %r808;
	st.shared.u32 	[%r809], %r255;
	sub.s32 	%r810, %r723, %r694;
	add.s32 	%r811, %r810, %r695;
	setp.eq.s32 	%p110, %r698, 0;
	add.s32 	%r812, %r806, %r693;
	selp.b32 	%r813, %r811, %r812, %p110;
	shl.b32 	%r814, %r813, 2;
	add.s32 	%r815, %r720, %r814;
	st.shared.u32 	[%r815], %r256;
	sub.s32 	%r816, %r723, %r699;
	add.s32 	%r817, %r816, %r700;
	setp.eq.s32 	%p111, %r703, 0;
	add.s32 	%r818, %r812, %r698;
	selp.b32 	%r819, %r817, %r818, %p111;
	shl.b32 	%r820, %r819, 2;
	add.s32 	%r821, %r720, %r820;
	st.shared.u32 	[%r821], %r257;
	sub.s32 	%r822, %r723, %r704;
	add.s32 	%r823, %r822, %r705;
	setp.eq.s32 	%p112, %r708, 0;
	add.s32 	%r824, %r818, %r703;
	selp.b32 	%r825, %r823, %r824, %p112;
	shl.b32 	%r826, %r825, 2;
	add.s32 	%r827, %r720, %r826;
	st.shared.u32 	[%r827], %r258;
	sub.s32 	%r828, %r723, %r709;
	add.s32 	%r829, %r828, %r710;
	setp.eq.s32 	%p113, %r713, 0;
	add.s32 	%r830, %r824, %r708;
	selp.b32 	%r831, %r829, %r830, %p113;
	shl.b32 	%r832, %r831, 2;
	add.s32 	%r833, %r720, %r832;
	st.shared.u32 	[%r833], %r259;
	sub.s32 	%r834, %r723, %r714;
	add.s32 	%r835, %r834, %r715;
	setp.eq.s32 	%p114, %r718, 0;
	add.s32 	%r836, %r830, %r713;
	selp.b32 	%r837, %r835, %r836, %p114;
	shl.b32 	%r838, %r837, 2;
	add.s32 	%r839, %r720, %r838;
	st.shared.u32 	[%r839], %r260;
	sub.s32 	%r840, %r723, %r719;
	add.s32 	%r841, %r630, 18;
	add.s32 	%r842, %r840, %r841;
	setp.lt.s32 	%p115, %r841, %r262;
	not.b32 	%r843, %r261;
	and.b32  	%r844, %r843, 1;
	selp.b32 	%r845, %r844, 1, %p115;
	setp.eq.s32 	%p116, %r845, 0;
	add.s32 	%r846, %r836, %r718;
	selp.b32 	%r847, %r842, %r846, %p116;
	shl.b32 	%r848, %r847, 2;
	add.s32 	%r849, %r720, %r848;
	st.shared.u32 	[%r849], %r261;
	bar.sync 	0;
	sub.s32 	%r850, %r723, %r308;
	add.s32 	%r851, %r729, %r241;
	not.b32 	%r852, %r851;
	add.s32 	%r309, %r2494, %r852;
	add.s32 	%r310, %r850, %r241;
	setp.ge.s32 	%p117, %r241, %r262;
	shl.b32 	%r853, %r241, 2;
	add.s32 	%r311, %r720, %r853;
	@%p117 bra 	$L__BB2_167;
	ld.shared.u32 	%r854, [%r311];
	setp.lt.s32 	%p118, %r241, %r308;
	selp.b32 	%r855, %r309, %r310, %p118;
	mul.wide.s32 	%rd28, %r855, 4;
	add.s64 	%rd29, %rd14, %rd28;
	st.global.u32 	[%rd29], %r854;
$L__BB2_167:
	add.s32 	%r312, %r241, 608;
	setp.ge.s32 	%p119, %r312, %r262;
	@%p119 bra 	$L__BB2_169;
	ld.shared.u32 	%r856, [%r311+2432];
	add.s32 	%r857, %r310, 608;
	add.s32 	%r858, %r309, -608;
	setp.lt.s32 	%p120, %r312, %r308;
	selp.b32 	%r859, %r858, %r857, %p120;
	mul.wide.s32 	%rd30, %r859, 4;
	add.s64 	%rd31, %rd14, %rd30;
	st.global.u32 	[%rd31], %r856;
$L__BB2_169:
	add.s32 	%r313, %r241, 1216;
	setp.ge.s32 	%p121, %r313, %r262;
	@%p121 bra 	$L__BB2_171;
	ld.shared.u32 	%r860, [%r311+4864];
	add.s32 	%r861, %r310, 1216;
	add.s32 	%r862, %r309, -1216;
	setp.lt.s32 	%p122, %r313, %r308;
	selp.b32 	%r863, %r862, %r861, %p122;
	mul.wide.s32 	%rd32, %r863, 4;
	add.s64 	%rd33, %rd14, %rd32;
	st.global.u32 	[%rd33], %r860;
$L__BB2_171:
	add.s32 	%r314, %r241, 1824;
	setp.ge.s32 	%p123, %r314, %r262;
	@%p123 bra 	$L__BB2_173;
	ld.shared.u32 	%r864, [%r311+7296];
	add.s32 	%r865, %r310, 1824;
	add.s32 	%r866, %r309, -1824;
	setp.lt.s32 	%p124, %r314, %r308;
	selp.b32 	%r867, %r866, %r865, %p124;
	mul.wide.s32 	%rd34, %r867, 4;
	add.s64 	%rd35, %rd14, %rd34;
	st.global.u32 	[%rd35], %r864;
$L__BB2_173:
	add.s32 	%r315, %r241, 2432;
	setp.ge.s32 	%p125, %r315, %r262;
	@%p125 bra 	$L__BB2_175;
	ld.shared.u32 	%r868, [%r311+9728];
	add.s32 	%r869, %r310, 2432;
	add.s32 	%r870, %r309, -2432;
	setp.lt.s32 	%p126, %r315, %r308;
	selp.b32 	%r871, %r870, %r869, %p126;
	mul.wide.s32 	%rd36, %r871, 4;
	add.s64 	%rd37, %rd14, %rd36;
	st.global.u32 	[%rd37], %r868;
$L__BB2_175:
	add.s32 	%r316, %r241, 3040;
	setp.ge.s32 	%p127, %r316, %r262;
	@%p127 bra 	$L__BB2_177;
	ld.shared.u32 	%r872, [%r311+12160];
	add.s32 	%r873, %r310, 3040;
	add.s32 	%r874, %r309, -3040;
	setp.lt.s32 	%p128, %r316, %r308;
	selp.b32 	%r875, %r874, %r873, %p128;
	mul.wide.s32 	%rd38, %r875, 4;
	add.s64 	%rd39, %rd14, %rd38;
	st.global.u32 	[%rd39], %r872;
$L__BB2_177:
	add.s32 	%r317, %r241, 3648;
	setp.ge.s32 	%p129, %r317, %r262;
	@%p129 bra 	$L__BB2_179;
	ld.shared.u32 	%r876, [%r311+14592];
	add.s32 	%r877, %r310, 3648;
	add.s32 	%r878, %r309, -3648;
	setp.lt.s32 	%p130, %r317, %r308;
	selp.b32 	%r879, %r878, %r877, %p130;
	mul.wide.s32 	%rd40, %r879, 4;
	add.s64 	%rd41, %rd14, %rd40;
	st.global.u32 	[%rd41], %r876;
$L__BB2_179:
	add.s32 	%r318, %r241, 4256;
	setp.ge.s32 	%p131, %r318, %r262;
	@%p131 bra 	$L__BB2_181;
	ld.shared.u32 	%r880, [%r311+17024];
	add.s32 	%r881, %r310, 4256;
	add.s32 	%r882, %r309, -4256;
	setp.lt.s32 	%p132, %r318, %r308;
	selp.b32 	%r883, %r882, %r881, %p132;
	mul.wide.s32 	%rd42, %r883, 4;
	add.s64 	%rd43, %rd14, %rd42;
	st.global.u32 	[%rd43], %r880;
$L__BB2_181:
	add.s32 	%r319, %r241, 4864;
	setp.ge.s32 	%p133, %r319, %r262;
	@%p133 bra 	$L__BB2_183;
	ld.shared.u32 	%r884, [%r311+19456];
	add.s32 	%r885, %r310, 4864;
	add.s32 	%r886, %r309, -4864;
	setp.lt.s32 	%p134, %r319, %r308;
	selp.b32 	%r887, %r886, %r885, %p134;
	mul.wide.s32 	%rd44, %r887, 4;
	add.s64 	%rd45, %rd14, %rd44;
	st.global.u32 	[%rd45], %r884;
$L__BB2_183:
	add.s32 	%r320, %r241, 5472;
	setp.ge.s32 	%p135, %r320, %r262;
	@%p135 bra 	$L__BB2_185;
	ld.shared.u32 	%r888, [%r311+21888];
	add.s32 	%r889, %r310, 5472;
	add.s32 	%r890, %r309, -5472;
	setp.lt.s32 	%p136, %r320, %r308;
	selp.b32 	%r891, %r890, %r889, %p136;
	mul.wide.s32 	%rd46, %r891, 4;
	add.s64 	%rd47, %rd14, %rd46;
	st.global.u32 	[%rd47], %r888;
$L__BB2_185:
	add.s32 	%r321, %r241, 6080;
	setp.ge.s32 	%p137, %r321, %r262;
	@%p137 bra 	$L__BB2_187;
	ld.shared.u32 	%r892, [%r311+24320];
	add.s32 	%r893, %r310, 6080;
	add.s32 	%r894, %r309, -6080;
	setp.lt.s32 	%p138, %r321, %r308;
	selp.b32 	%r895, %r894, %r893, %p138;
	mul.wide.s32 	%rd48, %r895, 4;
	add.s64 	%rd49, %rd14, %rd48;
	st.global.u32 	[%rd49], %r892;
$L__BB2_187:
	add.s32 	%r322, %r241, 6688;
	setp.ge.s32 	%p139, %r322, %r262;
	@%p139 bra 	$L__BB2_189;
	ld.shared.u32 	%r896, [%r311+26752];
	add.s32 	%r897, %r310, 6688;
	add.s32 	%r898, %r309, -6688;
	setp.lt.s32 	%p140, %r322, %r308;
	selp.b32 	%r899, %r898, %r897, %p140;
	mul.wide.s32 	%rd50, %r899, 4;
	add.s64 	%rd51, %rd14, %rd50;
	st.global.u32 	[%rd51], %r896;
$L__BB2_189:
	add.s32 	%r323, %r241, 7296;
	setp.ge.s32 	%p141, %r323, %r262;
	@%p141 bra 	$L__BB2_191;
	ld.shared.u32 	%r900, [%r311+29184];
	add.s32 	%r901, %r310, 7296;
	add.s32 	%r902, %r309, -7296;
	setp.lt.s32 	%p142, %r323, %r308;
	selp.b32 	%r903, %r902, %r901, %p142;
	mul.wide.s32 	%rd52, %r903, 4;
	add.s64 	%rd53, %rd14, %rd52;
	st.global.u32 	[%rd53], %r900;
$L__BB2_191:
	add.s32 	%r324, %r241, 7904;
	setp.ge.s32 	%p143, %r324, %r262;
	@%p143 bra 	$L__BB2_193;
	ld.shared.u32 	%r904, [%r311+31616];
	add.s32 	%r905, %r310, 7904;
	add.s32 	%r906, %r309, -7904;
	setp.lt.s32 	%p144, %r324, %r308;
	selp.b32 	%r907, %r906, %r905, %p144;
	mul.wide.s32 	%rd54, %r907, 4;
	add.s64 	%rd55, %rd14, %rd54;
	st.global.u32 	[%rd55], %r904;
$L__BB2_193:
	add.s32 	%r325, %r241, 8512;
	setp.ge.s32 	%p145, %r325, %r262;
	@%p145 bra 	$L__BB2_195;
	ld.shared.u32 	%r908, [%r311+34048];
	add.s32 	%r909, %r310, 8512;
	add.s32 	%r910, %r309, -8512;
	setp.lt.s32 	%p146, %r325, %r308;
	selp.b32 	%r911, %r910, %r909, %p146;
	mul.wide.s32 	%rd56, %r911, 4;
	add.s64 	%rd57, %rd14, %rd56;
	st.global.u32 	[%rd57], %r908;
$L__BB2_195:
	add.s32 	%r326, %r241, 9120;
	setp.ge.s32 	%p147, %r326, %r262;
	@%p147 bra 	$L__BB2_197;
	ld.shared.u32 	%r912, [%r311+36480];
	add.s32 	%r913, %r310, 9120;
	add.s32 	%r914, %r309, -9120;
	setp.lt.s32 	%p148, %r326, %r308;
	selp.b32 	%r915, %r914, %r913, %p148;
	mul.wide.s32 	%rd58, %r915, 4;
	add.s64 	%rd59, %rd14, %rd58;
	st.global.u32 	[%rd59], %r912;
$L__BB2_197:
	add.s32 	%r327, %r241, 9728;
	setp.ge.s32 	%p149, %r327, %r262;
	@%p149 bra 	$L__BB2_199;
	ld.shared.u32 	%r916, [%r311+38912];
	add.s32 	%r917, %r310, 9728;
	add.s32 	%r918, %r309, -9728;
	setp.lt.s32 	%p150, %r327, %r308;
	selp.b32 	%r919, %r918, %r917, %p150;
	mul.wide.s32 	%rd60, %r919, 4;
	add.s64 	%rd61, %rd14, %rd60;
	st.global.u32 	[%rd61], %r916;
$L__BB2_199:
	add.s32 	%r328, %r241, 10336;
	setp.ge.s32 	%p151, %r328, %r262;
	@%p151 bra 	$L__BB2_201;
	ld.shared.u32 	%r920, [%r311+41344];
	add.s32 	%r921, %r310, 10336;
	add.s32 	%r922, %r309, -10336;
	setp.lt.s32 	%p152, %r328, %r308;
	selp.b32 	%r923, %r922, %r921, %p152;
	mul.wide.s32 	%rd62, %r923, 4;
	add.s64 	%rd63, %rd14, %rd62;
	st.global.u32 	[%rd63], %r920;
$L__BB2_201:
	add.s32 	%r924, %r241, 10944;
	setp.lt.s32 	%p153, %r924, %r308;
	add.s32 	%r925, %r309, -10944;
	add.s32 	%r926, %r310, 10944;
	selp.b32 	%r329, %r925, %r926, %p153;
	setp.ge.s32 	%p154, %r924, %r262;
	@%p154 bra 	$L__BB2_203;
	ld.shared.u32 	%r927, [%r311+43776];
	mul.wide.s32 	%rd64, %r329, 4;
	add.s64 	%rd65, %rd14, %rd64;
	st.global.u32 	[%rd65], %r927;
$L__BB2_203:
	mov.u32 	%r1472, %tid.x;
	setp.ne.s32 	%p288, %r1472, 0;
	@%p288 bra 	$L__BB2_205;
	ld.param.u64 	%rd218, [_ZN3cub18CUB_300001_SM_10006detail6select23DeviceSelectSweepKernelINS2_10policy_hubIiNS0_8NullTypeEiLb0ELNS0_10SelectImplE2EE10Policy1000EPiPS5_S9_S9_NS0_13ScanTileStateIiLb1EEE4EvenS5_iNS2_19streaming_context_tIiLb0EEELS6_2EEEvT0_T1_T2_T3_T4_T5_T6_T7_iT8_NS1_7vsmem_tE_param_3];
	cvta.to.global.u64 	%rd112, %rd218;
	st.global.u32 	[%rd112], %r2568;
$L__BB2_205:
	ret;

}
	// .globl	_ZN3cub18CUB_300001_SM_10006detail4scan23DeviceCompactInitKernelINS0_13ScanTileStateIiLb1EEEPiEEvT_iT0_
.visible .entry _ZN3cub18CUB_300001_SM_10006detail4scan23DeviceCompactInitKernelINS0_13ScanTileStateIiLb1EEEPiEEvT_iT0_(
	.param .align 8 .b8 _ZN3cub18CUB_300001_SM_10006detail4scan23DeviceCompactInitKernelINS0_13ScanTileStateIiLb1EEEPiEEvT_iT0__param_0[8],
	.param .u32 _ZN3cub18CUB_300001_SM_10006detail4scan23DeviceCompactInitKernelINS0_13ScanTileStateIiLb1EEEPiEEvT_iT0__param_1,
	.param .u64 .ptr .align 1 _ZN3cub18CUB_300001_SM_10006detail4scan23DeviceCompactInitKernelINS0_13ScanTileStateIiLb1EEEPiEEvT_iT0__param_2
)
{
	.reg .pred 	%p<6>;
	.reg .b32 	%r<12>;
	.reg .b64 	%rd<9>;

	ld.param.u64 	%rd3, [_ZN3cub18CUB_300001_SM_10006detail4scan23DeviceCompactInitKernelINS0_13ScanTileStateIiLb1EEEPiEEvT_iT0__param_0];
	ld.param.u32 	%r4, [_ZN3cub18CUB_300001_SM_10006detail4scan23DeviceCompactInitKernelINS0_13ScanTileStateIiLb1EEEPiEEvT_iT0__param_1];
	ld.param.u64 	%rd2, [_ZN3cub18CUB_300001_SM_10006detail4scan23DeviceCompactInitKernelINS0_13ScanTileStateIiLb1EEEPiEEvT_iT0__param_2];
	cvta.to.global.u64 	%rd1, %rd3;
	mov.u32 	%r1, %ctaid.x;
	mov.u32 	%r5, %ntid.x;
	mov.u32 	%r2, %tid.x;
	mad.lo.s32 	%r3, %r1, %r5, %r2;
	setp.ge.s32 	%p1, %r3, %r4;
	@%p1 bra 	$L__BB3_2;
	mul.wide.s32 	%rd4, %r3, 8;
	add.s64 	%rd5, %rd1, %rd4;
	mov.b32 	%r6, 0;
	mov.b32 	%r7, 99;
	st.global.v2.u32 	[%rd5+256], {%r7, %r6};
$L__BB3_2:
	setp.ne.s32 	%p2, %r1, 0;
	setp.gt.u32 	%p3, %r2, 31;
	or.pred  	%p4, %p2, %p3;
	@%p4 bra 	$L__BB3_4;
	mul.wide.u32 	%rd6, %r2, 8;
	add.s64 	%rd7, %rd1, %rd6;
	mov.b32 	%r9, 0;
	st.global.v2.u32 	[%rd7], {%r9, %r9};
$L__BB3_4:
	or.b32  	%r10, %r1, %r2;
	setp.ne.s32 	%p5, %r10, 0;
	@%p5 bra 	$L__BB3_6;
	cvta.to.global.u64 	%rd8, %rd2;
	mov.b32 	%r11, 0;
	st.global.u32 	[%rd8], %r11;
$L__BB3_6:
	ret;

}


// ===== COMPILED SASS (sm_100) =====

	.target	sm_100

	.elftype	@"ET_EXEC"


//--------------------- .note.nv.tkinfo           --------------------------
	.section	.note.nv.tkinfo,"",@"SHT_NOTE"
	.sectionflags	@"SHF_NOTE_NV_TKINFO"
	.tkinfo
        /*0018*/ 	.word	0x00000002
        /*0030*/ 	.string	""
        /*0030*/ 	.string	"ptxas"
        /*0030*/ 	.string	"Cuda compilation tools, release 13.0, V13.0.88"
        /*0030*/ 	.string	"Build cuda_13.0.r13.0/compiler.36424714_0"
        /*0030*/ 	.string	"-arch sm_100 -m 64 "



//--------------------- .note.nv.cuinfo           --------------------------
	.section	.note.nv.cuinfo,"",@"SHT_NOTE"
	.sectionflags	@"SHF_NOTE_NV_CUINFO"
        /*0018*/ 	.short	0x0002
        /*001a*/ 	.short	0x0064
        /*001c*/ 	.short	0x0082
	.zero		2


//--------------------- .nv.info                  --------------------------
	.section	.nv.info,"",@"SHT_CUDA_INFO"
	.align	4


	//----- nvinfo : EIATTR_REGCOUNT
	.align		4
        /*0000*/ 	.byte	0x04, 0x2f
        /*0002*/ 	.short	(.L_41 - .L_40)
	.align		4
.L_40:
        /*0004*/ 	.word	index@(_ZN3cub18CUB_300001_SM_10006detail11EmptyKernelIvEEvv)
        /*0008*/ 	.word	0x00000004


	//----- nvinfo : EIATTR_FRAME_SIZE
	.align		4
.L_41:
        /*000c*/ 	.byte	0x04, 0x11
        /*000e*/ 	.short	(.L_43 - .L_42)
	.align		4
.L_42:
        /*0010*/ 	.word	index@(_ZN3cub18CUB_300001_SM_10006detail11EmptyKernelIvEEvv)
        /*0014*/ 	.word	0x00000000


	//----- nvinfo : EIATTR_REGCOUNT
	.align		4
.L_43:
        /*0018*/ 	.byte	0x04, 0x2f
        /*001a*/ 	.short	(.L_45 - .L_44)
	.align		4
.L_44:
        /*001c*/ 	.word	index@(_ZN3cub18CUB_300001_SM_10006detail6select23DeviceSelectSweepKernelINS2_10policy_hubIiciLb0ELNS0_10SelectImplE2EE10Policy1000EPiPcS8_S8_NS0_13ScanTileStateIiLb1EEENS0_8NullTypeESC_iNS2_19streaming_context_tIiLb0EEELS5_2EEEvT0_T1_T2_T3_T4_T5_T6_T7_iT8_NS1_7vsmem_tE)
        /*0020*/ 	.word	0x0000003a


	//----- nvinfo : EIATTR_FRAME_SIZE
	.align		4
.L_45:
        /*0024*/ 	.byte	0x04, 0x11
        /*0026*/ 	.short	(.L_47 - .L_46)
	.align		4
.L_46:
        /*0028*/ 	.word	index@(_ZN3cub18CUB_300001_SM_10006detail6select23DeviceSelectSweepKernelINS2_10policy_hubIiciLb0ELNS0_10SelectImplE2EE10Policy1000EPiPcS8_S8_NS0_13ScanTileStateIiLb1EEENS0_8NullTypeESC_iNS2_19streaming_context_tIiLb0EEELS5_2EEEvT0_T1_T2_T3_T4_T5_T6_T7_iT8_NS1_7vsmem_tE)
        /*002c*/ 	.word	0x00000000


	//----- nvinfo : EIATTR_REGCOUNT
	.align		4
.L_47:
        /*0030*/ 	.byte	0x04, 0x2f
        /*0032*/ 	.short	(.L_49 - .L_48)
	.align		4
.L_48:
        /*0034*/ 	.word	index@(_ZN3cub18CUB_300001_SM_10006detail6select23DeviceSelectSweepKernelINS2_10policy_hubIiNS0_8NullTypeEiLb0ELNS0_10SelectImplE2EE10Policy1000EPiPS5_S9_S9_NS0_13ScanTileStateIiLb1EEE4EvenS5_iNS2_19streaming_context_tIiLb0EEELS6_2EEEvT0_T1_T2_T3_T4_T5_T6_T7_iT8_NS1_7vsmem_tE)
        /*0038*/ 	.word	0x0000005c


	//----- nvinfo : EIATTR_FRAME_SIZE
	.align		4
.L_49:
        /*003c*/ 	.byte	0x04, 0x11
        /*003e*/ 	.short	(.L_51 - .L_50)
	.align		4
.L_50:
        /*0040*/ 	.word	index@(_ZN3cub18CUB_300001_SM_10006detail6select23DeviceSelectSweepKernelINS2_10policy_hubIiNS0_8NullTypeEiLb0ELNS0_10SelectImplE2EE10Policy1000EPiPS5_S9_S9_NS0_13ScanTileStateIiLb1EEE4EvenS5_iNS2_19streaming_context_tIiLb0EEELS6_2EEEvT0_T1_T2_T3_T4_T5_T6_T7_iT8_NS1_7vsmem_tE)
        /*0044*/ 	.word	0x00000000


	//----- nvinfo : EIATTR_REGCOUNT
	.align		4
.L_51:
        /*0048*/ 	.byte	0x04, 0x2f
        /*004a*/ 	.short	(.L_53 - .L_52)
	.align		4
.L_52:
        /*004c*/ 	.word	index@(_ZN3cub18CUB_300001_SM_10006detail4scan23DeviceCompactInitKernelINS0_13ScanTileStateIiLb1EEEPiEEvT_iT0_)
        /*0050*/ 	.word	0x0000000a


	//----- nvinfo : EIATTR_FRAME_SIZE
	.align		4
.L_53:
        /*0054*/ 	.byte	0x04, 0x11
        /*0056*/ 	.short	(.L_55 - .L_54)
	.align		4
.L_54:
        /*0058*/ 	.word	index@(_ZN3cub18CUB_300001_SM_10006detail4scan23DeviceCompactInitKernelINS0_13ScanTileStateIiLb1EEEPiEEvT_iT0_)
        /*005c*/ 	.word	0x00000000


	//----- nvinfo : EIATTR_MIN_STACK_SIZE
	.align		4
.L_55:
        /*0060*/ 	.byte	0x04, 0x12
        /*0062*/ 	.short	(.L_57 - .L_56)
	.align		4
.L_56:
        /*0064*/ 	.word	index@(_ZN3cub18CUB_300001_SM_10006detail4scan23DeviceCompactInitKernelINS0_13ScanTileStateIiLb1EEEPiEEvT_iT0_)
        /*0068*/ 	.word	0x00000000


	//----- nvinfo : EIATTR_MIN_STACK_SIZE
	.align		4
.L_57:
        /*006c*/ 	.byte	0x04, 0x12
        /*006e*/ 	.short	(.L_59 - .L_58)
	.align		4
.L_58:
        /*0070*/ 	.word	index@(_ZN3cub18CUB_300001_SM_10006detail6select23DeviceSelectSweepKernelINS2_10policy_hubIiNS0_8NullTypeEiLb0ELNS0_10SelectImplE2EE10Policy1000EPiPS5_S9_S9_NS0_13ScanTileStateIiLb1EEE4EvenS5_iNS2_19streaming_context_tIiLb0EEELS6_2EEEvT0_T1_T2_T3_T4_T5_T6_T7_iT8_NS1_7vsmem_tE)
        /*0074*/ 	.word	0x00000000


	//----- nvinfo : EIATTR_MIN_STACK_SIZE
	.align		4
.L_59:
        /*0078*/ 	.byte	0x04, 0x12
        /*007a*/ 	.short	(.L_61 - .L_60)
	.align		4
.L_60:
        /*007c*/ 	.word	index@(_ZN3cub18CUB_300001_SM_10006detail6select23DeviceSelectSweepKernelINS2_10policy_hubIiciLb0ELNS0_10SelectImplE2EE10Policy1000EPiPcS8_S8_NS0_13ScanTileStateIiLb1EEENS0_8NullTypeESC_iNS2_19streaming_context_tIiLb0EEELS5_2EEEvT0_T1_T2_T3_T4_T5_T6_T7_iT8_NS1_7vsmem_tE)
        /*0080*/ 	.word	0x00000000


	//----- nvinfo : EIATTR_MIN_STACK_SIZE
	.align		4
.L_61:
        /*0084*/ 	.byte	0x04, 0x12
        /*0086*/ 	.short	(.L_63 - .L_62)
	.align		4
.L_62:
        /*0088*/ 	.word	index@(_ZN3cub18CUB_300001_SM_10006detail11EmptyKernelIvEEvv)
        /*008c*/ 	.word	0x00000000
.L_63:


//--------------------- .nv.compat                --------------------------
	.section	.nv.compat,"",@"SHT_CUDA_COMPAT_INFO"
	.align	4
        /*0000*/ 	.byte	0x02, 0x09, 0x00, 0x00, 0x02, 0x02, 0x01, 0x00, 0x02, 0x05, 0x05, 0x00, 0x03, 0x07, 0x01, 0x01
        /*0010*/ 	.byte	0x02, 0x03, 0x00, 0x00, 0x02, 0x06, 0x01, 0x00, 0x04, 0x0b, 0x08, 0x00, 0x09, 0x00, 0x00, 0x00
        /*0020*/ 	.byte	0x00, 0x00, 0x00, 0x00


//--------------------- .nv.info._ZN3cub18CUB_300001_SM_10006detail4scan23DeviceCompactInitKernelINS0_13ScanTileStateIiLb1EEEPiEEvT_iT0_ --------------------------
	.section	.nv.info._ZN3cub18CUB_300001_SM_10006detail4scan23DeviceCompactInitKernelINS0_13ScanTileStateIiLb1EEEPiEEvT_iT0_,"",@"SHT_CUDA_INFO"
	.sectionflags	@""
	.align	4


	//----- nvinfo : EIATTR_CUDA_API_VERSION
	.align		4
        /*0000*/ 	.byte	0x04, 0x37
        /*0002*/ 	.short	(.L_65 - .L_64)
.L_64:
        /*0004*/ 	.word	0x00000082


	//----- nvinfo : EIATTR_KPARAM_INFO
	.align		4
.L_65:
        /*0008*/ 	.byte	0x04, 0x17
        /*000a*/ 	.short	(.L_67 - .L_66)
.L_66:
        /*000c*/ 	.word	0x00000000
        /*0010*/ 	.short	0x0002
        /*0012*/ 	.short	0x0010
        /*0014*/ 	.byte	0x00, 0xf5, 0x21, 0x00


	//----- nvinfo : EIATTR_KPARAM_INFO
	.align		4
.L_67:
        /*0018*/ 	.byte	0x04, 0x17
        /*001a*/ 	.short	(.L_69 - .L_68)
.L_68:
        /*001c*/ 	.word	0x00000000
        /*0020*/ 	.short	0x0001
        /*0022*/ 	.short	0x0008
        /*0024*/ 	.byte	0x00, 0xf0, 0x11, 0x00


	//----- nvinfo : EIATTR_KPARAM_INFO
	.align		4
.L_69:
        /*0028*/ 	.byte	0x04, 0x17
        /*002a*/ 	.short	(.L_71 - .L_70)
.L_70:
        /*002c*/ 	.word	0x00000000
        /*0030*/ 	.short	0x0000
        /*0032*/ 	.short	0x0000
        /*0034*/ 	.byte	0x00, 0xf0, 0x21, 0x00


	//----- nvinfo : EIATTR_SPARSE_MMA_MASK
	.align		4
.L_71:
        /*0038*/ 	.byte	0x03, 0x50
        /*003a*/ 	.short	0x0000


	//----- nvinfo : EIATTR_MAXREG_COUNT
	.align		4
        /*003c*/ 	.byte	0x03, 0x1b
        /*003e*/ 	.short	0x00ff


	//----- nvinfo : EIATTR_MERCURY_ISA_VERSION
	.align		4
        /*0040*/ 	.byte	0x03, 0x5f
        /*0042*/ 	.short	0x0101


	//----- nvinfo : EIATTR_VRC_CTA_INIT_COUNT
	.align		4
        /*0044*/ 	.byte	0x02, 0x4a
	.zero		1
	.zero		1


	//----- nvinfo : EIATTR_EXIT_INSTR_OFFSETS
	.align		4
        /*0048*/ 	.byte	0x04, 0x1c
        /*004a*/ 	.short	(.L_73 - .L_72)


	//   ....[0]....
.L_72:
        /*004c*/ 	.word	0x00000130


	//   ....[1]....
        /*0050*/ 	.word	0x00000160


	//----- nvinfo : EIATTR_CBANK_PARAM_SIZE
	.align		4
.L_73:
        /*0054*/ 	.byte	0x03, 0x19
        /*0056*/ 	.short	0x0018


	//----- nvinfo : EIATTR_PARAM_CBANK
	.align		4
        /*0058*/ 	.byte	0x04, 0x0a
        /*005a*/ 	.short	(.L_75 - .L_74)
	.align		4
.L_74:
        /*005c*/ 	.word	index@(.nv.constant0._ZN3cub18CUB_300001_SM_10006detail4scan23DeviceCompactInitKernelINS0_13ScanTileStateIiLb1EEEPiEEvT_iT0_)
        /*0060*/ 	.short	0x0380
        /*0062*/ 	.short	0x0018


	//----- nvinfo : EIATTR_SW_WAR
	.align		4
.L_75:
        /*0064*/ 	.byte	0x04, 0x36
        /*0066*/ 	.short	(.L_77 - .L_76)
.L_76:
        /*0068*/ 	.word	0x00000008
.L_77:


//--------------------- .nv.info._ZN3cub18CUB_300001_SM_10006detail6select23DeviceSelectSweepKernelINS2_10policy_hubIiNS0_8NullTypeEiLb0ELNS0_10SelectImplE2EE10Policy1000EPiPS5_S9_S9_NS0_13ScanTileStateIiLb1EEE4EvenS5_iNS2_19streaming_context_tIiLb0EEELS6_2EEEvT0_T1_T2_T3_T4_T5_T6_T7_iT8_NS1_7vsmem_tE --------------------------
	.section	.nv.info._ZN3cub18CUB_300001_SM_10006detail6select23DeviceSelectSweepKernelINS2_10policy_hubIiNS0_8NullTypeEiLb0ELNS0_10SelectImplE2EE10Policy1000EPiPS5_S9_S9_NS0_13ScanTileStateIiLb1EEE4EvenS5_iNS2_19streaming_context_tIiLb0EEELS6_2EEEvT0_T1_T2_T3_T4_T5_T6_T7_iT8_NS1_7vsmem_tE,"",@"SHT_CUDA_INFO"
	.sectionflags	@""
	.align	4


	//----- nvinfo : EIATTR_CUDA_API_VERSION
	.align		4
        /*0000*/ 	.byte	0x04, 0x37
        /*0002*/ 	.short	(.L_79 - .L_78)
.L_78:
        /*0004*/ 	.word	0x00000082


	//----- nvinfo : EIATTR_KPARAM_INFO
	.align		4
.L_79:
        /*0008*/ 	.byte	0x04, 0x17
        /*000a*/ 	.short	(.L_81 - .L_80)
.L_80:
        /*000c*/ 	.word	0x00000000
        /*0010*/ 	.short	0x000a
        /*0012*/ 	.short	0x0038
        /*0014*/ 	.byte	0x00, 0xf0, 0x21, 0x00


	//----- nvinfo : EIATTR_KPARAM_INFO
	.align		4
.L_81:
        /*0018*/ 	.byte	0x04, 0x17
        /*001a*/ 	.short	(.L_83 - .L_82)
.L_82:
        /*001c*/ 	.word	0x00000000
        /*0020*/ 	.short	0x0009
        /*0022*/ 	.short	0x0034
        /*0024*/ 	.byte	0x00, 0xf0, 0x05, 0x00


	//----- nvinfo : EIATTR_KPARAM_INFO
	.align		4
.L_83:
        /*0028*/ 	.byte	0x04, 0x17
        /*002a*/ 	.short	(.L_85 - .L_84)
.L_84:
        /*002c*/ 	.word	0x00000000
        /*0030*/ 	.short	0x0008
        /*0032*/ 	.short	0x0030
        /*0034*/ 	.byte	0x00, 0xf0, 0x11, 0x00


	//----- nvinfo : EIATTR_KPARAM_INFO
	.align		4
.L_85:
        /*0038*/ 	.byte	0x04, 0x17
        /*003a*/ 	.short	(.L_87 - .L_86)
.L_86:
        /*003c*/ 	.word	0x00000000
        /*0040*/ 	.short	0x0007
        /*0042*/ 	.short	0x002c
        /*0044*/ 	.byte	0x00, 0xf0, 0x11, 0x00


	//----- nvinfo : EIATTR_KPARAM_INFO
	.align		4
.L_87:
        /*0048*/ 	.byte	0x04, 0x17
        /*004a*/ 	.short	(.L_89 - .L_88)
.L_88:
        /*004c*/ 	.word	0x00000000
        /*0050*/ 	.short	0x0006
        /*0052*/ 	.short	0x0029
        /*0054*/ 	.byte	0x00, 0xf0, 0x05, 0x00


	//----- nvinfo : EIATTR_KPARAM_INFO
	.align		4
.L_89:
        /*0058*/ 	.byte	0x04, 0x17
        /*005a*/ 	.short	(.L_91 - .L_90)
.L_90:
        /*005c*/ 	.word	0x00000000
        /*0060*/ 	.short	0x0005
        /*0062*/ 	.short	0x0028
        /*0064*/ 	.byte	0x00, 0xf0, 0x05, 0x00


	//----- nvinfo : EIATTR_KPARAM_INFO
	.align		4
.L_91:
        /*0068*/ 	.byte	0x04, 0x17
        /*006a*/ 	.short	(.L_93 - .L_92)
.L_92:
        /*006c*/ 	.word	0x00000000
        /*0070*/ 	.short	0x0004
        /*0072*/ 	.short	0x0020
        /*0074*/ 	.byte	0x00, 0xf0, 0x21, 0x00


	//----- nvinfo : EIATTR_KPARAM_INFO
	.align		4
.L_93:
        /*0078*/ 	.byte	0x04, 0x17
        /*007a*/ 	.short	(.L_95 - .L_94)
.L_94:
        /*007c*/ 	.word	0x00000000
        /*0080*/ 	.short	0x0003
        /*0082*/ 	.short	0x0018
        /*0084*/ 	.byte	0x00, 0xf5, 0x21, 0x00


	//----- nvinfo : EIATTR_KPARAM_INFO
	.align		4
.L_95:
        /*0088*/ 	.byte	0x04, 0x17
        /*008a*/ 	.short	(.L_97 - .L_96)
.L_96:
        /*008c*/ 	.word	0x00000000
        /*0090*/ 	.short	0x0002
        /*0092*/ 	.short	0x0010
        /*0094*/ 	.byte	0x00, 0xf5, 0x21, 0x00


	//----- nvinfo : EIATTR_KPARAM_INFO
	.align		4
.L_97:
        /*0098*/ 	.byte	0x04, 0x17
        /*009a*/ 	.short	(.L_99 - .L_98)
.L_98:
        /*009c*/ 	.word	0x00000000
        /*00a0*/ 	.short	0x0001
        /*00a2*/ 	.short	0x0008
        /*00a4*/ 	.byte	0x00, 0xf5, 0x21, 0x00


	//----- nvinfo : EIATTR_KPARAM_INFO
	.align		4
.L_99:
        /*00a8*/ 	.byte	0x04, 0x17
        /*00aa*/ 	.short	(.L_101 - .L_100)
.L_100:
        /*00ac*/ 	.word	0x00000000
        /*00b0*/ 	.short	0x0000
        /*00b2*/ 	.short	0x0000
        /*00b4*/ 	.byte	0x00, 0xf5, 0x21, 0x00


	//----- nvinfo : EIATTR_SPARSE_MMA_MASK
	.align		4
.L_101:
        /*00b8*/ 	.byte	0x03, 0x50
        /*00ba*/ 	.short	0x0000


	//----- nvinfo : EIATTR_MAXREG_COUNT
	.align		4
        /*00bc*/ 	.byte	0x03, 0x1b
        /*00be*/ 	.short	0x0060


	//----- nvinfo : EIATTR_NUM_BARRIERS
	.align		4
        /*00c0*/ 	.byte	0x02, 0x4c
        /*00c2*/ 	.byte	0x01
	.zero		1


	//----- nvinfo : EIATTR_MERCURY_ISA_VERSION
	.align		4
        /*00c4*/ 	.byte	0x03, 0x5f
        /*00c6*/ 	.short	0x0101


	//----- nvinfo : EIATTR_UNUSED_LOAD_BYTE_OFFSET
	.align		4
        /*00c8*/ 	.byte	0x04, 0x44
        /*00ca*/ 	.short	(.L_103 - .L_102)


	//   ....[0]....
.L_102:
        /*00cc*/ 	.word	0x00000b60
        /*00d0*/ 	.word	0x00000fff


	//   ....[1]....
        /*00d4*/ 	.word	0x000028b0
        /*00d8*/ 	.word	0x00000fff


	//   ....[2]....
        /*00dc*/ 	.word	0x00005ad0
        /*00e0*/ 	.word	0x00000fff


	//   ....[3]....
        /*00e4*/ 	.word	0x00008160
        /*00e8*/ 	.word	0x00000fff


	//   ....[4]....
        /*00ec*/ 	.word	0x00009020
        /*00f0*/ 	.word	0x0000fff0


	//----- nvinfo : EIATTR_COOP_GROUP_MASK_REGIDS
	.align		4
.L_103:
        /*00f4*/ 	.byte	0x04, 0x29
        /*00f6*/ 	.short	(.L_105 - .L_104)


	//   ....[0]....
.L_104:
        /*00f8*/ 	.word	0xffffffff


	//   ....[1]....
        /*00fc*/ 	.word	0xffffffff


	//   ....[2]....
        /*0100*/ 	.word	0xffffffff


	//   ....[3]....
        /*0104*/ 	.word	0xffffffff


	//   ....[4]....
        /*0108*/ 	.word	0xffffffff


	//   ....[5]....
        /*010c*/ 	.word	0xffffffff


	//   ....[6]....
        /*0110*/ 	.word	0xffffffff


	//   ....[7]....
        /*0114*/ 	.word	0xffffffff


	//   ....[8]....
        /*0118*/ 	.word	0xffffffff


	//   ....[9]....
        /*011c*/ 	.word	0xffffffff


	//   ....[10]....
        /*0120*/ 	.word	0xffffffff


	//   ....[11]....
        /*0124*/ 	.word	0xffffffff


	//   ....[12]....
        /*0128*/ 	.word	0xffffffff


	//   ....[13]....
        /*012c*/ 	.word	0xffffffff


	//   ....[14]....
        /*0130*/ 	.word	0xffffffff


	//   ....[15]....
        /*0134*/ 	.word	0xffffffff


	//   ....[16]....
        /*0138*/ 	.word	0xffffffff


	//   ....[17]....
        /*013c*/ 	.word	0xffffffff


	//   ....[18]....
        /*0140*/ 	.word	0xffffffff


	//   ....[19]....
        /*0144*/ 	.word	0xffffffff


	//   ....[20]....
        /*0148*/ 	.word	0xffffffff


	//   ....[21]....
        /*014c*/ 	.word	0xffffffff


	//   ....[22]....
        /*0150*/ 	.word	0xffffffff


	//   ....[23]....
        /*0154*/ 	.word	0xffffffff


	//   ....[24]....
        /*0158*/ 	.word	0xffffffff


	//   ....[25]....
        /*015c*/ 	.word	0xffffffff


	//   ....[26]....
        /*0160*/ 	.word	0xffffffff


	//   ....[27]....
        /*0164*/ 	.word	0xffffffff


	//   ....[28]....
        /*0168*/ 	.word	0xffffffff


	//   ....[29]....
        /*016c*/ 	.word	0xffffffff


	//   ....[30]....
        /*0170*/ 	.word	0xffffffff


	//   ....[31]....
        /*0174*/ 	.word	0xffffffff


	//   ....[32]....
        /*0178*/ 	.word	0xffffffff


	//   ....[33]....
        /*017c*/ 	.word	0xffffffff


	//   ....[34]....
        /*0180*/ 	.word	0xffffffff


	//   ....[35]....
        /*0184*/ 	.word	0xffffffff


	//   ....[36]....
        /*0188*/ 	.word	0xffffffff


	//   ....[37]....
        /*018c*/ 	.word	0xffffffff


	//   ....[38]....
        /*0190*/ 	.word	0xffffffff


	//   ....[39]....
        /*0194*/ 	.word	0xffffffff


	//   ....[40]....
        /*0198*/ 	.word	0xffffffff


	//   ....[41]....
        /*019c*/ 	.word	0xffffffff


	//   ....[42]....
        /*01a0*/ 	.word	0xffffffff


	//   ....[43]....
        /*01a4*/ 	.word	0xffffffff


	//   ....[44]....
        /*01a8*/ 	.word	0xffffffff


	//   ....[45]....
        /*01ac*/ 	.word	0xffffffff


	//   ....[46]....
        /*01b0*/ 	.word	0xffffffff


	//   ....[47]....
        /*01b4*/ 	.word	0xffffffff


	//   ....[48]....
        /*01b8*/ 	.word	0xffffffff


	//   ....[49]....
        /*01bc*/ 	.word	0xffffffff


	//   ....[50]....
        /*01c0*/ 	.word	0xffffffff


	//   ....[51]....
        /*01c4*/ 	.word	0xffffffff


	//   ....[52]....
        /*01c8*/ 	.word	0xffffffff


	//   ....[53]....
        /*01cc*/ 	.word	0xffffffff


	//   ....[54]....
        /*01d0*/ 	.word	0xffffffff


	//   ....[55]....
        /*01d4*/ 	.word	0xffffffff


	//   ....[56]....
        /*01d8*/ 	.word	0xffffffff


	//   ....[57]....
        /*01dc*/ 	.word	0xffffffff


	//   ....[58]....
        /*01e0*/ 	.word	0xffffffff


	//   ....[59]....
        /*01e4*/ 	.word	0xffffffff


	//   ....[60]....
        /*01e8*/ 	.word	0x05000004


	//   ....[61]....
        /*01ec*/ 	.word	0x05000004


	//   ....[62]....
        /*01f0*/ 	.word	0x05000004


	//   ....[63]....
        /*01f4*/ 	.word	0x05000004


	//   ....[64]....
        /*01f8*/ 	.word	0x05000004


	//   ....[65]....
        /*01fc*/ 	.word	0x05000004


	//   ....[66]....
        /*0200*/ 	.word	0x05000004


	//   ....[67]....
        /*0204*/ 	.word	0x05000004


	//   ....[68]....
        /*0208*/ 	.word	0x05000004


	//   ....[69]....
        /*020c*/ 	.word	0x05000004


	//   ....[70]....
        /*0210*/ 	.word	0x05000004


	//   ....[71]....
        /*0214*/ 	.word	0x05000004


	//   ....[72]....
        /*0218*/ 	.word	0x05000004


	//   ....[73]....
        /*021c*/ 	.word	0x05000004


	//   ....[74]....
        /*0220*/ 	.word	0x05000004


	//   ....[75]....
        /*0224*/ 	.word	0x05000004


	//   ....[76]....
        /*0228*/ 	.word	0x05000004


	//   ....[77]....
        /*022c*/ 	.word	0x05000004


	//   ....[78]....
        /*0230*/ 	.word	0x05000004


	//   ....[79]....
        /*0234*/ 	.word	0x05000004


	//   ....[80]....
        /*0238*/ 	.word	0x05000004


	//   ....[81]....
        /*023c*/ 	.word	0x05000004


	//   ....[82]....
        /*0240*/ 	.word	0x05000004


	//   ....[83]....
        /*0244*/ 	.word	0x05000004


	//   ....[84]....
        /*0248*/ 	.word	0x05000004


	//   ....[85]....
        /*024c*/ 	.word	0x05000004


	//   ....[86]....
        /*0250*/ 	.word	0x05000004


	//   ....[87]....
        /*0254*/ 	.word	0x05000004


	//   ....[88]....
        /*0258*/ 	.word	0x05000004


	//   ....[89]....
        /*025c*/ 	.word	0x05000004


	//   ....[90]....
        /*0260*/ 	.word	0x05000004


	//   ....[91]....
        /*0264*/ 	.word	0x05000004


	//   ....[92]....
        /*0268*/ 	.word	0x05000004


	//   ....[93]....
        /*026c*/ 	.word	0x05000004


	//   ....[94]....
        /*0270*/ 	.word	0x05000004


	//   ....[95]....
        /*0274*/ 	.word	0x05000004


	//----- nvinfo : EIATTR_COOP_GROUP_INSTR_OFFSETS
	.align		4
.L_105:
        /*0278*/ 	.byte	0x04, 0x28
        /*027a*/ 	.short	(.L_107 - .L_106)


	//   ....[0]....
.L_106:
        /*027c*/ 	.word	0x00000550


	//   ....[1]....
        /*0280*/ 	.word	0x000008a0


	//   ....[2]....
        /*0284*/ 	.word	0x000008c0


	//   ....[3]....
        /*0288*/ 	.word	0x000008e0


	//   ....[4]....
        /*028c*/ 	.word	0x00000900


	//   ....[5]....
        /*0290*/ 	.word	0x00000920


	//   ....[6]....
        /*0294*/ 	.word	0x00002320


	//   ....[7]....
        /*0298*/ 	.word	0x00002630


	//   ....[8]....
        /*029c*/ 	.word	0x00002650


	//   ....[9]....
        /*02a0*/ 	.word	0x00002670


	//   ....[10]....
        /*02a4*/ 	.word	0x00002690


	//   ....[11]....
        /*02a8*/ 	.word	0x000026c0


	//   ....[12]....
        /*02ac*/ 	.word	0x00002c00


	//   ....[13]....
        /*02b0*/ 	.word	0x00002df0


	//   ....[14]....
        /*02b4*/ 	.word	0x00002e70


	//   ....[15]....
        /*02b8*/ 	.word	0x00002f20


	//   ....[16]....
        /*02bc*/ 	.word	0x00002f70


	//   ....[17]....
        /*02c0*/ 	.word	0x00002fb0


	//   ....[18]....
        /*02c4*/ 	.word	0x00003000


	//   ....[19]....
        /*02c8*/ 	.word	0x00003050


	//   ....[20]....
        /*02cc*/ 	.word	0x00003060


	//   ....[21]....
        /*02d0*/ 	.word	0x00003120


	//   ....[22]....
        /*02d4*/ 	.word	0x00003310


	//   ....[23]....
        /*02d8*/ 	.word	0x00003380


	//   ....[24]....
        /*02dc*/ 	.word	0x000033e0


	//   ....[25]....
        /*02e0*/ 	.word	0x00003440


	//   ....[26]....
        /*02e4*/ 	.word	0x00003480


	//   ....[27]....
        /*02e8*/ 	.word	0x000034c0


	//   ....[28]....
        /*02ec*/ 	.word	0x00003500


	//   ....[29]....
        /*02f0*/ 	.word	0x00003510


	//   ....[30]....
        /*02f4*/ 	.word	0x00005250


	//   ....[31]....
        /*02f8*/ 	.word	0x00005820


	//   ....[32]....
        /*02fc*/ 	.word	0x00005840


	//   ....[33]....
        /*0300*/ 	.word	0x00005860


	//   ....[34]....
        /*0304*/ 	.word	0x00005880


	//   ....[35]....
        /*0308*/ 	.word	0x000058b0


	//   ....[36]....
        /*030c*/ 	.word	0x00007840


	//   ....[37]....
        /*0310*/ 	.word	0x00007ee0


	//   ....[38]....
        /*0314*/ 	.word	0x00007f00


	//   ....[39]....
        /*0318*/ 	.word	0x00007f20


	//   ....[40]....
        /*031c*/ 	.word	0x00007f40


	//   ....[41]....
        /*0320*/ 	.word	0x00007f70


	//   ....[42]....
        /*0324*/ 	.word	0x000084b0


	//   ....[43]....
        /*0328*/ 	.word	0x000086a0


	//   ....[44]....
        /*032c*/ 	.word	0x00008720


	//   ....[45]....
        /*0330*/ 	.word	0x000087d0


	//   ....[46]....
        /*0334*/ 	.word	0x00008820


	//   ....[47]....
        /*0338*/ 	.word	0x00008860


	//   ....[48]....
        /*033c*/ 	.word	0x000088b0


	//   ....[49]....
        /*0340*/ 	.word	0x00008900


	//   ....[50]....
        /*0344*/ 	.word	0x00008910


	//   ....[51]....
        /*0348*/ 	.word	0x000089d0


	//   ....[52]....
        /*034c*/ 	.word	0x00008bc0


	//   ....[53]....
        /*0350*/ 	.word	0x00008c30


	//   ....[54]....
        /*0354*/ 	.word	0x00008c90


	//   ....[55]....
        /*0358*/ 	.word	0x00008cf0


	//   ....[56]....
        /*035c*/ 	.word	0x00008d30


	//   ....[57]....
        /*0360*/ 	.word	0x00008d70


	//   ....[58]....
        /*0364*/ 	.word	0x00008db0


	//   ....[59]....
        /*0368*/ 	.word	0x00008dc0


	//   ....[60]....
        /*036c*/ 	.word	0x0000a8d0


	//   ....[61]....
        /*0370*/ 	.word	0x0000a950


	//   ....[62]....
        /*0374*/ 	.word	0x0000a9e0


	//   ....[63]....
        /*0378*/ 	.word	0x0000aaf0


	//   ....[64]....
        /*037c*/ 	.word	0x0000ab80


	//   ....[65]....
        /*0380*/ 	.word	0x0000ac00


	//   ....[66]....
        /*0384*/ 	.word	0x0000aca0


	//   ....[67]....
        /*0388*/ 	.word	0x0000ad20


	//   ....[68]....
        /*038c*/ 	.word	0x0000ad80


	//   ....[69]....
        /*0390*/ 	.word	0x0000adf0


	//   ....[70]....
        /*0394*/ 	.word	0x0000ae70


	//   ....[71]....
        /*0398*/ 	.word	0x0000aef0


	//   ....[72]....
        /*039c*/ 	.word	0x0000afc0


	//   ....[73]....
        /*03a0*/ 	.word	0x0000b050


	//   ....[74]....
        /*03a4*/ 	.word	0x0000b0d0


	//   ....[75]....
        /*03a8*/ 	.word	0x0000b150


	//   ....[76]....
        /*03ac*/ 	.word	0x0000b1d0


	//   ....[77]....
        /*03b0*/ 	.word	0x0000b230


	//   ....[78]....
        /*03b4*/ 	.word	0x0000b2a0


	//   ....[79]....
        /*03b8*/ 	.word	0x0000b320


	//   ....[80]....
        /*03bc*/ 	.word	0x0000b3b0


	//   ....[81]....
        /*03c0*/ 	.word	0x0000b4c0


	//   ....[82]....
        /*03c4*/ 	.word	0x0000b550


	//   ....[83]....
        /*03c8*/ 	.word	0x0000b5d0


	//   ....[84]....
        /*03cc*/ 	.word	0x0000b670


	//   ....[85]....
        /*03d0*/ 	.word	0x0000b6f0


	//   ....[86]....
        /*03d4*/ 	.word	0x0000b750


	//   ....[87]....
        /*03d8*/ 	.word	0x0000b7c0


	//   ....[88]....
        /*03dc*/ 	.word	0x0000b840


	//   ....[89]....
        /*03e0*/ 	.word	0x0000b8c0


	//   ....[90]....
        /*03e4*/ 	.word	0x0000b990


	//   ....[91]....
        /*03e8*/ 	.word	0x0000ba20


	//   ....[92]....
        /*03ec*/ 	.word	0x0000baa0


	//   ....[93]....
        /*03f0*/ 	.word	0x0000bb20


	//   ....[94]....
        /*03f4*/ 	.word	0x0000bba0


	//   ....[95]....
        /*03f8*/ 	.word	0x0000bc00


	//----- nvinfo : EIATTR_VRC_CTA_INIT_COUNT
	.align		4
.L_107:
        /*03fc*/ 	.byte	0x02, 0x4a
	.zero		1
	.zero		1


	//----- nvinfo : EIATTR_EXIT_INSTR_OFFSETS
	.align		4
        /*0400*/ 	.byte	0x04, 0x1c
        /*0402*/ 	.short	(.L_109 - .L_108)


	//   ....[0]....
.L_108:
        /*0404*/ 	.word	0x00001f90


	//   ....[1]....
        /*0408*/ 	.word	0x00004b70


	//   ....[2]....
        /*040c*/ 	.word	0x0000a850


	//   ....[3]....
        /*0410*/ 	.word	0x0000a880


	//----- nvinfo : EIATTR_MAX_THREADS
	.align		4
.L_109:
        /*0414*/ 	.byte	0x04, 0x05
        /*0416*/ 	.short	(.L_111 - .L_110)
.L_110:
        /*0418*/ 	.word	0x00000260
        /*041c*/ 	.word	0x00000001
        /*0420*/ 	.word	0x00000001


	//----- nvinfo : EIATTR_CRS_STACK_SIZE
	.align		4
.L_111:
        /*0424*/ 	.byte	0x04, 0x1e
        /*0426*/ 	.short	(.L_113 - .L_112)
.L_112:
        /*0428*/ 	.word	0x00000000


	//----- nvinfo : EIATTR_CBANK_PARAM_SIZE
	.align		4
.L_113:
        /*042c*/ 	.byte	0x03, 0x19
        /*042e*/ 	.short	0x0040


	//----- nvinfo : EIATTR_PARAM_CBANK
	.align		4
        /*0430*/ 	.byte	0x04, 0x0a
        /*0432*/ 	.short	(.L_115 - .L_114)
	.align		4
.L_114:
        /*0434*/ 	.word	index@(.nv.constant0._ZN3cub18CUB_300001_SM_10006detail6select23DeviceSelectSweepKernelINS2_10policy_hubIiNS0_8NullTypeEiLb0ELNS0_10SelectImplE2EE10Policy1000EPiPS5_S9_S9_NS0_13ScanTileStateIiLb1EEE4EvenS5_iNS2_19streaming_context_tIiLb0EEELS6_2EEEvT0_T1_T2_T3_T4_T5_T6_T7_iT8_NS1_7vsmem_tE)
        /*0438*/ 	.short	0x0380
        /*043a*/ 	.short	0x0040


	//----- nvinfo : EIATTR_SW_WAR
	.align		4
.L_115:
        /*043c*/ 	.byte	0x04, 0x36
        /*043e*/ 	.short	(.L_117 - .L_116)
.L_116:
        /*0440*/ 	.word	0x00000008
.L_117:


//--------------------- .nv.info._ZN3cub18CUB_300001_SM_10006detail6select23DeviceSelectSweepKernelINS2_10policy_hubIiciLb0ELNS0_10SelectImplE2EE10Policy1000EPiPcS8_S8_NS0_13ScanTileStateIiLb1EEENS0_8NullTypeESC_iNS2_19streaming_context_tIiLb0EEELS5_2EEEvT0_T1_T2_T3_T4_T5_T6_T7_iT8_NS1_7vsmem_tE --------------------------
	.section	.nv.info._ZN3cub18CUB_300001_SM_10006detail6select23DeviceSelectSweepKernelINS2_10policy_hubIiciLb0ELNS0_10SelectImplE2EE10Policy1000EPiPcS8_S8_NS0_13ScanTileStateIiLb1EEENS0_8NullTypeESC_iNS2_19streaming_context_tIiLb0EEELS5_2EEEvT0_T1_T2_T3_T4_T5_T6_T7_iT8_NS1_7vsmem_tE,"",@"SHT_CUDA_INFO"
	.sectionflags	@""
	.align	4


	//----- nvinfo : EIATTR_CUDA_API_VERSION
	.align		4
        /*0000*/ 	.byte	0x04, 0x37
        /*0002*/ 	.short	(.L_119 - .L_118)
.L_118:
        /*0004*/ 	.word	0x00000082


	//----- nvinfo : EIATTR_KPARAM_INFO
	.align		4
.L_119:
        /*0008*/ 	.byte	0x04, 0x17
        /*000a*/ 	.short	(.L_121 - .L_120)
.L_120:
        /*000c*/ 	.word	0x00000000
        /*0010*/ 	.short	0x000a
        /*0012*/ 	.short	0x0038
        /*0014*/ 	.byte	0x00, 0xf0, 0x21, 0x00


	//----- nvinfo : EIATTR_KPARAM_INFO
	.align		4
.L_121:
        /*0018*/ 	.byte	0x04, 0x17
        /*001a*/ 	.short	(.L_123 - .L_122)
.L_122:
        /*001c*/ 	.word	0x00000000
        /*0020*/ 	.short	0x0009
        /*0022*/ 	.short	0x0034
        /*0024*/ 	.byte	0x00, 0xf0, 0x05, 0x00


	//----- nvinfo : EIATTR_KPARAM_INFO
	.align		4
.L_123:
        /*0028*/ 	.byte	0x04, 0x17
        /*002a*/ 	.short	(.L_125 - .L_124)
.L_124:
        /*002c*/ 	.word	0x00000000
        /*0030*/ 	.short	0x0008
        /*0032*/ 	.short	0x0030
        /*0034*/ 	.byte	0x00, 0xf0, 0x11, 0x00


	//----- nvinfo : EIATTR_KPARAM_INFO
	.align		4
.L_125:
        /*0038*/ 	.byte	0x04, 0x17
        /*003a*/ 	.short	(.L_127 - .L_126)
.L_126:
        /*003c*/ 	.word	0x00000000
        /*0040*/ 	.short	0x0007
        /*0042*/ 	.short	0x002c
        /*0044*/ 	.byte	0x00, 0xf0, 0x11, 0x00


	//----- nvinfo : EIATTR_KPARAM_INFO
	.align		4
.L_127:
        /*0048*/ 	.byte	0x04, 0x17
        /*004a*/ 	.short	(.L_129 - .L_128)
.L_128:
        /*004c*/ 	.word	0x00000000
        /*0050*/ 	.short	0x0006
        /*0052*/ 	.short	0x0029
        /*0054*/ 	.byte	0x00, 0xf0, 0x05, 0x00


	//----- nvinfo : EIATTR_KPARAM_INFO
	.align		4
.L_129:
        /*0058*/ 	.byte	0x04, 0x17
        /*005a*/ 	.short	(.L_131 - .L_130)
.L_130:
        /*005c*/ 	.word	0x00000000
        /*0060*/ 	.short	0x0005
        /*0062*/ 	.short	0x0028
        /*0064*/ 	.byte	0x00, 0xf0, 0x05, 0x00


	//----- nvinfo : EIATTR_KPARAM_INFO
	.align		4
.L_131:
        /*0068*/ 	.byte	0x04, 0x17
        /*006a*/ 	.short	(.L_133 - .L_132)
.L_132:
        /*006c*/ 	.word	0x00000000
        /*0070*/ 	.short	0x0004
        /*0072*/ 	.short	0x0020
        /*0074*/ 	.byte	0x00, 0xf0, 0x21, 0x00


	//----- nvinfo : EIATTR_KPARAM_INFO
	.align		4
.L_133:
        /*0078*/ 	.byte	0x04, 0x17
        /*007a*/ 	.short	(.L_135 - .L_134)
.L_134:
        /*007c*/ 	.word	0x00000000
        /*0080*/ 	.short	0x0003
        /*0082*/ 	.short	0x0018
        /*0084*/ 	.byte	0x00, 0xf5, 0x21, 0x00


	//----- nvinfo : EIATTR_KPARAM_INFO
	.align		4
.L_135:
        /*0088*/ 	.byte	0x04, 0x17
        /*008a*/ 	.short	(.L_137 - .L_136)
.L_136:
        /*008c*/ 	.word	0x00000000
        /*0090*/ 	.short	0x0002
        /*0092*/ 	.short	0x0010
        /*0094*/ 	.byte	0x00, 0xf5, 0x21, 0x00


	//----- nvinfo : EIATTR_KPARAM_INFO
	.align		4
.L_137:
        /*0098*/ 	.byte	0x04, 0x17
        /*009a*/ 	.short	(.L_139 - .L_138)
.L_138:
        /*009c*/ 	.word	0x00000000
        /*00a0*/ 	.short	0x0001
        /*00a2*/ 	.short	0x0008
        /*00a4*/ 	.byte	0x00, 0xf5, 0x21, 0x00


	//----- nvinfo : EIATTR_KPARAM_INFO
	.align		4
.L_139:
        /*00a8*/ 	.byte	0x04, 0x17
        /*00aa*/ 	.short	(.L_141 - .L_140)
.L_140:
        /*00ac*/ 	.word	0x00000000
        /*00b0*/ 	.short	0x0000
        /*00b2*/ 	.short	0x0000
        /*00b4*/ 	.byte	0x00, 0xf5, 0x21, 0x00


	//----- nvinfo : EIATTR_SPARSE_MMA_MASK
	.align		4
.L_141:
        /*00b8*/ 	.byte	0x03, 0x50
        /*00ba*/ 	.short	0x0000


	//----- nvinfo : EIATTR_MAXREG_COUNT
	.align		4
        /*00bc*/ 	.byte	0x03, 0x1b
        /*00be*/ 	.short	0x0080


	//----- nvinfo : EIATTR_NUM_BARRIERS
	.align		4
        /*00c0*/ 	.byte	0x02, 0x4c
        /*00c2*/ 	.byte	0x01
	.zero		1


	//----- nvinfo : EIATTR_MERCURY_ISA_VERSION
	.align		4
        /*00c4*/ 	.byte	0x03, 0x5f
        /*00c6*/ 	.short	0x0101


	//----- nvinfo : EIATTR_UNUSED_LOAD_BYTE_OFFSET
	.align		4
        /*00c8*/ 	.byte	0x04, 0x44
        /*00ca*/ 	.short	(.L_143 - .L_142)


	//   ....[0]....
.L_142:
        /*00cc*/ 	.word	0x00005d10
        /*00d0*/ 	.word	0x0000fff0


	//----- nvinfo : EIATTR_COOP_GROUP_MASK_REGIDS
	.align		4
.L_143:
        /*00d4*/ 	.byte	0x04, 0x29
        /*00d6*/ 	.short	(.L_145 - .L_144)


	//   ....[0]....
.L_144:
        /*00d8*/ 	.word	0xffffffff


	//   ....[1]....
        /*00dc*/ 	.word	0xffffffff


	//   ....[2]....
        /*00e0*/ 	.word	0xffffffff


	//   ....[3]....
        /*00e4*/ 	.word	0xffffffff


	//   ....[4]....
        /*00e8*/ 	.word	0xffffffff


	//   ....[5]....
        /*00ec*/ 	.word	0xffffffff


	//   ....[6]....
        /*00f0*/ 	.word	0xffffffff


	//   ....[7]....
        /*00f4*/ 	.word	0xffffffff


	//   ....[8]....
        /*00f8*/ 	.word	0xffffffff


	//   ....[9]....
        /*00fc*/ 	.word	0xffffffff


	//   ....[10]....
        /*0100*/ 	.word	0xffffffff


	//   ....[11]....
        /*0104*/ 	.word	0xffffffff


	//   ....[12]....
        /*0108*/ 	.word	0xffffffff


	//   ....[13]....
        /*010c*/ 	.word	0xffffffff


	//   ....[14]....
        /*0110*/ 	.word	0xffffffff


	//   ....[15]....
        /*0114*/ 	.word	0xffffffff


	//   ....[16]....
        /*0118*/ 	.word	0xffffffff


	//   ....[17]....
        /*011c*/ 	.word	0xffffffff


	//   ....[18]....
        /*0120*/ 	.word	0xffffffff


	//   ....[19]....
        /*0124*/ 	.word	0xffffffff


	//   ....[20]....
        /*0128*/ 	.word	0xffffffff


	//   ....[21]....
        /*012c*/ 	.word	0xffffffff


	//   ....[22]....
        /*0130*/ 	.word	0xffffffff


	//   ....[23]....
        /*0134*/ 	.word	0xffffffff


	//   ....[24]....
        /*0138*/ 	.word	0xffffffff


	//   ....[25]....
        /*013c*/ 	.word	0xffffffff


	//   ....[26]....
        /*0140*/ 	.word	0xffffffff


	//   ....[27]....
        /*0144*/ 	.word	0xffffffff


	//   ....[28]....
        /*0148*/ 	.word	0xffffffff


	//   ....[29]....
        /*014c*/ 	.word	0xffffffff


	//   ....[30]....
        /*0150*/ 	.word	0xffffffff


	//   ....[31]....
        /*0154*/ 	.word	0xffffffff


	//   ....[32]....
        /*0158*/ 	.word	0xffffffff


	//   ....[33]....
        /*015c*/ 	.word	0xffffffff


	//   ....[34]....
        /*0160*/ 	.word	0xffffffff


	//   ....[35]....
        /*0164*/ 	.word	0xffffffff


	//   ....[36]....
        /*0168*/ 	.word	0xffffffff


	//   ....[37]....
        /*016c*/ 	.word	0xffffffff


	//   ....[38]....
        /*0170*/ 	.word	0xffffffff


	//   ....[39]....
        /*0174*/ 	.word	0xffffffff


	//   ....[40]....
        /*0178*/ 	.word	0xffffffff


	//   ....[41]....
        /*017c*/ 	.word	0xffffffff


	//   ....[42]....
        /*0180*/ 	.word	0xffffffff


	//   ....[43]....
        /*0184*/ 	.word	0xffffffff


	//   ....[44]....
        /*0188*/ 	.word	0xffffffff


	//   ....[45]....
        /*018c*/ 	.word	0xffffffff


	//   ....[46]....
        /*0190*/ 	.word	0xffffffff


	//   ....[47]....
        /*0194*/ 	.word	0xffffffff


	//   ....[48]....
        /*0198*/ 	.word	0xffffffff


	//   ....[49]....
        /*019c*/ 	.word	0xffffffff


	//   ....[50]....
        /*01a0*/ 	.word	0xffffffff


	//   ....[51]....
        /*01a4*/ 	.word	0xffffffff


	//   ....[52]....
        /*01a8*/ 	.word	0xffffffff


	//   ....[53]....
        /*01ac*/ 	.word	0xffffffff


	//   ....[54]....
        /*01b0*/ 	.word	0xffffffff


	//   ....[55]....
        /*01b4*/ 	.word	0xffffffff


	//   ....[56]....
        /*01b8*/ 	.word	0x05000000


	//   ....[57]....
        /*01bc*/ 	.word	0x05000000


	//   ....[58]....
        /*01c0*/ 	.word	0x05000000


	//   ....[59]....
        /*01c4*/ 	.word	0x05000000


	//   ....[60]....
        /*01c8*/ 	.word	0x05000000


	//   ....[61]....
        /*01cc*/ 	.word	0x05000000


	//   ....[62]....
        /*01d0*/ 	.word	0x05000000


	//   ....[63]....
        /*01d4*/ 	.word	0x05000000


	//   ....[64]....
        /*01d8*/ 	.word	0x05000000


	//   ....[65]....
        /*01dc*/ 	.word	0x05000000


	//   ....[66]....
        /*01e0*/ 	.word	0x05000000


	//   ....[67]....
        /*01e4*/ 	.word	0x05000000


	//   ....[68]....
        /*01e8*/ 	.word	0x05000000


	//   ....[69]....
        /*01ec*/ 	.word	0x05000000


	//   ....[70]....
        /*01f0*/ 	.word	0x05000000


	//   ....[71]....
        /*01f4*/ 	.word	0x05000000


	//   ....[72]....
        /*01f8*/ 	.word	0x05000000


	//   ....[73]....
        /*01fc*/ 	.word	0x05000000


	//   ....[74]....
        /*0200*/ 	.word	0x05000000


	//   ....[75]....
        /*0204*/ 	.word	0x05000000


	//   ....[76]....
        /*0208*/ 	.word	0x05000000


	//   ....[77]....
        /*020c*/ 	.word	0x05000000


	//   ....[78]....
        /*0210*/ 	.word	0x05000000


	//   ....[79]....
        /*0214*/ 	.word	0x05000000


	//   ....[80]....
        /*0218*/ 	.word	0x05000000


	//   ....[81]....
        /*021c*/ 	.word	0x05000000


	//   ....[82]....
        /*0220*/ 	.word	0x05000000


	//   ....[83]....
        /*0224*/ 	.word	0x05000000


	//   ....[84]....
        /*0228*/ 	.word	0x05000000


	//   ....[85]....
        /*022c*/ 	.word	0x05000000


	//   ....[86]....
        /*0230*/ 	.word	0x05000000


	//   ....[87]....
        /*0234*/ 	.word	0x05000000


	//   ....[88]....
        /*0238*/ 	.word	0x05000000


	//   ....[89]....
        /*023c*/ 	.word	0x05000000


	//   ....[90]....
        /*0240*/ 	.word	0x05000000


	//   ....[91]....
        /*0244*/ 	.word	0x05000000


	//----- nvinfo : EIATTR_COOP_GROUP_INSTR_OFFSETS
	.align		4
.L_145:
        /*0248*/ 	.byte	0x04, 0x28
        /*024a*/ 	.short	(.L_147 - .L_146)


	//   ....[0]....
.L_146:
        /*024c*/ 	.word	0x000005d0


	//   ....[1]....
        /*0250*/ 	.word	0x000005f0


	//   ....[2]....
        /*0254*/ 	.word	0x00000610


	//   ....[3]....
        /*0258*/ 	.word	0x00000630


	//   ....[4]....
        /*025c*/ 	.word	0x00000650


	//   ....[5]....
        /*0260*/ 	.word	0x00001900


	//   ....[6]....
        /*0264*/ 	.word	0x00001920


	//   ....[7]....
        /*0268*/ 	.word	0x00001950


	//   ....[8]....
        /*026c*/ 	.word	0x00001980


	//   ....[9]....
        /*0270*/ 	.word	0x000019a0


	//   ....[10]....
        /*0274*/ 	.word	0x00001dc0


	//   ....[11]....
        /*0278*/ 	.word	0x00001e50


	//   ....[12]....
        /*027c*/ 	.word	0x00001eb0


	//   ....[13]....
        /*0280*/ 	.word	0x00001f10


	//   ....[14]....
        /*0284*/ 	.word	0x00001f70


	//   ....[15]....
        /*0288*/ 	.word	0x00001fc0


	//   ....[16]....
        /*028c*/ 	.word	0x00002020


	//   ....[17]....
        /*0290*/ 	.word	0x00002070


	//   ....[18]....
        /*0294*/ 	.word	0x00002080


	//   ....[19]....
        /*0298*/ 	.word	0x00002180


	//   ....[20]....
        /*029c*/ 	.word	0x00002210


	//   ....[21]....
        /*02a0*/ 	.word	0x00002260


	//   ....[22]....
        /*02a4*/ 	.word	0x000022d0


	//   ....[23]....
        /*02a8*/ 	.word	0x00002330


	//   ....[24]....
        /*02ac*/ 	.word	0x00002380


	//   ....[25]....
        /*02b0*/ 	.word	0x000023e0


	//   ....[26]....
        /*02b4*/ 	.word	0x00002420


	//   ....[27]....
        /*02b8*/ 	.word	0x00002430


	//   ....[28]....
        /*02bc*/ 	.word	0x000038e0


	//   ....[29]....
        /*02c0*/ 	.word	0x00003900


	//   ....[30]....
        /*02c4*/ 	.word	0x00003920


	//   ....[31]....
        /*02c8*/ 	.word	0x00003950


	//   ....[32]....
        /*02cc*/ 	.word	0x00003980


	//   ....[33]....
        /*02d0*/ 	.word	0x00004f90


	//   ....[34]....
        /*02d4*/ 	.word	0x00004fb0


	//   ....[35]....
        /*02d8*/ 	.word	0x00004fd0


	//   ....[36]....
        /*02dc*/ 	.word	0x00004ff0


	//   ....[37]....
        /*02e0*/ 	.word	0x00005020


	//   ....[38]....
        /*02e4*/ 	.word	0x00005470


	//   ....[39]....
        /*02e8*/ 	.word	0x00005500


	//   ....[40]....
        /*02ec*/ 	.word	0x00005560


	//   ....[41]....
        /*02f0*/ 	.word	0x000055c0


	//   ....[42]....
        /*02f4*/ 	.word	0x00005620


	//   ....[43]....
        /*02f8*/ 	.word	0x00005670


	//   ....[44]....
        /*02fc*/ 	.word	0x000056d0


	//   ....[45]....
        /*0300*/ 	.word	0x00005720


	//   ....[46]....
        /*0304*/ 	.word	0x00005730


	//   ....[47]....
        /*0308*/ 	.word	0x00005830


	//   ....[48]....
        /*030c*/ 	.word	0x000058c0


	//   ....[49]....
        /*0310*/ 	.word	0x00005910


	//   ....[50]....
        /*0314*/ 	.word	0x00005980


	//   ....[51]....
        /*0318*/ 	.word	0x000059e0


	//   ....[52]....
        /*031c*/ 	.word	0x00005a30


	//   ....[53]....
        /*0320*/ 	.word	0x00005a90


	//   ....[54]....
        /*0324*/ 	.word	0x00005ad0


	//   ....[55]....
        /*0328*/ 	.word	0x00005ae0


	//   ....[56]....
        /*032c*/ 	.word	0x00006a50


	//   ....[57]....
        /*0330*/ 	.word	0x00006ad0


	//   ....[58]....
        /*0334*/ 	.word	0x00006b70


	//   ....[59]....
        /*0338*/ 	.word	0x00006c50


	//   ....[60]....
        /*033c*/ 	.word	0x00006cd0


	//   ....[61]....
        /*0340*/ 	.word	0x00006d60


	//   ....[62]....
        /*0344*/ 	.word	0x00006df0


	//   ....[63]....
        /*0348*/ 	.word	0x00006e60


	//   ....[64]....
        /*034c*/ 	.word	0x00006e90


	//   ....[65]....
        /*0350*/ 	.word	0x00006f70


	//   ....[66]....
        /*0354*/ 	.word	0x00006ff0


	//   ....[67]....
        /*0358*/ 	.word	0x00007070


	//   ....[68]....
        /*035c*/ 	.word	0x00007120


	//   ....[69]....
        /*0360*/ 	.word	0x000071c0


	//   ....[70]....
        /*0364*/ 	.word	0x00007260


	//   ....[71]....
        /*0368*/ 	.word	0x000072f0


	//   ....[72]....
        /*036c*/ 	.word	0x00007370


	//   ....[73]....
        /*0370*/ 	.word	0x000073d0


	//   ....[74]....
        /*0374*/ 	.word	0x00007440


	//   ....[75]....
        /*0378*/ 	.word	0x000074c0


	//   ....[76]....
        /*037c*/ 	.word	0x00007560


	//   ....[77]....
        /*0380*/ 	.word	0x00007640


	//   ....[78]....
        /*0384*/ 	.word	0x000076c0


	//   ....[79]....
        /*0388*/ 	.word	0x00007750


	//   ....[80]....
        /*038c*/ 	.word	0x000077e0


	//   ....[81]....
        /*0390*/ 	.word	0x00007850


	//   ....[82]....
        /*0394*/ 	.word	0x00007880


	//   ....[83]....
        /*0398*/ 	.word	0x00007960


	//   ....[84]....
        /*039c*/ 	.word	0x000079e0


	//   ....[85]....
        /*03a0*/ 	.word	0x00007a60


	//   ....[86]....
        /*03a4*/ 	.word	0x00007b10


	//   ....[87]....
        /*03a8*/ 	.word	0x00007bb0


	//   ....[88]....
        /*03ac*/ 	.word	0x00007c50


	//   ....[89]....
        /*03b0*/ 	.word	0x00007ce0


	//   ....[90]....
        /*03b4*/ 	.word	0x00007d60


	//   ....[91]....
        /*03b8*/ 	.word	0x00007dc0


	//----- nvinfo : EIATTR_VRC_CTA_INIT_COUNT
	.align		4
.L_147:
        /*03bc*/ 	.byte	0x02, 0x4a
	.zero		1
	.zero		1


	//----- nvinfo : EIATTR_EXIT_INSTR_OFFSETS
	.align		4
        /*03c0*/ 	.byte	0x04, 0x1c
        /*03c2*/ 	.short	(.L_149 - .L_148)


	//   ....[0]....
.L_148:
        /*03c4*/ 	.word	0x00001450


	//   ....[1]....
        /*03c8*/ 	.word	0x000031f0


	//   ....[2]....
        /*03cc*/ 	.word	0x000069d0


	//   ....[3]....
        /*03d0*/ 	.word	0x00006a00


	//----- nvinfo : EIATTR_MAX_THREADS
	.align		4
.L_149:
        /*03d4*/ 	.byte	0x04, 0x05
        /*03d6*/ 	.short	(.L_151 - .L_150)
.L_150:
        /*03d8*/ 	.word	0x000001c0
        /*03dc*/ 	.word	0x00000001
        /*03e0*/ 	.word	0x00000001


	//----- nvinfo : EIATTR_CRS_STACK_SIZE
	.align		4
.L_151:
        /*03e4*/ 	.byte	0x04, 0x1e
        /*03e6*/ 	.short	(.L_153 - .L_152)
.L_152:
        /*03e8*/ 	.word	0x00000000


	//----- nvinfo : EIATTR_CBANK_PARAM_SIZE
	.align		4
.L_153:
        /*03ec*/ 	.byte	0x03, 0x19
        /*03ee*/ 	.short	0x0040


	//----- nvinfo : EIATTR_PARAM_CBANK
	.align		4
        /*03f0*/ 	.byte	0x04, 0x0a
        /*03f2*/ 	.short	(.L_155 - .L_154)
	.align		4
.L_154:
        /*03f4*/ 	.word	index@(.nv.constant0._ZN3cub18CUB_300001_SM_10006detail6select23DeviceSelectSweepKernelINS2_10policy_hubIiciLb0ELNS0_10SelectImplE2EE10Policy1000EPiPcS8_S8_NS0_13ScanTileStateIiLb1EEENS0_8NullTypeESC_iNS2_19streaming_context_tIiLb0EEELS5_2EEEvT0_T1_T2_T3_T4_T5_T6_T7_iT8_NS1_7vsmem_tE)
        /*03f8*/ 	.short	0x0380
        /*03fa*/ 	.short	0x0040


	//----- nvinfo : EIATTR_SW_WAR
	.align		4
.L_155:
        /*03fc*/ 	.byte	0x04, 0x36
        /*03fe*/ 	.short	(.L_157 - .L_156)
.L_156:
        /*0400*/ 	.word	0x00000008
.L_157:


//--------------------- .nv.info._ZN3cub18CUB_300001_SM_10006detail11EmptyKernelIvEEvv --------------------------
	.section	.nv.info._ZN3cub18CUB_300001_SM_10006detail11EmptyKernelIvEEvv,"",@"SHT_CUDA_INFO"
	.sectionflags	@""
	.align	4


	//----- nvinfo : EIATTR_CUDA_API_VERSION
	.align		4
        /*0000*/ 	.byte	0x04, 0x37
        /*0002*/ 	.short	(.L_159 - .L_158)
.L_158:
        /*0004*/ 	.word	0x00000082


	//----- nvinfo : EIATTR_SPARSE_MMA_MASK
	.align		4
.L_159:
        /*0008*/ 	.byte	0x03, 0x50
        /*000a*/ 	.short	0x0000


	//----- nvinfo : EIATTR_MAXREG_COUNT
	.align		4
        /*000c*/ 	.byte	0x03, 0x1b
        /*000e*/ 	.short	0x00ff


	//----- nvinfo : EIATTR_MERCURY_ISA_VERSION
	.align		4
        /*0010*/ 	.byte	0x03, 0x5f
        /*0012*/ 	.short	0x0101


	//----- nvinfo : EIATTR_VRC_CTA_INIT_COUNT
	.align		4
        /*0014*/ 	.byte	0x02, 0x4a
	.zero		1
	.zero		1


	//----- nvinfo : EIATTR_EXIT_INSTR_OFFSETS
	.align		4
        /*0018*/ 	.byte	0x04, 0x1c
        /*001a*/ 	.short	(.L_161 - .L_160)


	//   ....[0]....
.L_160:
        /*001c*/ 	.word	0x00000010


	//----- nvinfo : EIATTR_SW_WAR
	.align		4
.L_161:
        /*0020*/ 	.byte	0x04, 0x36
        /*0022*/ 	.short	(.L_163 - .L_162)
.L_162:
        /*0024*/ 	.word	0x00000008
.L_163:


//--------------------- .nv.callgraph             --------------------------
	.section	.nv.callgraph,"",@"SHT_CUDA_CALLGRAPH"
	.align	4
	.sectionentsize	8
	.align		4
        /*0000*/ 	.word	0x00000000
	.align		4
        /*0004*/ 	.word	0xffffffff
	.align		4
        /*0008*/ 	.word	0x00000000
	.align		4
        /*000c*/ 	.word	0xfffffffe
	.align		4
        /*0010*/ 	.word	0x00000000
	.align		4
        /*0014*/ 	.word	0xfffffffd
	.align		4
        /*0018*/ 	.word	0x00000000
	.align		4
        /*001c*/ 	.word	0xfffffffc


//--------------------- .nv.constant4             --------------------------
	.section	.nv.constant4,"a",@progbits
	.align	8
	.align		8
.nv.constant4:
        /*0000*/ 	.dword	_ZN30_INTERNAL_ad714951_4_k_cu_main4cuda3std3__45__cpo5beginE
	.align		8
        /*0008*/ 	.dword	_ZN30_INTERNAL_ad714951_4_k_cu_main4cuda3std3__45__cpo3endE
	.align		8
        /*0010*/ 	.dword	_ZN30_INTERNAL_ad714951_4_k_cu_main4cuda3std3__45__cpo6cbeginE
	.align		8
        /*0018*/ 	.dword	_ZN30_INTERNAL_ad714951_4_k_cu_main4cuda3std3__45__cpo4cendE
	.align		8
        /*0020*/ 	.dword	_ZN30_INTERNAL_ad714951_4_k_cu_main4cuda3std3__45__cpo6rbeginE
	.align		8
        /*0028*/ 	.dword	_ZN30_INTERNAL_ad714951_4_k_cu_main4cuda3std3__45__cpo4rendE
	.align		8
        /*0030*/ 	.dword	_ZN30_INTERNAL_ad714951_4_k_cu_main4cuda3std3__45__cpo7crbeginE
	.align		8
        /*0038*/ 	.dword	_ZN30_INTERNAL_ad714951_4_k_cu_main4cuda3std3__45__cpo5crendE
	.align		8
        /*0040*/ 	.dword	_ZN30_INTERNAL_ad714951_4_k_cu_main4cuda3std3__432_GLOBAL__N__ad714951_4_k_cu_main6ignoreE
	.align		8
        /*0048*/ 	.dword	_ZN30_INTERNAL_ad714951_4_k_cu_main4cuda3std3__419piecewise_constructE
	.align		8
        /*0050*/ 	.dword	_ZN30_INTERNAL_ad714951_4_k_cu_main4cuda3std3__48in_placeE
	.align		8
        /*0058*/ 	.dword	_ZN30_INTERNAL_ad714951_4_k_cu_main4cuda3std3__420unreachable_sentinelE
	.align		8
        /*0060*/ 	.dword	_ZN30_INTERNAL_ad714951_4_k_cu_main4cuda3std3__47nulloptE
	.align		8
        /*0068*/ 	.dword	_ZN30_INTERNAL_ad714951_4_k_cu_main4cuda3std3__48unexpectE
	.align		8
        /*0070*/ 	.dword	_ZN30_INTERNAL_ad714951_4_k_cu_main4cuda3std6ranges3__45__cpo4swapE
	.align		8
        /*0078*/ 	.dword	_ZN30_INTERNAL_ad714951_4_k_cu_main4cuda3std6ranges3__45__cpo9iter_moveE
	.align		8
        /*0080*/ 	.dword	_ZN30_INTERNAL_ad714951_4_k_cu_main4cuda3std6ranges3__45__cpo5beginE
	.align		8
        /*0088*/ 	.dword	_ZN30_INTERNAL_ad714951_4_k_cu_main4cuda3std6ranges3__45__cpo3endE
	.align		8
        /*0090*/ 	.dword	_ZN30_INTERNAL_ad714951_4_k_cu_main4cuda3std6ranges3__45__cpo6cbeginE
	.align		8
        /*0098*/ 	.dword	_ZN30_INTERNAL_ad714951_4_k_cu_main4cuda3std6ranges3__45__cpo4cendE
	.align		8
        /*00a0*/ 	.dword	_ZN30_INTERNAL_ad714951_4_k_cu_main4cuda3std6ranges3__45__cpo7advanceE
	.align		8
        /*00a8*/ 	.dword	_ZN30_INTERNAL_ad714951_4_k_cu_main4cuda3std6ranges3__45__cpo9iter_swapE
	.align		8
        /*00b0*/ 	.dword	_ZN30_INTERNAL_ad714951_4_k_cu_main4cuda3std6ranges3__45__cpo4nextE
	.align		8
        /*00b8*/ 	.dword	_ZN30_INTERNAL_ad714951_4_k_cu_main4cuda3std6ranges3__45__cpo4prevE
	.align		8
        /*00c0*/ 	.dword	_ZN30_INTERNAL_ad714951_4_k_cu_main4cuda3std6ranges3__45__cpo4dataE
	.align		8
        /*00c8*/ 	.dword	_ZN30_INTERNAL_ad714951_4_k_cu_main4cuda3std6ranges3__45__cpo5cdataE
	.align		8
        /*00d0*/ 	.dword	_ZN30_INTERNAL_ad714951_4_k_cu_main4cuda3std6ranges3__45__cpo4sizeE
	.align		8
        /*00d8*/ 	.dword	_ZN30_INTERNAL_ad714951_4_k_cu_main4cuda3std6ranges3__45__cpo5ssizeE
	.align		8
        /*00e0*/ 	.dword	_ZN30_INTERNAL_ad714951_4_k_cu_main4cuda3std6ranges3__45__cpo8distanceE
	.align		8
        /*00e8*/ 	.dword	_ZN30_INTERNAL_ad714951_4_k_cu_main6thrust24THRUST_300001_SM_1000_NS6system6detail10sequential3seqE
	.align		8
        /*00f0*/ 	.dword	_ZN30_INTERNAL_ad714951_4_k_cu_main6thrust24THRUST_300001_SM_1000_NS12placeholders2_1E
	.align		8
        /*00f8*/ 	.dword	_ZN30_INTERNAL_ad714951_4_k_cu_main6thrust24THRUST_300001_SM_1000_NS12placeholders2_2E
	.align		8
        /*0100*/ 	.dword	_ZN30_INTERNAL_ad714951_4_k_cu_main6thrust24THRUST_300001_SM_1000_NS12placeholders2_3E
	.align		8
        /*0108*/ 	.dword	_ZN30_INTERNAL_ad714951_4_k_cu_main6thrust24THRUST_300001_SM_1000_NS12placeholders2_4E
	.align		8
        /*0110*/ 	.dword	_ZN30_INTERNAL_ad714951_4_k_cu_main6thrust24THRUST_300001_SM_1000_NS12placeholders2_5E
	.align		8
        /*0118*/ 	.dword	_ZN30_INTERNAL_ad714951_4_k_cu_main6thrust24THRUST_300001_SM_1000_NS12placeholders2_6E
	.align		8
        /*0120*/ 	.dword	_ZN30_INTERNAL_ad714951_4_k_cu_main6thrust24THRUST_300001_SM_1000_NS12placeholders2_7E
	.align		8
        /*0128*/ 	.dword	_ZN30_INTERNAL_ad714951_4_k_cu_main6thrust24THRUST_300001_SM_1000_NS12placeholders2_8E
	.align		8
        /*0130*/ 	.dword	_ZN30_INTERNAL_ad714951_4_k_cu_main6thrust24THRUST_300001_SM_1000_NS12placeholders2_9E
	.align		8
        /*0138*/ 	.dword	_ZN30_INTERNAL_ad714951_4_k_cu_main6thrust24THRUST_300001_SM_1000_NS12placeholders3_10E


//--------------------- .text._ZN3cub18CUB_300001_SM_10006detail4scan23DeviceCompactInitKernelINS0_13ScanTileStateIiLb1EEEPiEEvT_iT0_ --------------------------
	.section	.text._ZN3cub18CUB_300001_SM_10006detail4scan23DeviceCompactInitKernelINS0_13ScanTileStateIiLb1EEEPiEEvT_iT0_,"ax",@progbits
	.align	128
        .global         _ZN3cub18CUB_300001_SM_10006detail4scan23DeviceCompactInitKernelINS0_13ScanTileStateIiLb1EEEPiEEvT_iT0_
        .type           _ZN3cub18CUB_300001_SM_10006detail4scan23DeviceCompactInitKernelINS0_13ScanTileStateIiLb1EEEPiEEvT_iT0_,@function
        .size           _ZN3cub18CUB_300001_SM_10006detail4scan23DeviceCompactInitKernelINS0_13ScanTileStateIiLb1EEEPiEEvT_iT0_,(.L_x_190 - _ZN3cub18CUB_300001_SM_10006detail4scan23DeviceCompactInitKernelINS0_13ScanTileStateIiLb1EEEPiEEvT_iT0_)
        .other          _ZN3cub18CUB_300001_SM_10006detail4scan23DeviceCompactInitKernelINS0_13ScanTileStateIiLb1EEEPiEEvT_iT0_,@"STO_CUDA_ENTRY STV_DEFAULT"
_ZN3cub18CUB_300001_SM_10006detail4scan23DeviceCompactInitKernelINS0_13ScanTileStateIiLb1EEEPiEEvT_iT0_:
.text._ZN3cub18CUB_300001_SM_10006detail4scan23DeviceCompactInitKernelINS0_13ScanTileStateIiLb1EEEPiEEvT_iT0_:
[----:B------:R-:W-:Y:S01]  /*0000*/  LDC R1, c[0x0][0x37c] ;  /* 0x0000df00ff017b82 */ /* 0x000fe20000000800 */
[----:B------:R-:W0:Y:S07]  /*0010*/  S2R R0, SR_TID.X ;  /* 0x0000000000007919 */ /* 0x000e2e0000002100 */
[----:B------:R-:W1:Y:S01]  /*0020*/  S2UR UR6, SR_CTAID.X ;  /* 0x00000000000679c3 */ /* 0x000e620000002500 */
[----:B------:R-:W2:Y:S07]  /*0030*/  LDCU UR4, c[0x0][0x388] ;  /* 0x00007100ff0477ac */ /* 0x000eae0008000800 */
[----:B------:R-:W1:Y:S01]  /*0040*/  LDC R7, c[0x0][0x360] ;  /* 0x0000d800ff077b82 */ /* 0x000e620000000800 */
[C---:B0-----:R-:W-:Y:S01]  /*0050*/  ISETP.GT.U32.AND P0, PT, R0.reuse, 0x1f, PT ;  /* 0x0000001f0000780c */ /* 0x041fe20003f04070 */
[----:B-1----:R-:W-:Y:S01]  /*0060*/  IMAD R7, R7, UR6, R0 ;  /* 0x0000000607077c24 */ /* 0x002fe2000f8e0200 */
[----:B------:R-:W-:-:S02]  /*0070*/  LOP3.LUT P2, RZ, R0, UR6, RZ, 0xfc, !PT ;  /* 0x0000000600ff7c12 */ /* 0x000fc4000f84fcff */
[----:B------:R-:W-:Y:S02]  /*0080*/  ISETP.NE.OR P0, PT, RZ, UR6, P0 ;  /* 0x00000006ff007c0c */ /* 0x000fe40008705670 */
[----:B--2---:R-:W-:Y:S01]  /*0090*/  ISETP.GE.AND P1, PT, R7, UR4, PT ;  /* 0x0000000407007c0c */ /* 0x004fe2000bf26270 */
[----:B------:R-:W0:Y:S10]  /*00a0*/  LDCU.64 UR4, c[0x0][0x358] ;  /* 0x00006b00ff0477ac */ /* 0x000e340008000a00 */
[----:B------:R-:W1:Y:S02]  /*00b0*/  @!P0 LDC.64 R4, c[0x0][0x380] ;  /* 0x0000e000ff048b82 */ /* 0x000e640000000a00 */
[----:B------:R-:W-:-:S06]  /*00c0*/  @!P1 MOV R6, 0x63 ;  /* 0x0000006300069802 */ /* 0x000fcc0000000f00 */
[----:B------:R-:W2:Y:S01]  /*00d0*/  @!P1 LDC.64 R2, c[0x0][0x380] ;  /* 0x0000e000ff029b82 */ /* 0x000ea20000000a00 */
[----:B-1----:R-:W-:-:S04]  /*00e0*/  @!P0 IMAD.WIDE.U32 R4, R0, 0x8, R4 ;  /* 0x0000000800048825 */ /* 0x002fc800078e0004 */
[----:B--2---:R-:W-:-:S04]  /*00f0*/  @!P1 IMAD.WIDE R2, R7, 0x8, R2 ;  /* 0x0000000807029825 */ /* 0x004fc800078e0202 */
[----:B------:R-:W-:-:S05]  /*0100*/  IMAD.MOV.U32 R7, RZ, RZ, RZ ;  /* 0x000000ffff077224 */ /* 0x000fca00078e00ff */
[----:B0-----:R0:W-:Y:S04]  /*0110*/  @!P1 STG.E.64 desc[UR4][R2.64+0x100], R6 ;  /* 0x0001000602009986 */ /* 0x0011e8000c101b04 */
[----:B------:R0:W-:Y:S01]  /*0120*/  @!P0 STG.E.64 desc[UR4][R4.64], RZ ;  /* 0x000000ff04008986 */ /* 0x0001e2000c101b04 */
[----:B------:R-:W-:Y:S05]  /*0130*/  @P2 EXIT ;  /* 0x000000000000294d */ /* 0x000fea0003800000 */
[----:B0-----:R-:W0:Y:S02]  /*0140*/  LDC.64 R2, c[0x0][0x390] ;  /* 0x0000e400ff027b82 */ /* 0x001e240000000a00 */
[----:B0-----:R-:W-:Y:S01]  /*0150*/  STG.E desc[UR4][R2.64], RZ ;  /* 0x000000ff02007986 */ /* 0x001fe2000c101904 */
[----:B------:R-:W-:Y:S05]  /*0160*/  EXIT ;  /* 0x000000000000794d */ /* 0x000fea0003800000 */
.L_x_0:
[----:B------:R-:W-:-:S00]  /*0170*/  BRA `(.L_x_0) ;  /* 0xfffffffc00fc7947 */ /* 0x000fc0000383ffff */
[----:B------:R-:W-:-:S00]  /*0180*/  NOP ;  /* 0x0000000000007918 */ /* 0x000fc00000000000 */
[----:B------:R-:W-:-:S00]  /*0190*/  NOP ;  /* 0x0000000000007918 */ /* 0x000fc00000000000 */
[----:B------:R-:W-:-:S00]  /*01a0*/  NOP ;  /* 0x0000000000007918 */ /* 0x000fc00000000000 */
[----:B------:R-:W-:-:S00]  /*01b0*/  NOP ;  /* 0x0000000000007918 */ /* 0x000fc00000000000 */
[----:B------:R-:W-:-:S00]  /*01c0*/  NOP ;  /* 0x0000000000007918 */ /* 0x000fc00000000000 */
[----:B------:R-:W-:-:S00]  /*01d0*/  NOP ;  /* 0x0000000000007918 */ /* 0x000fc00000000000 */
[----:B------:R-:W-:-:S00]  /*01e0*/  NOP ;  /* 0x0000000000007918 */ /* 0x000fc00000000000 */
[----:B------:R-:W-:-:S00]  /*01f0*/  NOP ;  /* 0x0000000000007918 */ /* 0x000fc00000000000 */
.L_x_190:


//--------------------- .text._ZN3cub18CUB_300001_SM_10006detail6select23DeviceSelectSweepKernelINS2_10policy_hubIiNS0_8NullTypeEiLb0ELNS0_10SelectImplE2EE10Policy1000EPiPS5_S9_S9_NS0_13ScanTileStateIiLb1EEE4EvenS5_iNS2_19streaming_context_tIiLb0EEELS6_2EEEvT0_T1_T2_T3_T4_T5_T6_T7_iT8_NS1_7vsmem_tE --------------------------
	.section	.text._ZN3cub18CUB_300001_SM_10006detail6select23DeviceSelectSweepKernelINS2_10policy_hubIiNS0_8NullTypeEiLb0ELNS0_10SelectImplE2EE10Policy1000EPiPS5_S9_S9_NS0_13ScanTileStateIiLb1EEE4EvenS5_iNS2_19streaming_context_tIiLb0EEELS6_2EEEvT0_T1_T2_T3_T4_T5_T6_T7_iT8_NS1_7vsmem_tE,"ax",@progbits
	.align	128
        .global         _ZN3cub18CUB_300001_SM_10006detail6select23DeviceSelectSweepKernelINS2_10policy_hubIiNS0_8NullTypeEiLb0ELNS0_10SelectImplE2EE10Policy1000EPiPS5_S9_S9_NS0_13ScanTileStateIiLb1EEE4EvenS5_iNS2_19streaming_context_tIiLb0EEELS6_2EEEvT0_T1_T2_T3_T4_T5_T6_T7_iT8_NS1_7vsmem_tE
        .type           _ZN3cub18CUB_300001_SM_10006detail6select23DeviceSelectSweepKernelINS2_10policy_hubIiNS0_8NullTypeEiLb0ELNS0_10SelectImplE2EE10Policy1000EPiPS5_S9_S9_NS0_13ScanTileStateIiLb1EEE4EvenS5_iNS2_19streaming_context_tIiLb0EEELS6_2EEEvT0_T1_T2_T3_T4_T5_T6_T7_iT8_NS1_7vsmem_tE,@function
        .size           _ZN3cub18CUB_300001_SM_10006detail6select23DeviceSelectSweepKernelINS2_10policy_hubIiNS0_8NullTypeEiLb0ELNS0_10SelectImplE2EE10Policy1000EPiPS5_S9_S9_NS0_13ScanTileStateIiLb1EEE4EvenS5_iNS2_19streaming_context_tIiLb0EEELS6_2EEEvT0_T1_T2_T3_T4_T5_T6_T7_iT8_NS1_7vsmem_tE,(.L_x_191 - _ZN3cub18CUB_300001_SM_10006detail6select23DeviceSelectSweepKernelINS2_10policy_hubIiNS0_8NullTypeEiLb0ELNS0_10SelectImplE2EE10Policy1000EPiPS5_S9_S9_NS0_13ScanTileStateIiLb1EEE4EvenS5_iNS2_19streaming_context_tIiLb0EEELS6_2EEEvT0_T1_T2_T3_T4_T5_T6_T7_iT8_NS1_7vsmem_tE)
        .other          _ZN3cub18CUB_300001_SM_10006detail6select23DeviceSelectSweepKernelINS2_10policy_hubIiNS0_8NullTypeEiLb0ELNS0_10SelectImplE2EE10Policy1000EPiPS5_S9_S9_NS0_13ScanTileStateIiLb1EEE4EvenS5_iNS2_19streaming_context_tIiLb0EEELS6_2EEEvT0_T1_T2_T3_T4_T5_T6_T7_iT8_NS1_7vsmem_tE,@"STO_CUDA_ENTRY STV_DEFAULT"
_ZN3cub18CUB_300001_SM_10006detail6select23DeviceSelectSweepKernelINS2_10policy_hubIiNS0_8NullTypeEiLb0ELNS0_10SelectImplE2EE10Policy1000EPiPS5_S9_S9_NS0_13ScanTileStateIiLb1EEE4EvenS5_iNS2_19streaming_context_tIiLb0EEELS6_2EEEvT0_T1_T2_T3_T4_T5_T6_T7_iT8_NS1_7vsmem_tE:
.text._ZN3cub18CUB_300001_SM_10006detail6select23DeviceSelectSweepKernelINS2_10policy_hubIiNS0_8NullTypeEiLb0ELNS0_10SelectImplE2EE10Policy1000EPiPS5_S9_S9_NS0_13ScanTileStateIiLb1EEE4EvenS5_iNS2_19streaming_context_tIiLb0EEELS6_2EEEvT0_T1_T2_T3_T4_T5_T6_T7_iT8_NS1_7vsmem_tE:
[----:B------:R-:W-:Y:S01]  /*0000*/  LDC R1, c[0x0][0x37c] ;  /* 0x0000df00ff017b82 */ /* 0x000fe20000000800 */
[----:B------:R-:W0:Y:S07]  /*0010*/  S2R R35, SR_CTAID.Y ;  /* 0x0000000000237919 */ /* 0x000e2e0000002600 */
[----:B------:R-:W0:Y:S01]  /*0020*/  S2UR UR6, SR_CTAID.X ;  /* 0x00000000000679c3 */ /* 0x000e220000002500 */
[----:B------:R-:W1:Y:S01]  /*0030*/  LDCU UR4, c[0x0][0x3b0] ;  /* 0x00007600ff0477ac */ /* 0x000e620008000800 */
[----:B------:R-:W2:Y:S06]  /*0040*/  LDCU.64 UR8, c[0x0][0x358] ;  /* 0x00006b00ff0877ac */ /* 0x000eac0008000a00 */
[----:B------:R-:W0:Y:S01]  /*0050*/  LDC R34, c[0x0][0x374] ;  /* 0x0000dd00ff227b82 */ /* 0x000e220000000800 */
[----:B-1----:R-:W-:Y:S01]  /*0060*/  UIADD3 UR4, UPT, UPT, UR4, -0x1, URZ ;  /* 0xffffffff04047890 */ /* 0x002fe2000fffe0ff */
[----:B0-----:R-:W-:-:S04]  /*0070*/  IMAD R34, R34, UR6, R35 ;  /* 0x0000000622227c24 */ /* 0x001fc8000f8e0223 */
[C---:B------:R-:W-:Y:S01]  /*0080*/  IMAD R3, R34.reuse, 0x2d20, RZ ;  /* 0x00002d2022037824 */ /* 0x040fe200078e02ff */
[----:B------:R-:W-:-:S13]  /*0090*/  ISETP.GE.AND P0, PT, R34, UR4, PT ;  /* 0x0000000422007c0c */ /* 0x000fda000bf06270 */
[----:B--2---:R-:W-:Y:S05]  /*00a0*/  @P0 BRA `(.L_x_1) ;  /* 0x0000004800b40947 */ /* 0x004fea0003800000 */
[----:B------:R-:W-:-:S13]  /*00b0*/  ISETP.NE.AND P0, PT, R34, RZ, PT ;  /* 0x000000ff2200720c */ /* 0x000fda0003f05270 */
[----:B------:R-:W-:Y:S05]  /*00c0*/  @P0 BRA `(.L_x_2) ;  /* 0x0000001c00b40947 */ /* 0x000fea0003800000 */
[----:B------:R-:W0:Y:S01]  /*00d0*/  S2R R0, SR_TID.X ;  /* 0x0000000000007919 */ /* 0x000e220000002100 */
[----:B------:R-:W1:Y:S01]  /*00e0*/  LDC.64 R4, c[0x0][0x380] ;  /* 0x0000e000ff047b82 */ /* 0x000e620000000a00 */
[C---:B0-----:R-:W-:Y:S02]  /*00f0*/  LOP3.LUT R2, R0.reuse, 0x1f, RZ, 0xc0, !PT ;  /* 0x0000001f00027812 */ /* 0x041fe400078ec0ff */
[----:B------:R-:W-:-:S05]  /*0100*/  LOP3.LUT R3, R0, 0x3e0, RZ, 0xc0, !PT ;  /* 0x000003e000037812 */ /* 0x000fca00078ec0ff */
[----:B------:R-:W-:-:S04]  /*0110*/  IMAD R3, R3, 0x13, R2 ;  /* 0x0000001303037824 */ /* 0x000fc800078e0202 */
[----:B------:R-:W-:-:S04]  /*0120*/  IMAD R3, R34, 0x2d20, R3 ;  /* 0x00002d2022037824 */ /* 0x000fc800078e0203 */
[----:B-1----:R-:W-:-:S05]  /*0130*/  IMAD.WIDE.U32 R4, R3, 0x4, R4 ;  /* 0x0000000403047825 */ /* 0x002fca00078e0004 */
[----:B------:R-:W2:Y:S04]  /*0140*/  LDG.E R6, desc[UR8][R4.64] ;  /* 0x0000000804067981 */ /* 0x000ea8000c1e1900 */
[----:B------:R-:W3:Y:S04]  /*0150*/  LDG.E R7, desc[UR8][R4.64+0x80] ;  /* 0x0000800804077981 */ /* 0x000ee8000c1e1900 */
[----:B------:R-:W4:Y:S04]  /*0160*/  LDG.E R8, desc[UR8][R4.64+0x100] ;  /* 0x0001000804087981 */ /* 0x000f28000c1e1900 */
[----:B------:R-:W5:Y:S04]  /*0170*/  LDG.E R9, desc[UR8][R4.64+0x180] ;  /* 0x0001800804097981 */ /* 0x000f68000c1e1900 */
        /* <DEDUP_REMOVED lines=14> */
[----:B------:R0:W5:Y:S01]  /*0260*/  LDG.E R28, desc[UR8][R4.64+0x900] ;  /* 0x00090008041c7981 */ /* 0x000162000c1e1900 */
[----:B------:R-:W1:Y:S01]  /*0270*/  S2UR UR5, SR_CgaCtaId ;  /* 0x00000000000579c3 */ /* 0x000e620000008800 */
[----:B------:R-:W-:Y:S01]  /*0280*/  SHF.R.U32.HI R2, RZ, 0x5, R0 ;  /* 0x00000005ff027819 */ /* 0x000fe20000011600 */
[----:B------:R-:W-:Y:S01]  /*0290*/  UMOV UR4, 0x400 ;  /* 0x0000040000047882 */ /* 0x000fe20000000000 */
[----:B------:R-:W0:Y:S01]  /*02a0*/  S2R R3, SR_LANEID ;  /* 0x0000000000037919 */ /* 0x000e220000000000 */
[C---:B------:R-:W-:Y:S01]  /*02b0*/  ISETP.GE.U32.AND P4, PT, R0.reuse, 0x20, PT ;  /* 0x000000200000780c */ /* 0x040fe20003f86070 */
[----:B------:R-:W-:Y:S01]  /*02c0*/  VIADD R56, R0, 0x260 ;  /* 0x0000026000387836 */ /* 0x000fe20000000000 */
[----:B------:R-:W-:Y:S01]  /*02d0*/  ISETP.NE.AND P3, PT, R2, 0x12, PT ;  /* 0x000000120200780c */ /* 0x000fe20003f65270 */
[----:B------:R-:W-:-:S02]  /*02e0*/  VIADD R54, R0, 0x720 ;  /* 0x0000072000367836 */ /* 0x000fc40000000000 */
[C---:B------:R-:W-:Y:S02]  /*02f0*/  VIADD R50, R0.reuse, 0xe40 ;  /* 0x00000e4000327836 */ /* 0x040fe40000000000 */
[C---:B------:R-:W-:Y:S02]  /*0300*/  VIADD R62, R0.reuse, 0x1300 ;  /* 0x00001300003e7836 */ /* 0x040fe40000000000 */
[C---:B------:R-:W-:Y:S02]  /*0310*/  VIADD R64, R0.reuse, 0x1560 ;  /* 0x0000156000407836 */ /* 0x040fe40000000000 */
[C---:B------:R-:W-:Y:S02]  /*0320*/  VIADD R66, R0.reuse, 0x1c80 ;  /* 0x00001c8000427836 */ /* 0x040fe40000000000 */
[C---:B------:R-:W-:Y:S02]  /*0330*/  VIADD R68, R0.reuse, 0x1ee0 ;  /* 0x00001ee000447836 */ /* 0x040fe40000000000 */
[----:B------:R-:W-:-:S02]  /*0340*/  VIADD R70, R0, 0x2140 ;  /* 0x0000214000467836 */ /* 0x000fc40000000000 */
[C---:B------:R-:W-:Y:S02]  /*0350*/  VIADD R72, R0.reuse, 0x23a0 ;  /* 0x000023a000487836 */ /* 0x040fe40000000000 */
[C---:B------:R-:W-:Y:S01]  /*0360*/  VIADD R74, R0.reuse, 0x2600 ;  /* 0x00002600004a7836 */ /* 0x040fe20000000000 */
[----:B-1----:R-:W-:Y:S01]  /*0370*/  ULEA UR4, UR5, UR4, 0x18 ;  /* 0x0000000405047291 */ /* 0x002fe2000f8ec0ff */
[C---:B------:R-:W-:Y:S01]  /*0380*/  VIADD R76, R0.reuse, 0x2860 ;  /* 0x00002860004c7836 */ /* 0x040fe20000000000 */
[----:B------:R-:W1:Y:S01]  /*0390*/  LDCU UR5, c[0x0][0x3ac] ;  /* 0x00007580ff0577ac */ /* 0x000e620008000800 */
[----:B------:R-:W-:Y:S02]  /*03a0*/  VIADD R78, R0, 0x2ac0 ;  /* 0x00002ac0004e7836 */ /* 0x000fe40000000000 */
[----:B0-----:R-:W-:Y:S01]  /*03b0*/  IMAD R20, R2, 0x260, R3 ;  /* 0x0000026002147824 */ /* 0x001fe200078e0203 */
[C---:B------:R-:W-:Y:S02]  /*03c0*/  ISETP.NE.AND P1, PT, R3.reuse, 0x1f, PT ;  /* 0x0000001f0300780c */ /* 0x040fe40003f25270 */
[----:B------:R-:W-:-:S02]  /*03d0*/  ISETP.NE.AND P2, PT, R3, RZ, PT ;  /* 0x000000ff0300720c */ /* 0x000fc40003f45270 */
[----:B------:R-:W-:Y:S02]  /*03e0*/  LEA R29, R20, UR4, 0x2 ;  /* 0x00000004141d7c11 */ /* 0x000fe4000f8e10ff */
[----:B-1----:R-:W-:-:S03]  /*03f0*/  IADD3 R57, PT, PT, -R0, UR5, RZ ;  /* 0x0000000500397c10 */ /* 0x002fc6000fffe1ff */
[----:B------:R-:W-:-:S04]  /*0400*/  IMAD R4, R3, 0x48, R29 ;  /* 0x0000004803047824 */ /* 0x000fc800078e021d */
[----:B------:R-:W-:Y:S01]  /*0410*/  @!P1 LEA R45, R2, UR4, 0x2 ;  /* 0x00000004022d9c11 */ /* 0x000fe2000f8e10ff */
[----:B--2---:R-:W-:Y:S04]  /*0420*/  STS [R29], R6 ;  /* 0x000000061d007388 */ /* 0x004fe80000000800 */
[----:B---3--:R-:W-:Y:S04]  /*0430*/  STS [R29+0x80], R7 ;  /* 0x000080071d007388 */ /* 0x008fe80000000800 */
[----:B----4-:R-:W-:Y:S04]  /*0440*/  STS [R29+0x100], R8 ;  /* 0x000100081d007388 */ /* 0x010fe80000000800 */
[----:B-----5:R-:W-:Y:S04]  /*0450*/  STS [R29+0x180], R9 ;  /* 0x000180091d007388 */ /* 0x020fe80000000800 */
[----:B------:R-:W-:Y:S04]  /*0460*/  STS [R29+0x200], R10 ;  /* 0x0002000a1d007388 */ /* 0x000fe80000000800 */
        /* <DEDUP_REMOVED lines=13> */
[----:B------:R-:W-:Y:S01]  /*0540*/  STS [R29+0x900], R28 ;  /* 0x0009001c1d007388 */ /* 0x000fe20000000800 */
[----:B------:R-:W-:-:S03]  /*0550*/  NOP ;  /* 0x0000000000007918 */ /* 0x000fc60000000000 */
[----:B------:R-:W0:Y:S04]  /*0560*/  LDS R20, [R4] ;  /* 0x0000000004147984 */ /* 0x000e280000000800 */
[----:B------:R-:W1:Y:S04]  /*0570*/  LDS R21, [R4+0x4] ;  /* 0x0000040004157984 */ /* 0x000e680000000800 */
[----:B------:R-:W2:Y:S04]  /*0580*/  LDS R23, [R4+0x8] ;  /* 0x0000080004177984 */ /* 0x000ea80000000800 */
[----:B------:R-:W3:Y:S04]  /*0590*/  LDS R17, [R4+0xc] ;  /* 0x00000c0004117984 */ /* 0x000ee80000000800 */
[----:B------:R-:W4:Y:S04]  /*05a0*/  LDS R24, [R4+0x10] ;  /* 0x0000100004187984 */ /* 0x000f280000000800 */
[----:B------:R-:W5:Y:S04]  /*05b0*/  LDS R19, [R4+0x14] ;  /* 0x0000140004137984 */ /* 0x000f680000000800 */
[----:B------:R-:W5:Y:S04]  /*05c0*/  LDS R22, [R4+0x18] ;  /* 0x0000180004167984 */ /* 0x000f680000000800 */
[----:B------:R-:W5:Y:S04]  /*05d0*/  LDS R16, [R4+0x1c] ;  /* 0x00001c0004107984 */ /* 0x000f680000000800 */
[----:B------:R-:W5:Y:S04]  /*05e0*/  LDS R18, [R4+0x20] ;  /* 0x0000200004127984 */ /* 0x000f680000000800 */
[----:B------:R-:W5:Y:S04]  /*05f0*/  LDS R34, [R4+0x24] ;  /* 0x0000240004227984 */ /* 0x000f680000000800 */
[----:B------:R-:W5:Y:S01]  /*0600*/  LDS R33, [R4+0x28] ;  /* 0x0000280004217984 */ /* 0x000f620000000800 */
[----:B0-----:R-:W-:-:S02]  /*0610*/  LOP3.LUT R40, R20, 0x1, RZ, 0xc, !PT ;  /* 0x0000000114287812 */ /* 0x001fc400078e0cff */
[----:B------:R-:W-:Y:S01]  /*0620*/  LOP3.LUT R3, R20, 0x1, RZ, 0xc0, !PT ;  /* 0x0000000114037812 */ /* 0x000fe200078ec0ff */
[----:B------:R-:W0:Y:S01]  /*0630*/  LDS R32, [R4+0x2c] ;  /* 0x00002c0004207984 */ /* 0x000e220000000800 */
[----:B-1----:R-:W-:Y:S02]  /*0640*/  LOP3.LUT R5, R21, 0x1, RZ, 0xc, !PT ;  /* 0x0000000115057812 */ /* 0x002fe400078e0cff */
[----:B------:R-:W-:Y:S01]  /*0650*/  ISETP.NE.AND P5, PT, R3, RZ, PT ;  /* 0x000000ff0300720c */ /* 0x000fe20003fa5270 */
[----:B------:R-:W1:Y:S01]  /*0660*/  LDS R31, [R4+0x30] ;  /* 0x00003000041f7984 */ /* 0x000e620000000800 */
[----:B--2---:R-:W-:-:S03]  /*0670*/  LOP3.LUT R35, R23, 0x1, RZ, 0xc, !PT ;  /* 0x0000000117237812 */ /* 0x004fc600078e0cff */
[----:B------:R-:W2:Y:S01]  /*0680*/  LDS R30, [R4+0x34] ;  /* 0x00003400041e7984 */ /* 0x000ea20000000800 */
[----:B---3--:R-:W-:Y:S02]  /*0690*/  LOP3.LUT R36, R17, 0x1, RZ, 0xc, !PT ;  /* 0x0000000111247812 */ /* 0x008fe400078e0cff */
[----:B------:R-:W-:Y:S01]  /*06a0*/  IADD3 R5, PT, PT, R35, R5, R40 ;  /* 0x0000000523057210 */ /* 0x000fe20007ffe028 */
[----:B------:R-:W3:Y:S01]  /*06b0*/  LDS R29, [R4+0x38] ;  /* 0x00003800041d7984 */ /* 0x000ee20000000800 */
[----:B----4-:R-:W-:-:S03]  /*06c0*/  LOP3.LUT R7, R24, 0x1, RZ, 0xc, !PT ;  /* 0x0000000118077812 */ /* 0x010fc600078e0cff */
[----:B------:R-:W4:Y:S01]  /*06d0*/  LDS R28, [R4+0x3c] ;  /* 0x00003c00041c7984 */ /* 0x000f220000000800 */
[----:B------:R-:W-:Y:S02]  /*06e0*/  IADD3 R7, PT, PT, R7, R36, R5 ;  /* 0x0000002407077210 */ /* 0x000fe40007ffe005 */
[----:B-----5:R-:W-:Y:S01]  /*06f0*/  LOP3.LUT R5, R19, 0x1, RZ, 0xc, !PT ;  /* 0x0000000113057812 */ /* 0x020fe200078e0cff */
[----:B------:R-:W5:Y:S01]  /*0700*/  LDS R27, [R4+0x40] ;  /* 0x00004000041b7984 */ /* 0x000f620000000800 */
[----:B------:R-:W-:-:S03]  /*0710*/  LOP3.LUT R6, R22, 0x1, RZ, 0xc, !PT ;  /* 0x0000000116067812 */ /* 0x000fc600078e0cff */
[----:B------:R-:W5:Y:S01]  /*0720*/  LDS R26, [R4+0x44] ;  /* 0x00004400041a7984 */ /* 0x000f620000000800 */
[----:B------:R-:W-:Y:S02]  /*0730*/  IADD3 R5, PT, PT, R6, R5, R7 ;  /* 0x0000000506057210 */ /* 0x000fe40007ffe007 */
[----:B------:R-:W-:Y:S01]  /*0740*/  LOP3.LUT R38, R16, 0x1, RZ, 0xc, !PT ;  /* 0x0000000110267812 */ /* 0x000fe200078e0cff */
[----:B------:R1:W5:Y:S01]  /*0750*/  LDS R25, [R4+0x48] ;  /* 0x0000480004197984 */ /* 0x0003620000000800 */
[----:B------:R-:W-:Y:S02]  /*0760*/  LOP3.LUT R37, R18, 0x1, RZ, 0xc, !PT ;  /* 0x0000000112257812 */ /* 0x000fe400078e0cff */
[----:B------:R-:W-:Y:S02]  /*0770*/  LOP3.LUT R3, R16, 0x1, RZ, 0xc0, !PT ;  /* 0x0000000110037812 */ /* 0x000fe400078ec0ff */
[----:B------:R-:W-:Y:S02]  /*0780*/  LOP3.LUT R39, R34, 0x1, RZ, 0xc, !PT ;  /* 0x0000000122277812 */ /* 0x000fe400078e0cff */
[----:B------:R-:W-:-:S02]  /*0790*/  IADD3 R42, PT, PT, R37, R38, R5 ;  /* 0x00000026252a7210 */ /* 0x000fc40007ffe005 */
[----:B------:R-:W-:-:S03]  /*07a0*/  LOP3.LUT R6, R33, 0x1, RZ, 0xc, !PT ;  /* 0x0000000121067812 */ /* 0x000fc600078e0cff */
[----:B------:R-:W-:Y:S01]  /*07b0*/  IMAD.IADD R41, R39, 0x1, R42 ;  /* 0x0000000127297824 */ /* 0x000fe200078e022a */
[----:B0-----:R-:W-:Y:S02]  /*07c0*/  LOP3.LUT R5, R32, 0x1, RZ, 0xc, !PT ;  /* 0x0000000120057812 */ /* 0x001fe400078e0cff */
[----:B-1----:R-:W-:Y:S02]  /*07d0*/  LOP3.LUT R4, R31, 0x1, RZ, 0xc, !PT ;  /* 0x000000011f047812 */ /* 0x002fe400078e0cff */
[----:B------:R-:W-:Y:S02]  /*07e0*/  IADD3 R6, PT, PT, R5, R6, R41 ;  /* 0x0000000605067210 */ /* 0x000fe40007ffe029 */
[----:B--2---:R-:W-:-:S04]  /*07f0*/  LOP3.LUT R5, R30, 0x1, RZ, 0xc, !PT ;  /* 0x000000011e057812 */ /* 0x004fc800078e0cff */
[----:B------:R-:W-:Y:S02]  /*0800*/  IADD3 R6, PT, PT, R5, R4, R6 ;  /* 0x0000000405067210 */ /* 0x000fe40007ffe006 */
[----:B---3--:R-:W-:Y:S02]  /*0810*/  LOP3.LUT R4, R29, 0x1, RZ, 0xc, !PT ;  /* 0x000000011d047812 */ /* 0x008fe400078e0cff */
[----:B----4-:R-:W-:-:S04]  /*0820*/  LOP3.LUT R5, R28, 0x1, RZ, 0xc, !PT ;  /* 0x000000011c057812 */ /* 0x010fc800078e0cff */
[----:B------:R-:W-:Y:S02]  /*0830*/  IADD3 R7, PT, PT, R5, R4, R6 ;  /* 0x0000000405077210 */ /* 0x000fe40007ffe006 */
[----:B-----5:R-:W-:Y:S02]  /*0840*/  LOP3.LUT R4, R27, 0x1, RZ, 0xc, !PT ;  /* 0x000000011b047812 */ /* 0x020fe400078e0cff */
[----:B------:R-:W-:Y:S02]  /*0850*/  LOP3.LUT R5, R26, 0x1, RZ, 0xc, !PT ;  /* 0x000000011a057812 */ /* 0x000fe400078e0cff */
[----:B------:R-:W-:Y:S02]  /*0860*/  LOP3.LUT R6, R25, 0x1, RZ, 0xc, !PT ;  /* 0x0000000119067812 */ /* 0x000fe400078e0cff */
[----:B------:R-:W-:-:S05]  /*0870*/  IADD3 R5, PT, PT, R5, R4, R7 ;  /* 0x0000000405057210 */ /* 0x000fca0007ffe007 */
[----:B------:R-:W-:Y:S01]  /*0880*/  IMAD.IADD R43, R6, 0x1, R5 ;  /* 0x00000001062b7824 */ /* 0x000fe200078e0205 */
[----:B------:R-:W-:Y:S06]  /*0890*/  BAR.SYNC.DEFER_BLOCKING 0x0 ;  /* 0x0000000000007b1d */ /* 0x000fec0000010000 */
[----:B------:R-:W0:Y:S02]  /*08a0*/  SHFL.UP P0, R4, R43, 0x1, RZ ;  /* 0x042000002b047989 */ /* 0x000e2400000000ff */
[----:B0-----:R-:W-:-:S05]  /*08b0*/  @P0 IMAD.IADD R4, R43, 0x1, R4 ;  /* 0x000000012b040824 */ /* 0x001fca00078e0204 */
[----:B------:R-:W0:Y:S02]  /*08c0*/  SHFL.UP P0, R5, R4, 0x2, RZ ;  /* 0x0440000004057989 */ /* 0x000e2400000000ff */
[----:B0-----:R-:W-:-:S05]  /*08d0*/  @P0 IMAD.IADD R5, R4, 0x1, R5 ;  /* 0x0000000104050824 */ /* 0x001fca00078e0205 */
[----:B------:R-:W0:Y:S02]  /*08e0*/  SHFL.UP P0, R6, R5, 0x4, RZ ;  /* 0x0480000005067989 */ /* 0x000e2400000000ff */
[----:B0-----:R-:W-:-:S05]  /*08f0*/  @P0 IMAD.IADD R6, R5, 0x1, R6 ;  /* 0x0000000105060824 */ /* 0x001fca00078e0206 */
[----:B------:R-:W0:Y:S02]  /*0900*/  SHFL.UP P0, R7, R6, 0x8, RZ ;  /* 0x0500000006077989 */ /* 0x000e2400000000ff */
[----:B0-----:R-:W-:-:S05]  /*0910*/  @P0 IMAD.IADD R7, R6, 0x1, R7 ;  /* 0x0000000106070824 */ /* 0x001fca00078e0207 */
[----:B------:R-:W0:Y:S02]  /*0920*/  SHFL.UP P0, R44, R7, 0x10, RZ ;  /* 0x06000000072c7989 */ /* 0x000e2400000000ff */
[----:B0-----:R-:W-:Y:S01]  /*0930*/  @P0 IMAD.IADD R44, R7, 0x1, R44 ;  /* 0x00000001072c0824 */ /* 0x001fe200078e022c */
[----:B------:R-:W-:-:S03]  /*0940*/  ISETP.NE.AND P0, PT, R2, 0x2, PT ;  /* 0x000000020200780c */ /* 0x000fc60003f05270 */
[----:B------:R-:W-:Y:S01]  /*0950*/  IMAD.IADD R43, R44, 0x1, -R43 ;  /* 0x000000012c2b7824 */ /* 0x000fe200078e0a2b */
[----:B------:R0:W-:Y:S01]  /*0960*/  @!P1 STS [R45], R44 ;  /* 0x0000002c2d009388 */ /* 0x0001e20000000800 */
[----:B------:R-:W-:Y:S01]  /*0970*/  BAR.SYNC.DEFER_BLOCKING 0x0 ;  /* 0x0000000000007b1d */ /* 0x000fe20000010000 */
[----:B------:R-:W-:Y:S02]  /*0980*/  ISETP.NE.AND P1, PT, R2, 0x11, PT ;  /* 0x000000110200780c */ /* 0x000fe40003f25270 */
[----:B0-----:R-:W-:-:S03]  /*0990*/  LOP3.LUT R44, R26, 0x1, RZ, 0xc, !PT ;  /* 0x000000011a2c7812 */ /* 0x001fc600078e0cff */
[----:B------:R-:W0:Y:S04]  /*09a0*/  LDS.128 R12, [UR4] ;  /* 0x00000004ff0c7984 */ /* 0x000e280008000c00 */
[----:B------:R-:W1:Y:S04]  /*09b0*/  LDS.128 R8, [UR4+0x10] ;  /* 0x00001004ff087984 */ /* 0x000e680008000c00 */
[----:B------:R-:W2:Y:S01]  /*09c0*/  LDS.128 R4, [UR4+0x20] ;  /* 0x00002004ff047984 */ /* 0x000ea20008000c00 */
[----:B0-----:R-:W-:-:S04]  /*09d0*/  IMAD.IADD R13, R12, 0x1, R13 ;  /* 0x000000010c0d7824 */ /* 0x001fc800078e020d */
[----:B------:R-:W-:Y:S01]  /*09e0*/  IMAD.IADD R14, R14, 0x1, R13 ;  /* 0x000000010e0e7824 */ /* 0x000fe200078e020d */
[----:B------:R-:W-:Y:S02]  /*09f0*/  SEL R12, R13, R12, !P0 ;  /* 0x0000000c0d0c7207 */ /* 0x000fe40004000000 */
[----:B------:R-:W-:Y:S01]  /*0a00*/  ISETP.NE.AND P0, PT, R2, 0x3, PT ;  /* 0x000000030200780c */ /* 0x000fe20003f05270 */
[----:B------:R-:W-:-:S03]  /*0a10*/  IMAD.IADD R15, R15, 0x1, R14 ;  /* 0x000000010f0f7824 */ /* 0x000fc600078e020e */
[----:B------:R-:W-:Y:S01]  /*0a20*/  SEL R12, R14, R12, !P0 ;  /* 0x0000000c0e0c7207 */ /* 0x000fe20004000000 */
[----:B-1----:R-:W-:Y:S01]  /*0a30*/  IMAD.IADD R8, R15, 0x1, R8 ;  /* 0x000000010f087824 */ /* 0x002fe200078e0208 */
[----:B------:R-:W-:-:S03]  /*0a40*/  ISETP.NE.AND P0, PT, R2, 0x4, PT ;  /* 0x000000040200780c */ /* 0x000fc60003f05270 */
[----:B------:R-:W-:Y:S01]  /*0a50*/  IMAD.IADD R9, R9, 0x1, R8 ;  /* 0x0000000109097824 */ /* 0x000fe200078e0208 */
[----:B------:R-:W-:Y:S02]  /*0a60*/  SEL R12, R15, R12, !P0 ;  /* 0x0000000c0f0c7207 */ /* 0x000fe40004000000 */
[----:B------:R-:W-:Y:S01]  /*0a70*/  ISETP.NE.AND P0, PT, R2, 0x5, PT ;  /* 0x000000050200780c */ /* 0x000fe20003f05270 */
[----:B------:R-:W-:-:S03]  /*0a80*/  IMAD.IADD R10, R10, 0x1, R9 ;  /* 0x000000010a0a7824 */ /* 0x000fc600078e0209 */
[----:B------:R-:W-:Y:S01]  /*0a90*/  SEL R45, R8, R12, !P0 ;  /* 0x0000000c082d7207 */ /* 0x000fe20004000000 */
[----:B------:R-:W-:Y:S01]  /*0aa0*/  IMAD.IADD R11, R11, 0x1, R10 ;  /* 0x000000010b0b7824 */ /* 0x000fe200078e020a */
[----:B------:R-:W0:Y:S01]  /*0ab0*/  LDS.128 R12, [UR4+0x30] ;  /* 0x00003004ff0c7984 */ /* 0x000e220008000c00 */
[C---:B------:R-:W-:Y:S02]  /*0ac0*/  ISETP.NE.AND P0, PT, R2.reuse, 0x6, PT ;  /* 0x000000060200780c */ /* 0x040fe40003f05270 */
[----:B--2---:R-:W-:Y:S02]  /*0ad0*/  IMAD.IADD R4, R11, 0x1, R4 ;  /* 0x000000010b047824 */ /* 0x004fe400078e0204 */
[----:B------:R-:W-:Y:S02]  /*0ae0*/  SEL R45, R9, R45, !P0 ;  /* 0x0000002d092d7207 */ /* 0x000fe40004000000 */
[----:B------:R-:W-:Y:S01]  /*0af0*/  ISETP.NE.AND P0, PT, R2, 0x7, PT ;  /* 0x000000070200780c */ /* 0x000fe20003f05270 */
[----:B------:R-:W-:-:S03]  /*0b00*/  IMAD.IADD R5, R5, 0x1, R4 ;  /* 0x0000000105057824 */ /* 0x000fc600078e0204 */
[----:B------:R-:W-:Y:S01]  /*0b10*/  SEL R45, R10, R45, !P0 ;  /* 0x0000002d0a2d7207 */ /* 0x000fe20004000000 */
[----:B------:R-:W-:Y:S01]  /*0b20*/  IMAD.IADD R6, R6, 0x1, R5 ;  /* 0x0000000106067824 */ /* 0x000fe200078e0205 */
[----:B------:R-:W-:-:S03]  /*0b30*/  ISETP.NE.AND P0, PT, R2, 0x8, PT ;  /* 0x000000080200780c */ /* 0x000fc60003f05270 */
[----:B------:R-:W-:Y:S01]  /*0b40*/  IMAD.IADD R7, R7, 0x1, R6 ;  /* 0x0000000107077824 */ /* 0x000fe200078e0206 */
[----:B------:R-:W-:Y:S02]  /*0b50*/  SEL R45, R11, R45, !P0 ;  /* 0x0000002d0b2d7207 */ /* 0x000fe40004000000 */
[----:B------:R-:W1:Y:S01]  /*0b60*/  LDS.128 R8, [UR4+0x40] ;  /* 0x00004004ff087984 */ /* 0x000e620008000c00 */
[----:B------:R-:W-:-:S04]  /*0b70*/  ISETP.NE.AND P0, PT, R2, 0x9, PT ;  /* 0x000000090200780c */ /* 0x000fc80003f05270 */
[----:B------:R-:W-:Y:S02]  /*0b80*/  SEL R45, R4, R45, !P0 ;  /* 0x0000002d042d7207 */ /* 0x000fe40004000000 */
[C---:B------:R-:W-:Y:S02]  /*0b90*/  ISETP.NE.AND P0, PT, R2.reuse, 0xa, PT ;  /* 0x0000000a0200780c */ /* 0x040fe40003f05270 */
[----:B------:R-:W-:Y:S02]  /*0ba0*/  LOP3.LUT R4, R23, 0x1, RZ, 0xc0, !PT ;  /* 0x0000000117047812 */ /* 0x000fe400078ec0ff */
[----:B------:R-:W-:Y:S02]  /*0bb0*/  SEL R45, R5, R45, !P0 ;  /* 0x0000002d052d7207 */ /* 0x000fe40004000000 */
[----:B------:R-:W-:-:S04]  /*0bc0*/  ISETP.NE.AND P0, PT, R2, 0xb, PT ;  /* 0x0000000b0200780c */ /* 0x000fc80003f05270 */
[----:B------:R-:W-:Y:S02]  /*0bd0*/  SEL R45, R6, R45, !P0 ;  /* 0x0000002d062d7207 */ /* 0x000fe40004000000 */
[C---:B------:R-:W-:Y:S01]  /*0be0*/  ISETP.NE.AND P0, PT, R2.reuse, 0xc, PT ;  /* 0x0000000c0200780c */ /* 0x040fe20003f05270 */
[----:B0-----:R-:W-:Y:S01]  /*0bf0*/  IMAD.IADD R12, R7, 0x1, R12 ;  /* 0x00000001070c7824 */ /* 0x001fe200078e020c */
[----:B------:R-:W-:Y:S02]  /*0c00*/  LOP3.LUT R6, R25, 0x1, RZ, 0xc0, !PT ;  /* 0x0000000119067812 */ /* 0x000fe400078ec0ff */
[----:B------:R-:W-:Y:S01]  /*0c10*/  SEL R45, R7, R45, !P0 ;  /* 0x0000002d072d7207 */ /* 0x000fe20004000000 */
[----:B------:R-:W-:Y:S01]  /*0c20*/  IMAD.IADD R13, R13, 0x1, R12 ;  /* 0x000000010d0d7824 */ /* 0x000fe200078e020c */
[----:B------:R-:W-:-:S03]  /*0c30*/  ISETP.NE.AND P0, PT, R2, 0xd, PT ;  /* 0x0000000d0200780c */ /* 0x000fc60003f05270 */
[----:B------:R-:W-:Y:S01]  /*0c40*/  IMAD.IADD R14, R14, 0x1, R13 ;  /* 0x000000010e0e7824 */ /* 0x000fe200078e020d */
[----:B------:R-:W-:Y:S02]  /*0c50*/  SEL R45, R12, R45, !P0 ;  /* 0x0000002d0c2d7207 */ /* 0x000fe40004000000 */
[----:B------:R-:W-:Y:S01]  /*0c60*/  ISETP.NE.AND P0, PT, R2, 0xe, PT ;  /* 0x0000000e0200780c */ /* 0x000fe20003f05270 */
[----:B------:R-:W-:-:S03]  /*0c70*/  IMAD.IADD R15, R15, 0x1, R14 ;  /* 0x000000010f0f7824 */ /* 0x000fc600078e020e */
[----:B------:R-:W-:Y:S02]  /*0c80*/  SEL R45, R13, R45, !P0 ;  /* 0x0000002d0d2d7207 */ /* 0x000fe40004000000 */
[----:B------:R-:W-:Y:S01]  /*0c90*/  ISETP.NE.AND P0, PT, R2, 0xf, PT ;  /* 0x0000000f0200780c */ /* 0x000fe20003f05270 */
[----:B-1----:R-:W-:Y:S01]  /*0ca0*/  IMAD.IADD R8, R15, 0x1, R8 ;  /* 0x000000010f087824 */ /* 0x002fe200078e0208 */
[----:B------:R-:W-:Y:S02]  /*0cb0*/  LOP3.LUT R13, R21, 0x1, RZ, 0xc, !PT ;  /* 0x00000001150d7812 */ /* 0x000fe400078e0cff */
[----:B------:R-:W-:Y:S01]  /*0cc0*/  SEL R45, R14, R45, !P0 ;  /* 0x0000002d0e2d7207 */ /* 0x000fe20004000000 */
[----:B------:R-:W-:Y:S01]  /*0cd0*/  IMAD.IADD R9, R9, 0x1, R8 ;  /* 0x0000000109097824 */ /* 0x000fe200078e0208 */
[----:B------:R-:W-:Y:S02]  /*0ce0*/  ISETP.NE.AND P0, PT, R2, 0x10, PT ;  /* 0x000000100200780c */ /* 0x000fe40003f05270 */
[----:B------:R-:W-:-:S02]  /*0cf0*/  LOP3.LUT R2, R17, 0x1, RZ, 0xc0, !PT ;  /* 0x0000000111027812 */ /* 0x000fc400078ec0ff */
[----:B------:R-:W-:Y:S02]  /*0d00*/  SEL R45, R15, R45, !P0 ;  /* 0x0000002d0f2d7207 */ /* 0x000fe40004000000 */
[----:B------:R-:W-:Y:S02]  /*0d10*/  ISETP.NE.U32.AND P0, PT, R4, 0x1, PT ;  /* 0x000000010400780c */ /* 0x000fe40003f05070 */
[----:B------:R-:W-:Y:S02]  /*0d20*/  SEL R45, R8, R45, !P1 ;  /* 0x0000002d082d7207 */ /* 0x000fe40004800000 */
[----:B------:R-:W-:Y:S02]  /*0d30*/  ISETP.NE.AND P1, PT, R2, RZ, PT ;  /* 0x000000ff0200720c */ /* 0x000fe40003f25270 */
[----:B------:R-:W-:Y:S02]  /*0d40*/  SEL R45, R9, R45, !P3 ;  /* 0x0000002d092d7207 */ /* 0x000fe40005800000 */
[----:B------:R-:W-:-:S02]  /*0d50*/  SEL R2, R43, RZ, P2 ;  /* 0x000000ff2b027207 */ /* 0x000fc40001000000 */
[----:B------:R-:W-:Y:S02]  /*0d60*/  SEL R45, R45, RZ, P4 ;  /* 0x000000ff2d2d7207 */ /* 0x000fe40002000000 */
[----:B------:R-:W-:Y:S01]  /*0d70*/  ISETP.NE.U32.AND P2, PT, R3, 0x1, PT ;  /* 0x000000010300780c */ /* 0x000fe20003f45070 */
[----:B------:R-:W-:Y:S01]  /*0d80*/  IMAD.IADD R3, R10, 0x1, R9 ;  /* 0x000000010a037824 */ /* 0x000fe200078e0209 */
[----:B------:R-:W-:Y:S01]  /*0d90*/  LOP3.LUT R4, R18, 0x1, RZ, 0xc0, !PT ;  /* 0x0000000112047812 */ /* 0x000fe200078ec0ff */
[----:B------:R-:W-:Y:S01]  /*0da0*/  IMAD.IADD R45, R45, 0x1, R2 ;  /* 0x000000012d2d7824 */ /* 0x000fe200078e0202 */
[----:B------:R-:W-:Y:S02]  /*0db0*/  LOP3.LUT P4, RZ, R21, 0x1, RZ, 0xc0, !PT ;  /* 0x0000000115ff7812 */ /* 0x000fe4000788c0ff */
[----:B------:R-:W-:Y:S01]  /*0dc0*/  IADD3 R9, PT, PT, -R3, 0x2d20, RZ ;  /* 0x00002d2003097810 */ /* 0x000fe20007ffe1ff */
[--C-:B------:R-:W-:Y:S01]  /*0dd0*/  IMAD.IADD R7, R40, 0x1, R45.reuse ;  /* 0x0000000128077824 */ /* 0x100fe200078e022d */
[----:B------:R-:W-:Y:S01]  /*0de0*/  ISETP.NE.U32.AND P3, PT, R4, 0x1, PT ;  /* 0x000000010400780c */ /* 0x000fe20003f65070 */
[C---:B------:R-:W-:Y:S01]  /*0df0*/  IMAD R8, R0.reuse, 0x13, -R45 ;  /* 0x0000001300087824 */ /* 0x040fe200078e0a2d */
[----:B------:R-:W-:Y:S01]  /*0e00*/  ISETP.GE.AND P6, PT, R0, R9, PT ;  /* 0x000000090000720c */ /* 0x000fe20003fc6270 */
[C---:B------:R-:W-:Y:S01]  /*0e10*/  IMAD.IADD R5, R45.reuse, 0x1, R9 ;  /* 0x000000012d057824 */ /* 0x040fe200078e0209 */
[----:B------:R-:W-:Y:S01]  /*0e20*/  LOP3.LUT R4, R34, 0x1, RZ, 0xc0, !PT ;  /* 0x0000000122047812 */ /* 0x000fe200078ec0ff */
[----:B------:R-:W-:Y:S01]  /*0e30*/  IMAD R7, R0, 0x13, -R7 ;  /* 0x0000001300077824 */ /* 0x000fe200078e0a07 */
[----:B------:R-:W-:Y:S01]  /*0e40*/  LOP3.LUT R10, R22, 0x1, RZ, 0xc, !PT ;  /* 0x00000001160a7812 */ /* 0x000fe200078e0cff */
[----:B------:R-:W-:Y:S01]  /*0e50*/  IMAD.IADD R2, R40, 0x1, R5 ;  /* 0x0000000128027824 */ /* 0x000fe200078e0205 */
[----:B------:R-:W-:Y:S01]  /*0e60*/  IADD3 R40, PT, PT, R45, R13, R40 ;  /* 0x0000000d2d287210 */ /* 0x000fe20007ffe028 */
[----:B------:R-:W-:Y:S01]  /*0e70*/  VIADD R7, R7, 0x1 ;  /* 0x0000000107077836 */ /* 0x000fe20000000000 */
[----:B------:R-:W-:Y:S01]  /*0e80*/  SEL R8, R5, R8, !P5 ;  /* 0x0000000805087207 */ /* 0x000fe20006800000 */
[----:B------:R-:W-:Y:S01]  /*0e90*/  IMAD.IADD R13, R2, 0x1, R13 ;  /* 0x00000001020d7824 */ /* 0x000fe200078e020d */
[----:B------:R-:W-:Y:S01]  /*0ea0*/  ISETP.NE.AND P5, PT, R4, RZ, PT ;  /* 0x000000ff0400720c */ /* 0x000fe20003fa5270 */
[--C-:B------:R-:W-:Y:S01]  /*0eb0*/  IMAD.IADD R5, R35, 0x1, R40.reuse ;  /* 0x0000000123057824 */ /* 0x100fe200078e0228 */
[----:B------:R-:W-:Y:S01]  /*0ec0*/  SEL R11, R2, R7, !P4 ;  /* 0x00000007020b7207 */ /* 0x000fe20006000000 */
[----:B------:R-:W-:Y:S01]  /*0ed0*/  IMAD R2, R0, 0x13, -R40 ;  /* 0x0000001300027824 */ /* 0x000fe200078e0a28 */
[----:B------:R-:W-:Y:S01]  /*0ee0*/  LOP3.LUT R4, RZ, R0, RZ, 0x33, !PT ;  /* 0x00000000ff047212 */ /* 0x000fe200078e33ff */
[----:B------:R-:W-:Y:S01]  /*0ef0*/  IMAD.IADD R15, R36, 0x1, R5 ;  /* 0x00000001240f7824 */ /* 0x000fe200078e0205 */
[----:B------:R-:W-:Y:S01]  /*0f00*/  ISETP.NE.U32.AND P4, PT, R6, 0x1, PT ;  /* 0x000000010600780c */ /* 0x000fe20003f85070 */
[----:B------:R-:W-:Y:S01]  /*0f10*/  VIADD R2, R2, 0x2 ;  /* 0x0000000202027836 */ /* 0x000fe20000000000 */
[----:B------:R-:W-:Y:S01]  /*0f20*/  LOP3.LUT R6, R19, 0x1, RZ, 0xc, !PT ;  /* 0x0000000113067812 */ /* 0x000fe200078e0cff */
[----:B------:R-:W-:-:S02]  /*0f30*/  IMAD.IADD R7, R0, 0x1, -R9 ;  /* 0x0000000100077824 */ /* 0x000fc400078e0a09 */
[----:B------:R-:W-:Y:S01]  /*0f40*/  @!P6 VIADD R7, R4, UR5 ;  /* 0x000000050407ec36 */ /* 0x000fe20008000000 */
[----:B------:R-:W-:Y:S01]  /*0f50*/  SEL R12, R2, R13, !P0 ;  /* 0x0000000d020c7207 */ /* 0x000fe20004000000 */
[----:B------:R-:W-:Y:S01]  /*0f60*/  IMAD.IADD R13, R35, 0x1, R13 ;  /* 0x00000001230d7824 */ /* 0x000fe200078e020d */
[----:B------:R-:W-:Y:S01]  /*0f70*/  LOP3.LUT R4, R24, 0x1, RZ, 0xc, !PT ;  /* 0x0000000118047812 */ /* 0x000fe200078e0cff */
[----:B------:R-:W-:Y:S01]  /*0f80*/  IMAD R2, R0, 0x13, -R15 ;  /* 0x0000001300027824 */ /* 0x000fe200078e0a0f */
[----:B------:R-:W-:Y:S01]  /*0f90*/  LOP3.LUT P0, RZ, R24, 0x1, RZ, 0xc0, !PT ;  /* 0x0000000118ff7812 */ /* 0x000fe2000780c0ff */
[----:B------:R-:W-:Y:S01]  /*0fa0*/  IMAD.IADD R47, R42, 0x1, R45 ;  /* 0x000000012a2f7824 */ /* 0x000fe200078e022d */
[----:B------:R-:W-:Y:S01]  /*0fb0*/  ISETP.GE.AND P6, PT, R50, R9, PT ;  /* 0x000000093200720c */ /* 0x000fe20003fc6270 */
[----:B------:R-:W-:Y:S01]  /*0fc0*/  IMAD R5, R0, 0x13, -R5 ;  /* 0x0000001300057824 */ /* 0x000fe200078e0a05 */
[----:B------:R-:W-:Y:S01]  /*0fd0*/  LEA R12, R12, UR4, 0x2 ;  /* 0x000000040c0c7c11 */ /* 0x000fe2000f8e10ff */
[----:B------:R-:W-:-:S02]  /*0fe0*/  IMAD.IADD R45, R41, 0x1, R45 ;  /* 0x00000001292d7824 */ /* 0x000fc400078e022d */
[----:B------:R-:W-:Y:S02]  /*0ff0*/  IMAD.IADD R41, R15, 0x1, R4 ;  /* 0x000000010f297824 */ /* 0x000fe400078e0204 */
[----:B------:R-:W-:Y:S02]  /*1000*/  IMAD.IADD R35, R36, 0x1, R13 ;  /* 0x0000000124237824 */ /* 0x000fe400078e020d */
[----:B------:R-:W-:Y:S02]  /*1010*/  VIADD R2, R2, 0x4 ;  /* 0x0000000402027836 */ /* 0x000fe40000000000 */
[----:B------:R-:W-:Y:S02]  /*1020*/  VIADD R5, R5, 0x3 ;  /* 0x0000000305057836 */ /* 0x000fe40000000000 */
[----:B------:R-:W-:Y:S01]  /*1030*/  IMAD.IADD R43, R41, 0x1, R6 ;  /* 0x00000001292b7824 */ /* 0x000fe200078e0206 */
[C---:B------:R-:W-:Y:S01]  /*1040*/  SEL R14, R35.reuse, R2, !P0 ;  /* 0x00000002230e7207 */ /* 0x040fe20004000000 */
[----:B------:R-:W-:Y:S01]  /*1050*/  IMAD.IADD R35, R35, 0x1, R4 ;  /* 0x0000000123237824 */ /* 0x000fe200078e0204 */
[----:B------:R-:W-:Y:S01]  /*1060*/  SEL R15, R13, R5, !P1 ;  /* 0x000000050d0f7207 */ /* 0x000fe20004800000 */
[----:B------:R-:W-:Y:S01]  /*1070*/  IMAD.IADD R13, R43, 0x1, R10 ;  /* 0x000000012b0d7824 */ /* 0x000fe200078e020a */
[----:B------:R-:W-:Y:S01]  /*1080*/  LOP3.LUT P1, RZ, R22, 0x1, RZ, 0xc0, !PT ;  /* 0x0000000116ff7812 */ /* 0x000fe2000782c0ff */
[C---:B------:R-:W-:Y:S01]  /*1090*/  IMAD R43, R0.reuse, 0x13, -R43 ;  /* 0x00000013002b7824 */ /* 0x040fe200078e0a2b */
[----:B------:R-:W-:Y:S01]  /*10a0*/  LOP3.LUT P0, RZ, R19, 0x1, RZ, 0xc0, !PT ;  /* 0x0000000113ff7812 */ /* 0x000fe2000780c0ff */
[----:B------:R-:W-:Y:S01]  /*10b0*/  IMAD.IADD R5, R35, 0x1, R6 ;  /* 0x0000000123057824 */ /* 0x000fe200078e0206 */
[----:B------:R-:W-:Y:S01]  /*10c0*/  LOP3.LUT R6, R33, 0x1, RZ, 0xc, !PT ;  /* 0x0000000121067812 */ /* 0x000fe200078e0cff */
[----:B------:R-:W-:-:S02]  /*10d0*/  IMAD R2, R0, 0x13, -R13 ;  /* 0x0000001300027824 */ /* 0x000fc400078e0a0d */
[----:B------:R-:W-:Y:S02]  /*10e0*/  VIADD R40, R43, 0x6 ;  /* 0x000000062b287836 */ /* 0x000fe40000000000 */
[C---:B------:R-:W-:Y:S01]  /*10f0*/  IMAD.IADD R43, R5.reuse, 0x1, R10 ;  /* 0x00000001052b7824 */ /* 0x040fe200078e020a */
[----:B------:R-:W-:Y:S01]  /*1100*/  LOP3.LUT R10, R32, 0x1, RZ, 0xc, !PT ;  /* 0x00000001200a7812 */ /* 0x000fe200078e0cff */
[----:B------:R-:W-:Y:S01]  /*1110*/  IMAD.IADD R13, R38, 0x1, R13 ;  /* 0x00000001260d7824 */ /* 0x000fe200078e020d */
[----:B------:R-:W-:Y:S01]  /*1120*/  SEL R40, R5, R40, !P1 ;  /* 0x0000002805287207 */ /* 0x000fe20004800000 */
[----:B------:R-:W-:Y:S01]  /*1130*/  IMAD R41, R0, 0x13, -R41 ;  /* 0x0000001300297824 */ /* 0x000fe200078e0a29 */
[----:B------:R-:W-:Y:S01]  /*1140*/  LOP3.LUT P1, RZ, R31, 0x1, RZ, 0xc0, !PT ;  /* 0x000000011fff7812 */ /* 0x000fe2000782c0ff */
[----:B------:R-:W-:Y:S02]  /*1150*/  VIADD R2, R2, 0x7 ;  /* 0x0000000702027836 */ /* 0x000fe40000000000 */
[----:B------:R-:W-:-:S02]  /*1160*/  IMAD.IADD R38, R38, 0x1, R43 ;  /* 0x0000000126267824 */ /* 0x000fc400078e022b */
[----:B------:R-:W-:Y:S02]  /*1170*/  IMAD R13, R0, 0x13, -R13 ;  /* 0x00000013000d7824 */ /* 0x000fe400078e0a0d */
[----:B------:R-:W-:Y:S01]  /*1180*/  VIADD R36, R41, 0x5 ;  /* 0x0000000529247836 */ /* 0x000fe20000000000 */
[----:B------:R-:W-:Y:S01]  /*1190*/  SEL R41, R2, R43, !P2 ;  /* 0x0000002b02297207 */ /* 0x000fe20005000000 */
[----:B------:R-:W-:Y:S01]  /*11a0*/  IMAD.IADD R2, R37, 0x1, R38 ;  /* 0x0000000125027824 */ /* 0x000fe200078e0226 */
[----:B------:R-:W-:Y:S01]  /*11b0*/  LOP3.LUT R37, R28, 0x1, RZ, 0xc, !PT ;  /* 0x000000011c257812 */ /* 0x000fe200078e0cff */
[----:B------:R-:W-:Y:S01]  /*11c0*/  VIADD R13, R13, 0x8 ;  /* 0x000000080d0d7836 */ /* 0x000fe20000000000 */
[----:B------:R-:W-:Y:S01]  /*11d0*/  SEL R36, R35, R36, !P0 ;  /* 0x0000002423247207 */ /* 0x000fe20004000000 */
[C---:B------:R-:W-:Y:S01]  /*11e0*/  IMAD R47, R0.reuse, 0x13, -R47 ;  /* 0x00000013002f7824 */ /* 0x040fe200078e0a2f */
[----:B------:R-:W-:Y:S01]  /*11f0*/  LOP3.LUT P0, RZ, R33, 0x1, RZ, 0xc0, !PT ;  /* 0x0000000121ff7812 */ /* 0x000fe2000780c0ff */
[----:B------:R-:W-:Y:S01]  /*1200*/  IMAD R4, R0, 0x13, -R45 ;  /* 0x0000001300047824 */ /* 0x000fe200078e0a2d */
[----:B------:R-:W-:Y:S01]  /*1210*/  LOP3.LUT P2, RZ, R27, 0x1, RZ, 0xc0, !PT ;  /* 0x000000011bff7812 */ /* 0x000fe2000784c0ff */
[----:B------:R-:W-:Y:S01]  /*1220*/  IMAD.IADD R45, R45, 0x1, R6 ;  /* 0x000000012d2d7824 */ /* 0x000fe200078e0206 */
[----:B------:R-:W-:Y:S01]  /*1230*/  LEA R36, R36, UR4, 0x2 ;  /* 0x0000000424247c11 */ /* 0x000fe2000f8e10ff */
[----:B------:R-:W-:Y:S01]  /*1240*/  IMAD.IADD R5, R39, 0x1, R2 ;  /* 0x0000000127057824 */ /* 0x000fe200078e0202 */
[----:B------:R-:W-:Y:S01]  /*1250*/  SEL R39, R13, R38, !P3 ;  /* 0x000000260d277207 */ /* 0x000fe20005800000 */
[----:B------:R-:W-:Y:S01]  /*1260*/  VIADD R43, R47, 0x9 ;  /* 0x000000092f2b7836 */ /* 0x000fe20000000000 */
[----:B------:R-:W-:Y:S01]  /*1270*/  LOP3.LUT R38, R27, 0x1, RZ, 0xc, !PT ;  /* 0x000000011b267812 */ /* 0x000fe200078e0cff */
[----:B------:R-:W-:Y:S01]  /*1280*/  VIADD R4, R4, 0xa ;  /* 0x0000000a04047836 */ /* 0x000fe20000000000 */
[----:B------:R-:W-:Y:S01]  /*1290*/  LOP3.LUT P3, RZ, R26, 0x1, RZ, 0xc0, !PT ;  /* 0x000000011aff7812 */ /* 0x000fe2000786c0ff */
[----:B------:R-:W-:Y:S01]  /*12a0*/  IMAD.IADD R13, R45, 0x1, R10 ;  /* 0x000000012d0d7824 */ /* 0x000fe200078e020a */
[----:B------:R-:W-:Y:S01]  /*12b0*/  SEL R43, R2, R43, !P5 ;  /* 0x0000002b022b7207 */ /* 0x000fe20006800000 */
[----:B------:R-:W-:Y:S01]  /*12c0*/  IMAD R45, R0, 0x13, -R45 ;  /* 0x00000013002d7824 */ /* 0x000fe200078e0a2d */
[C---:B------:R-:W-:Y:S01]  /*12d0*/  SEL R42, R5.reuse, R4, !P0 ;  /* 0x00000004052a7207 */ /* 0x040fe20004000000 */
[----:B------:R-:W-:Y:S01]  /*12e0*/  IMAD.IADD R6, R5, 0x1, R6 ;  /* 0x0000000105067824 */ /* 0x000fe200078e0206 */
[----:B------:R-:W-:Y:S01]  /*12f0*/  LOP3.LUT P0, RZ, R32, 0x1, RZ, 0xc0, !PT ;  /* 0x0000000120ff7812 */ /* 0x000fe2000780c0ff */
[----:B------:R-:W-:Y:S01]  /*1300*/  IMAD R2, R0, 0x13, -R13 ;  /* 0x0000001300027824 */ /* 0x000fe200078e0a0d */
[----:B------:R-:W-:Y:S01]  /*1310*/  LOP3.LUT R4, R31, 0x1, RZ, 0xc, !PT ;  /* 0x000000011f047812 */ /* 0x000fe200078e0cff */
[----:B------:R-:W-:Y:S01]  /*1320*/  VIADD R45, R45, 0xb ;  /* 0x0000000b2d2d7836 */ /* 0x000fe20000000000 */
[----:B------:R-:W-:Y:S01]  /*1330*/  LEA R41, R41, UR4, 0x2 ;  /* 0x0000000429297c11 */ /* 0x000fe2000f8e10ff */
[----:B------:R-:W-:Y:S01]  /*1340*/  VIADD R2, R2, 0xc ;  /* 0x0000000c02027836 */ /* 0x000fe20000000000 */
[----:B------:R-:W-:Y:S01]  /*1350*/  LEA R39, R39, UR4, 0x2 ;  /* 0x0000000427277c11 */ /* 0x000fe2000f8e10ff */
[C---:B------:R-:W-:Y:S01]  /*1360*/  IMAD.IADD R5, R6.reuse, 0x1, R10 ;  /* 0x0000000106057824 */ /* 0x040fe200078e020a */
[----:B------:R-:W-:Y:S01]  /*1370*/  SEL R46, R6, R45, !P0 ;  /* 0x0000002d062e7207 */ /* 0x000fe20004000000 */
[----:B------:R-:W-:Y:S01]  /*1380*/  IMAD.IADD R13, R13, 0x1, R4 ;  /* 0x000000010d0d7824 */ /* 0x000fe200078e0204 */
[----:B------:R-:W-:Y:S01]  /*1390*/  LOP3.LUT R6, R30, 0x1, RZ, 0xc, !PT ;  /* 0x000000011e067812 */ /* 0x000fe200078e0cff */
[----:B------:R-:W-:Y:S01]  /*13a0*/  IMAD.IADD R50, R50, 0x1, -R9 ;  /* 0x0000000132327824 */ /* 0x000fe200078e0a09 */
[----:B------:R-:W-:Y:S01]  /*13b0*/  SEL R45, R5, R2, !P1 ;  /* 0x00000002052d7207 */ /* 0x000fe20004800000 */
[C---:B------:R-:W-:Y:S01]  /*13c0*/  IMAD R2, R0.reuse, 0x13, -R13 ;  /* 0x0000001300027824 */ /* 0x040fe200078e0a0d */
[----:B------:R-:W-:Y:S01]  /*13d0*/  ISETP.NE.AND P0, PT, R0, RZ, PT ;  /* 0x000000ff0000720c */ /* 0x000fe20003f05270 */
[----:B------:R-:W-:Y:S01]  /*13e0*/  IMAD.IADD R13, R13, 0x1, R6 ;  /* 0x000000010d0d7824 */ /* 0x000fe200078e0206 */
[----:B------:R-:W-:Y:S01]  /*13f0*/  LOP3.LUT R10, R29, 0x1, RZ, 0xc, !PT ;  /* 0x000000011d0a7812 */ /* 0x000fe200078e0cff */
[----:B------:R-:W-:Y:S01]  /*1400*/  IMAD.IADD R5, R5, 0x1, R4 ;  /* 0x0000000105057824 */ /* 0x000fe200078e0204 */
[----:B------:R-:W-:Y:S01]  /*1410*/  LOP3.LUT P1, RZ, R30, 0x1, RZ, 0xc0, !PT ;  /* 0x000000011eff7812 */ /* 0x000fe2000782c0ff */
[----:B------:R-:W-:Y:S01]  /*1420*/  VIADD R2, R2, 0xd ;  /* 0x0000000d02027836 */ /* 0x000fe20000000000 */
[----:B------:R-:W-:Y:S01]  /*1430*/  LEA R43, R43, UR4, 0x2 ;  /* 0x000000042b2b7c11 */ /* 0x000fe2000f8e10ff */
[----:B------:R-:W-:Y:S01]  /*1440*/  IMAD.IADD R35, R13, 0x1, R10 ;  /* 0x000000010d237824 */ /* 0x000fe200078e020a */
[----:B------:R-:W-:Y:S01]  /*1450*/  LEA R42, R42, UR4, 0x2 ;  /* 0x000000042a2a7c11 */ /* 0x000fe2000f8e10ff */
[----:B------:R-:W-:Y:S01]  /*1460*/  IMAD R4, R0, 0x13, -R13 ;  /* 0x0000001300047824 */ /* 0x000fe200078e0a0d */
[----:B------:R-:W-:Y:S01]  /*1470*/  SEL R47, R5, R2, !P1 ;  /* 0x00000002052f7207 */ /* 0x000fe20004800000 */
[----:B------:R-:W-:Y:S01]  /*1480*/  IMAD.IADD R49, R35, 0x1, R37 ;  /* 0x0000000123317824 */ /* 0x000fe200078e0225 */
[----:B------:R-:W-:Y:S01]  /*1490*/  LOP3.LUT P1, RZ, R29, 0x1, RZ, 0xc0, !PT ;  /* 0x000000011dff7812 */ /* 0x000fe2000782c0ff */
[----:B------:R-:W-:Y:S01]  /*14a0*/  IMAD.IADD R13, R5, 0x1, R6 ;  /* 0x00000001050d7824 */ /* 0x000fe200078e0206 */
[----:B------:R-:W-:Y:S01]  /*14b0*/  LEA R47, R47, UR4, 0x2 ;  /* 0x000000042f2f7c11 */ /* 0x000fe2000f8e10ff */
[----:B------:R-:W-:-:S02]  /*14c0*/  VIADD R48, R4, 0xe ;  /* 0x0000000e04307836 */ /* 0x000fc40000000000 */
[----:B------:R-:W0:Y:S01]  /*14d0*/  @!P0 LDC.64 R4, c[0x0][0x3a0] ;  /* 0x0000e800ff048b82 */ /* 0x000e220000000a00 */
[----:B------:R-:W-:Y:S02]  /*14e0*/  IMAD.IADD R51, R49, 0x1, R38 ;  /* 0x0000000131337824 */ /* 0x000fe400078e0226 */
[C---:B------:R-:W-:Y:S01]  /*14f0*/  IMAD.IADD R10, R13.reuse, 0x1, R10 ;  /* 0x000000010d0a7824 */ /* 0x040fe200078e020a */
[----:B------:R-:W-:Y:S01]  /*1500*/  SEL R48, R13, R48, !P1 ;  /* 0x000000300d307207 */ /* 0x000fe20004800000 */
[----:B------:R-:W-:Y:S01]  /*1510*/  IMAD R35, R0, 0x13, -R35 ;  /* 0x0000001300237824 */ /* 0x000fe200078e0a23 */
[----:B------:R-:W-:Y:S01]  /*1520*/  LOP3.LUT P1, RZ, R28, 0x1, RZ, 0xc0, !PT ;  /* 0x000000011cff7812 */ /* 0x000fe2000782c0ff */
[----:B------:R-:W-:Y:S01]  /*1530*/  IMAD R49, R0, 0x13, -R49 ;  /* 0x0000001300317824 */ /* 0x000fe200078e0a31 */
[----:B------:R-:W-:Y:S01]  /*1540*/  LEA R48, R48, UR4, 0x2 ;  /* 0x0000000430307c11 */ /* 0x000fe2000f8e10ff */
[----:B------:R-:W-:Y:S02]  /*1550*/  IMAD.IADD R13, R51, 0x1, R44 ;  /* 0x00000001330d7824 */ /* 0x000fe400078e022c */
[----:B------:R-:W-:-:S02]  /*1560*/  IMAD.IADD R6, R10, 0x1, R37 ;  /* 0x000000010a067824 */ /* 0x000fc400078e0225 */
[----:B------:R-:W-:Y:S02]  /*1570*/  VIADD R35, R35, 0xf ;  /* 0x0000000f23237836 */ /* 0x000fe40000000000 */
[----:B------:R-:W-:Y:S02]  /*1580*/  VIADD R49, R49, 0x10 ;  /* 0x0000001031317836 */ /* 0x000fe40000000000 */
[----:B------:R-:W-:Y:S01]  /*1590*/  IMAD R51, R0, 0x13, -R51 ;  /* 0x0000001300337824 */ /* 0x000fe200078e0a33 */
[----:B------:R-:W-:Y:S01]  /*15a0*/  SEL R58, R10, R35, !P1 ;  /* 0x000000230a3a7207 */ /* 0x000fe20004800000 */
[----:B------:R-:W-:Y:S01]  /*15b0*/  IMAD R13, R0, 0x13, -R13 ;  /* 0x00000013000d7824 */ /* 0x000fe200078e0a0d */
[C---:B------:R-:W-:Y:S01]  /*15c0*/  SEL R59, R6.reuse, R49, !P2 ;  /* 0x00000031063b7207 */ /* 0x040fe20005000000 */
[----:B------:R-:W-:Y:S01]  /*15d0*/  IMAD.IADD R38, R6, 0x1, R38 ;  /* 0x0000000106267824 */ /* 0x000fe200078e0226 */
[----:B------:R-:W-:Y:S01]  /*15e0*/  ISETP.GE.AND P2, PT, R54, R9, PT ;  /* 0x000000093600720c */ /* 0x000fe20003f46270 */
[----:B------:R-:W-:-:S02]  /*15f0*/  VIADD R51, R51, 0x11 ;  /* 0x0000001133337836 */ /* 0x000fc40000000000 */
[C---:B------:R-:W-:Y:S02]  /*1600*/  VIADD R6, R0.reuse, 0x4c0 ;  /* 0x000004c000067836 */ /* 0x040fe40000000000 */
[----:B------:R-:W-:Y:S01]  /*1610*/  VIADD R10, R0, 0x980 ;  /* 0x00000980000a7836 */ /* 0x000fe20000000000 */
[----:B------:R-:W-:Y:S01]  /*1620*/  SEL R60, R38, R51, !P3 ;  /* 0x00000033263c7207 */ /* 0x000fe20005800000 */
[----:B------:R-:W-:Y:S01]  /*1630*/  VIADD R52, R13, 0x12 ;  /* 0x000000120d347836 */ /* 0x000fe20000000000 */
[-C--:B------:R-:W-:Y:S01]  /*1640*/  ISETP.GE.AND P3, PT, R6, R9.reuse, PT ;  /* 0x000000090600720c */ /* 0x080fe20003f66270 */
[----:B------:R-:W-:Y:S01]  /*1650*/  @P4 IMAD.IADD R52, R38, 0x1, R44 ;  /* 0x0000000126344824 */ /* 0x000fe200078e022c */
[-C--:B------:R-:W-:Y:S01]  /*1660*/  ISETP.GE.AND P4, PT, R56, R9.reuse, PT ;  /* 0x000000093800720c */ /* 0x080fe20003f86270 */
[----:B------:R-:W-:Y:S01]  /*1670*/  @!P0 IMAD.MOV.U32 R2, RZ, RZ, 0x65 ;  /* 0x00000065ff028424 */ /* 0x000fe200078e00ff */
[-C--:B------:R-:W-:Y:S01]  /*1680*/  ISETP.GE.AND P1, PT, R10, R9.reuse, PT ;  /* 0x000000090a00720c */ /* 0x080fe20003f26270 */
[----:B------:R-:W-:Y:S01]  /*1690*/  VIADD R38, R0, 0xbe0 ;  /* 0x00000be000267836 */ /* 0x000fe20000000000 */
[----:B------:R-:W-:Y:S01]  /*16a0*/  LEA R52, R52, UR4, 0x2 ;  /* 0x0000000434347c11 */ /* 0x000fe2000f8e10ff */
[----:B------:R-:W-:Y:S01]  /*16b0*/  VIADD R44, R0, 0x10a0 ;  /* 0x000010a0002c7836 */ /* 0x000fe20000000000 */
[----:B0-----:R0:W-:Y:S01]  /*16c0*/  @!P0 ST.E.64.STRONG.GPU desc[UR8][R4.64+0x100], R2 ;  /* 0x0001000204008985 */ /* 0x0011e2000c10fb08 */
[--C-:B------:R-:W-:Y:S01]  /*16d0*/  IMAD.IADD R56, R56, 0x1, -R9.reuse ;  /* 0x0000000138387824 */ /* 0x100fe200078e0a09 */
[-C--:B------:R-:W-:Y:S01]  /*16e0*/  ISETP.GE.AND P0, PT, R38, R9.reuse, PT ;  /* 0x000000092600720c */ /* 0x080fe20003f06270 */
[--C-:B------:R-:W-:Y:S01]  /*16f0*/  IMAD.IADD R55, R6, 0x1, -R9.reuse ;  /* 0x0000000106377824 */ /* 0x100fe200078e0a09 */
[----:B------:R-:W-:Y:S01]  /*1700*/  ISETP.GE.AND P5, PT, R44, R9, PT ;  /* 0x000000092c00720c */ /* 0x000fe20003fa6270 */
[----:B------:R-:W-:-:S02]  /*1710*/  IMAD.IADD R54, R54, 0x1, -R9 ;  /* 0x0000000136367824 */ /* 0x000fc400078e0a09 */
[--C-:B------:R-:W-:Y:S02]  /*1720*/  IMAD.IADD R53, R10, 0x1, -R9.reuse ;  /* 0x000000010a357824 */ /* 0x100fe400078e0a09 */
[C---:B------:R-:W-:Y:S01]  /*1730*/  @!P4 VIADD R56, R57.reuse, 0xfffffd9f ;  /* 0xfffffd9f3938c836 */ /* 0x040fe20000000000 */
[-C--:B------:R-:W-:Y:S01]  /*1740*/  ISETP.GE.AND P4, PT, R62, R9.reuse, PT ;  /* 0x000000093e00720c */ /* 0x080fe20003f86270 */
[C---:B------:R-:W-:Y:S01]  /*1750*/  @!P3 VIADD R55, R57.reuse, 0xfffffb3f ;  /* 0xfffffb3f3937b836 */ /* 0x040fe20000000000 */
[-C--:B------:R-:W-:Y:S01]  /*1760*/  ISETP.GE.AND P3, PT, R64, R9.reuse, PT ;  /* 0x000000094000720c */ /* 0x080fe20003f66270 */
[C---:B------:R-:W-:Y:S02]  /*1770*/  @!P2 VIADD R54, R57.reuse, 0xfffff8df ;  /* 0xfffff8df3936a836 */ /* 0x040fe40000000000 */
[C---:B0-----:R-:W-:Y:S02]  /*1780*/  VIADD R2, R0.reuse, 0x17c0 ;  /* 0x000017c000027836 */ /* 0x041fe40000000000 */
[C---:B------:R-:W-:Y:S01]  /*1790*/  VIADD R4, R0.reuse, 0x1a20 ;  /* 0x00001a2000047836 */ /* 0x040fe20000000000 */
[----:B------:R-:W-:Y:S01]  /*17a0*/  LEA R0, R0, UR4, 0x2 ;  /* 0x0000000400007c11 */ /* 0x000fe2000f8e10ff */
[----:B------:R-:W-:Y:S01]  /*17b0*/  BAR.SYNC.DEFER_BLOCKING 0x0 ;  /* 0x0000000000007b1d */ /* 0x000fe20000010000 */
[----:B------:R-:W-:Y:S01]  /*17c0*/  @!P1 VIADD R53, R57, 0xfffff67f ;  /* 0xfffff67f39359836 */ /* 0x000fe20000000000 */
[-C--:B------:R-:W-:Y:S01]  /*17d0*/  ISETP.GE.AND P2, PT, R2, R9.reuse, PT ;  /* 0x000000090200720c */ /* 0x080fe20003f46270 */
[--C-:B------:R-:W-:Y:S01]  /*17e0*/  IMAD.IADD R51, R38, 0x1, -R9.reuse ;  /* 0x0000000126337824 */ /* 0x100fe200078e0a09 */
[----:B------:R-:W-:Y:S01]  /*17f0*/  ISETP.GE.AND P1, PT, R4, R9, PT ;  /* 0x000000090400720c */ /* 0x000fe20003f26270 */
[----:B------:R-:W-:-:S02]  /*1800*/  IMAD.IADD R49, R44, 0x1, -R9 ;  /* 0x000000012c317824 */ /* 0x000fc400078e0a09 */
[--C-:B------:R-:W-:Y:S01]  /*1810*/  IMAD.IADD R44, R62, 0x1, -R9.reuse ;  /* 0x000000013e2c7824 */ /* 0x100fe200078e0a09 */
[----:B------:R-:W-:Y:S01]  /*1820*/  LEA R62, R15, UR4, 0x2 ;  /* 0x000000040f3e7c11 */ /* 0x000fe2000f8e10ff */
[--C-:B------:R-:W-:Y:S01]  /*1830*/  IMAD.IADD R38, R64, 0x1, -R9.reuse ;  /* 0x0000000140267824 */ /* 0x100fe200078e0a09 */
[----:B------:R-:W-:Y:S01]  /*1840*/  LEA R15, R40, UR4, 0x2 ;  /* 0x00000004280f7c11 */ /* 0x000fe2000f8e10ff */
[--C-:B------:R-:W-:Y:S02]  /*1850*/  IMAD.IADD R37, R2, 0x1, -R9.reuse ;  /* 0x0000000102257824 */ /* 0x100fe400078e0a09 */
[--C-:B------:R-:W-:Y:S02]  /*1860*/  IMAD.IADD R35, R4, 0x1, -R9.reuse ;  /* 0x0000000104237824 */ /* 0x100fe400078e0a09 */
[C---:B------:R-:W-:Y:S01]  /*1870*/  @!P0 VIADD R51, R57.reuse, 0xfffff41f ;  /* 0xfffff41f39338836 */ /* 0x040fe20000000000 */
[-C--:B------:R-:W-:Y:S01]  /*1880*/  ISETP.GE.AND P0, PT, R66, R9.reuse, PT ;  /* 0x000000094200720c */ /* 0x080fe20003f06270 */
        /* <DEDUP_REMOVED lines=10> */
[----:B------:R-:W-:Y:S01]  /*1930*/  @!P1 VIADD R35, R57, 0xffffe5df ;  /* 0xffffe5df39239836 */ /* 0x000fe20000000000 */
[----:B------:R-:W-:Y:S01]  /*1940*/  ISETP.GE.AND P1, PT, R78, R9, PT ;  /* 0x000000094e00720c */ /* 0x000fe20003f26270 */
[----:B------:R-:W-:-:S02]  /*1950*/  IMAD.IADD R13, R66, 0x1, -R9 ;  /* 0x00000001420d7824 */ /* 0x000fc400078e0a09 */
[--C-:B------:R-:W-:Y:S02]  /*1960*/  IMAD.IADD R10, R68, 0x1, -R9.reuse ;  /* 0x00000001440a7824 */ /* 0x100fe400078e0a09 */
[--C-:B------:R-:W-:Y:S02]  /*1970*/  IMAD.IADD R6, R70, 0x1, -R9.reuse ;  /* 0x0000000146067824 */ /* 0x100fe400078e0a09 */
[--C-:B------:R-:W-:Y:S02]  /*1980*/  IMAD.IADD R5, R72, 0x1, -R9.reuse ;  /* 0x0000000148057824 */ /* 0x100fe400078e0a09 */
[--C-:B------:R-:W-:Y:S02]  /*1990*/  IMAD.IADD R3, R74, 0x1, -R9.reuse ;  /* 0x000000014a037824 */ /* 0x100fe400078e0a09 */
[--C-:B------:R-:W-:Y:S02]  /*19a0*/  IMAD.IADD R2, R76, 0x1, -R9.reuse ;  /* 0x000000014c027824 */ /* 0x100fe400078e0a09 */
[----:B------:R-:W-:Y:S01]  /*19b0*/  IMAD.IADD R4, R78, 0x1, -R9 ;  /* 0x000000014e047824 */ /* 0x000fe200078e0a09 */
[----:B------:R-:W-:Y:S01]  /*19c0*/  LEA R9, R8, UR4, 0x2 ;  /* 0x0000000408097c11 */ /* 0x000fe2000f8e10ff */
[----:B------:R-:W-:Y:S01]  /*19d0*/  @!P0 VIADD R13, R57, 0xffffe37f ;  /* 0xffffe37f390d8836 */ /* 0x000fe20000000000 */
[----:B------:R-:W-:Y:S01]  /*19e0*/  LEA R8, R11, UR4, 0x2 ;  /* 0x000000040b087c11 */ /* 0x000fe2000f8e10ff */
[C---:B------:R-:W-:Y:S01]  /*19f0*/  @!P6 VIADD R10, R57.reuse, 0xffffe11f ;  /* 0xffffe11f390ae836 */ /* 0x040fe20000000000 */
[----:B------:R-:W-:Y:S01]  /*1a00*/  LEA R11, R14, UR4, 0x2 ;  /* 0x000000040e0b7c11 */ /* 0x000fe2000f8e10ff */
[----:B------:R0:W-:Y:S01]  /*1a10*/  STS [R9], R20 ;  /* 0x0000001409007388 */ /* 0x0001e20000000800 */
[----:B------:R-:W-:-:S02]  /*1a20*/  @!P5 VIADD R6, R57, 0xffffdebf ;  /* 0xffffdebf3906d836 */ /* 0x000fc40000000000 */
[C---:B------:R-:W-:Y:S01]  /*1a30*/  @!P4 VIADD R5, R57.reuse, 0xffffdc5f ;  /* 0xffffdc5f3905c836 */ /* 0x040fe20000000000 */
[----:B------:R1:W-:Y:S01]  /*1a40*/  STS [R8], R21 ;  /* 0x0000001508007388 */ /* 0x0003e20000000800 */
[C---:B------:R-:W-:Y:S02]  /*1a50*/  @!P3 VIADD R3, R57.reuse, 0xffffd9ff ;  /* 0xffffd9ff3903b836 */ /* 0x040fe40000000000 */
[C---:B------:R-:W-:Y:S01]  /*1a60*/  @!P2 VIADD R2, R57.reuse, 0xffffd79f ;  /* 0xffffd79f3902a836 */ /* 0x040fe20000000000 */
[----:B------:R2:W-:Y:S01]  /*1a70*/  STS [R12], R23 ;  /* 0x000000170c007388 */ /* 0x0005e20000000800 */
[----:B------:R-:W-:Y:S01]  /*1a80*/  @!P1 VIADD R4, R57, 0xffffd53f ;  /* 0xffffd53f39049836 */ /* 0x000fe20000000000 */
[----:B0-----:R-:W-:Y:S02]  /*1a90*/  LEA R9, R46, UR4, 0x2 ;  /* 0x000000042e097c11 */ /* 0x001fe4000f8e10ff */
[----:B------:R-:W-:Y:S01]  /*1aa0*/  STS [R62], R17 ;  /* 0x000000113e007388 */ /* 0x000fe20000000800 */
[----:B-1----:R-:W-:-:S03]  /*1ab0*/  LEA R8, R45, UR4, 0x2 ;  /* 0x000000042d087c11 */ /* 0x002fc6000f8e10ff */
[----:B------:R0:W-:Y:S01]  /*1ac0*/  STS [R11], R24 ;  /* 0x000000180b007388 */ /* 0x0001e20000000800 */
[----:B--2---:R-:W-:-:S03]  /*1ad0*/  LEA R12, R59, UR4, 0x2 ;  /* 0x000000043b0c7c11 */ /* 0x004fc6000f8e10ff */
[----:B------:R-:W-:Y:S04]  /*1ae0*/  STS [R36], R19 ;  /* 0x0000001324007388 */ /* 0x000fe80000000800 */
[----:B------:R1:W-:Y:S01]  /*1af0*/  STS [R15], R22 ;  /* 0x000000160f007388 */ /* 0x0003e20000000800 */
[----:B0-----:R-:W-:-:S03]  /*1b00*/  LEA R11, R58, UR4, 0x2 ;  /* 0x000000043a0b7c11 */ /* 0x001fc6000f8e10ff */
[----:B------:R-:W-:Y:S04]  /*1b10*/  STS [R41], R16 ;  /* 0x0000001029007388 */ /* 0x000fe80000000800 */
[----:B------:R-:W-:Y:S01]  /*1b20*/  STS [R39], R18 ;  /* 0x0000001227007388 */ /* 0x000fe20000000800 */
[----:B-1----:R-:W-:-:S03]  /*1b30*/  LEA R15, R60, UR4, 0x2 ;  /* 0x000000043c0f7c11 */ /* 0x002fc6000f8e10ff */
[----:B------:R-:W-:Y:S04]  /*1b40*/  STS [R43], R34 ;  /* 0x000000222b007388 */ /* 0x000fe80000000800 */
[----:B------:R-:W-:Y:S04]  /*1b50*/  STS [R42], R33 ;  /* 0x000000212a007388 */ /* 0x000fe80000000800 */
[----:B------:R-:W-:Y:S04]  /*1b60*/  STS [R9], R32 ;  /* 0x0000002009007388 */ /* 0x000fe80000000800 */
[----:B------:R0:W-:Y:S04]  /*1b70*/  STS [R8], R31 ;  /* 0x0000001f08007388 */ /* 0x0001e80000000800 */
[----:B------:R-:W-:Y:S04]  /*1b80*/  STS [R47], R30 ;  /* 0x0000001e2f007388 */ /* 0x000fe80000000800 */
[----:B------:R-:W-:Y:S01]  /*1b90*/  STS [R48], R29 ;  /* 0x0000001d30007388 */ /* 0x000fe20000000800 */
[----:B0-----:R-:W0:Y:S03]  /*1ba0*/  LDC.64 R8, c[0x0][0x390] ;  /* 0x0000e400ff087b82 */ /* 0x001e260000000a00 */
[----:B------:R-:W-:Y:S04]  /*1bb0*/  STS [R11], R28 ;  /* 0x0000001c0b007388 */ /* 0x000fe80000000800 */
[----:B------:R-:W-:Y:S04]  /*1bc0*/  STS [R12], R27 ;  /* 0x0000001b0c007388 */ /* 0x000fe80000000800 */
[----:B------:R0:W-:Y:S04]  /*1bd0*/  STS [R15], R26 ;  /* 0x0000001a0f007388 */ /* 0x0001e80000000800 */
[----:B------:R1:W-:Y:S01]  /*1be0*/  STS [R52], R25 ;  /* 0x0000001934007388 */ /* 0x0003e20000000800 */
[----:B------:R-:W-:Y:S01]  /*1bf0*/  BAR.SYNC.DEFER_BLOCKING 0x0 ;  /* 0x0000000000007b1d */ /* 0x000fe20000010000 */
[----:B0-----:R-:W-:-:S04]  /*1c00*/  IMAD.WIDE R14, R7, 0x4, R8 ;  /* 0x00000004070e7825 */ /* 0x001fc800078e0208 */
[----:B------:R-:W-:-:S04]  /*1c10*/  IMAD.WIDE R56, R56, 0x4, R8 ;  /* 0x0000000438387825 */ /* 0x000fc800078e0208 */
[----:B------:R-:W-:-:S04]  /*1c20*/  IMAD.WIDE R16, R55, 0x4, R8 ;  /* 0x0000000437107825 */ /* 0x000fc800078e0208 */
[----:B------:R-:W-:-:S04]  /*1c30*/  IMAD.WIDE R54, R54, 0x4, R8 ;  /* 0x0000000436367825 */ /* 0x000fc800078e0208 */
[--C-:B------:R-:W-:Y:S01]  /*1c40*/  IMAD.WIDE R18, R53, 0x4, R8.reuse ;  /* 0x0000000435127825 */ /* 0x100fe200078e0208 */
[----:B------:R-:W0:Y:S03]  /*1c50*/  LDS R33, [R0] ;  /* 0x0000000000217984 */ /* 0x000e260000000800 */
[--C-:B------:R-:W-:Y:S01]  /*1c60*/  IMAD.WIDE R20, R51, 0x4, R8.reuse ;  /* 0x0000000433147825 */ /* 0x100fe200078e0208 */
[----:B------:R-:W2:Y:S03]  /*1c70*/  LDS R41, [R0+0x980] ;  /* 0x0009800000297984 */ /* 0x000ea60000000800 */
[--C-:B------:R-:W-:Y:S01]  /*1c80*/  IMAD.WIDE R50, R50, 0x4, R8.reuse ;  /* 0x0000000432327825 */ /* 0x100fe200078e0208 */
[----:B------:R-:W3:Y:S03]  /*1c90*/  LDS R43, [R0+0x1300] ;  /* 0x00130000002b7984 */ /* 0x000ee60000000800 */
[--C-:B------:R-:W-:Y:S01]  /*1ca0*/  IMAD.WIDE R22, R49, 0x4, R8.reuse ;  /* 0x0000000431167825 */ /* 0x100fe200078e0208 */
[----:B------:R-:W4:Y:S03]  /*1cb0*/  LDS R47, [R0+0x1c80] ;  /* 0x001c8000002f7984 */ /* 0x000f260000000800 */
[--C-:B------:R-:W-:Y:S01]  /*1cc0*/  IMAD.WIDE R44, R44, 0x4, R8.reuse ;  /* 0x000000042c2c7825 */ /* 0x100fe200078e0208 */
[----:B------:R-:W5:Y:S03]  /*1cd0*/  LDS R59, [R0+0x2600] ;  /* 0x00260000003b7984 */ /* 0x000f660000000800 */
[--C-:B------:R-:W-:Y:S01]  /*1ce0*/  IMAD.WIDE R38, R38, 0x4, R8.reuse ;  /* 0x0000000426267825 */ /* 0x100fe200078e0208 */
[----:B------:R-:W5:Y:S03]  /*1cf0*/  LDS R61, [R0+0x2f80] ;  /* 0x002f8000003d7984 */ /* 0x000f660000000800 */
[--C-:B-1----:R-:W-:Y:S01]  /*1d00*/  IMAD.WIDE R24, R37, 0x4, R8.reuse ;  /* 0x0000000425187825 */ /* 0x102fe200078e0208 */
[----:B------:R-:W1:Y:S03]  /*1d10*/  LDS R63, [R0+0x3900] ;  /* 0x00390000003f7984 */ /* 0x000e660000000800 */
[--C-:B------:R-:W-:Y:S01]  /*1d20*/  IMAD.WIDE R26, R35, 0x4, R8.reuse ;  /* 0x00000004231a7825 */ /* 0x100fe200078e0208 */
        /* <DEDUP_REMOVED lines=13> */
[----:B------:R-:W-:Y:S01]  /*1e00*/  IMAD.WIDE R4, R4, 0x4, R8 ;  /* 0x0000000404047825 */ /* 0x000fe200078e0208 */
[----:B------:R-:W1:Y:S04]  /*1e10*/  LDS R79, [R0+0x8500] ;  /* 0x00850000004f7984 */ /* 0x000e680000000800 */
[----:B------:R-:W1:Y:S04]  /*1e20*/  LDS R81, [R0+0x8e80] ;  /* 0x008e800000517984 */ /* 0x000e680000000800 */
[----:B------:R-:W1:Y:S04]  /*1e30*/  LDS R83, [R0+0x9800] ;  /* 0x0098000000537984 */ /* 0x000e680000000800 */
[----:B------:R-:W1:Y:S04]  /*1e40*/  LDS R85, [R0+0xa180] ;  /* 0x00a1800000557984 */ /* 0x000e680000000800 */
[----:B------:R-:W1:Y:S04]  /*1e50*/  LDS R87, [R0+0xab00] ;  /* 0x00ab000000577984 */ /* 0x000e680000000800 */
[----:B0-----:R-:W-:Y:S04]  /*1e60*/  STG.E desc[UR8][R14.64], R33 ;  /* 0x000000210e007986 */ /* 0x001fe8000c101908 */
[----:B--2---:R-:W-:Y:S04]  /*1e70*/  STG.E desc[UR8][R56.64], R41 ;  /* 0x0000002938007986 */ /* 0x004fe8000c101908 */
[----:B---3--:R-:W-:Y:S04]  /*1e80*/  STG.E desc[UR8][R16.64], R43 ;  /* 0x0000002b10007986 */ /* 0x008fe8000c101908 */
[----:B----4-:R-:W-:Y:S04]  /*1e90*/  STG.E desc[UR8][R54.64], R47 ;  /* 0x0000002f36007986 */ /* 0x010fe8000c101908 */
[----:B-----5:R-:W-:Y:S04]  /*1ea0*/  STG.E desc[UR8][R18.64], R59 ;  /* 0x0000003b12007986 */ /* 0x020fe8000c101908 */
[----:B------:R-:W-:Y:S04]  /*1eb0*/  STG.E desc[UR8][R20.64], R61 ;  /* 0x0000003d14007986 */ /* 0x000fe8000c101908 */
[----:B-1----:R-:W-:Y:S04]  /*1ec0*/  STG.E desc[UR8][R50.64], R63 ;  /* 0x0000003f32007986 */ /* 0x002fe8000c101908 */
[----:B------:R-:W-:Y:S04]  /*1ed0*/  STG.E desc[UR8][R22.64], R65 ;  /* 0x0000004116007986 */ /* 0x000fe8000c101908 */
        /* <DEDUP_REMOVED lines=10> */
[----:B------:R-:W-:Y:S01]  /*1f80*/  STG.E desc[UR8][R4.64], R87 ;  /* 0x0000005704007986 */ /* 0x000fe2000c101908 */
[----:B------:R-:W-:Y:S05]  /*1f90*/  EXIT ;  /* 0x000000000000794d */ /* 0x000fea0003800000 */
.L_x_2:
[----:B------:R-:W0:Y:S01]  /*1fa0*/  S2R R0, SR_TID.X ;  /* 0x0000000000007919 */ /* 0x000e220000002100 */
[----:B------:R-:W1:Y:S01]  /*1fb0*/  LDCU.64 UR4, c[0x0][0x380] ;  /* 0x00007000ff0477ac */ /* 0x000e620008000a00 */
[----:B------:R-:W-:Y:S01]  /*1fc0*/  IMAD R33, R34, 0x2d20, RZ ;  /* 0x00002d2022217824 */ /* 0x000fe200078e02ff */
[C---:B0-----:R-:W-:Y:S02]  /*1fd0*/  LOP3.LUT R2, R0.reuse, 0x1f, RZ, 0xc0, !PT ;  /* 0x0000001f00027812 */ /* 0x041fe400078ec0ff */
[----:B------:R-:W-:-:S05]  /*1fe0*/  LOP3.LUT R3, R0, 0x3e0, RZ, 0xc0, !PT ;  /* 0x000003e000037812 */ /* 0x000fca00078ec0ff */
[----:B------:R-:W-:-:S05]  /*1ff0*/  IMAD R2, R3, 0x13, R2 ;  /* 0x0000001303027824 */ /* 0x000fca00078e0202 */
[----:B------:R-:W-:-:S04]  /*2000*/  IADD3 R3, P0, PT, R2, R33, RZ ;  /* 0x0000002102037210 */ /* 0x000fc80007f1e0ff */
[----:B------:R-:W-:Y:S02]  /*2010*/  LEA.HI.X.SX32 R4, R33, RZ, 0x1, P0 ;  /* 0x000000ff21047211 */ /* 0x000fe400000f0eff */
[----:B-1----:R-:W-:-:S04]  /*2020*/  LEA R2, P0, R3, UR4, 0x2 ;  /* 0x0000000403027c11 */ /* 0x002fc8000f8010ff */
[----:B------:R-:W-:-:S05]  /*2030*/  LEA.HI.X R3, R3, UR5, R4, 0x2, P0 ;  /* 0x0000000503037c11 */ /* 0x000fca00080f1404 */
        /* <DEDUP_REMOVED lines=18> */
[----:B------:R-:W5:Y:S01]  /*2160*/  LDG.E R24, desc[UR8][R2.64+0x900] ;  /* 0x0009000802187981 */ /* 0x000f62000c1e1900 */
[----:B------:R-:W0:Y:S01]  /*2170*/  S2R R35, SR_LANEID ;  /* 0x0000000000237919 */ /* 0x000e220000000000 */
[----:B------:R-:W1:Y:S01]  /*2180*/  S2UR UR5, SR_CgaCtaId ;  /* 0x00000000000579c3 */ /* 0x000e620000008800 */
[----:B------:R-:W-:Y:S01]  /*2190*/  SHF.R.U32.HI R36, RZ, 0x5, R0 ;  /* 0x00000005ff247819 */ /* 0x000fe20000011600 */
[----:B------:R-:W-:-:S02]  /*21a0*/  UMOV UR4, 0x400 ;  /* 0x0000040000047882 */ /* 0x000fc40000000000 */
[----:B-1----:R-:W-:Y:S02]  /*21b0*/  ULEA UR4, UR5, UR4, 0x18 ;  /* 0x0000000405047291 */ /* 0x002fe4000f8ec0ff */
[----:B0-----:R-:W-:-:S05]  /*21c0*/  IMAD R16, R36, 0x260, R35 ;  /* 0x0000026024107824 */ /* 0x001fca00078e0223 */
[----:B------:R-:W-:-:S05]  /*21d0*/  LEA R25, R16, UR4, 0x2 ;  /* 0x0000000410197c11 */ /* 0x000fca000f8e10ff */
[----:B--2---:R0:W-:Y:S04]  /*21e0*/  STS [R25+0x180], R7 ;  /* 0x0001800719007388 */ /* 0x0041e80000000800 */
[----:B---3--:R-:W-:Y:S01]  /*21f0*/  STS [R25], R4 ;  /* 0x0000000419007388 */ /* 0x008fe20000000800 */
[----:B0-----:R-:W-:-:S03]  /*2200*/  IMAD R7, R35, 0x48, R25 ;  /* 0x0000004823077824 */ /* 0x001fc600078e0219 */
        /* <DEDUP_REMOVED lines=34> */
[----:B------:R-:W5:Y:S01]  /*2430*/  LDS R22, [R7+0x40] ;  /* 0x0000400007167984 */ /* 0x000f620000000800 */
[----:B0-----:R-:W-:-:S02]  /*2440*/  LOP3.LUT R4, R16, 0x1, RZ, 0xc, !PT ;  /* 0x0000000110047812 */ /* 0x001fc400078e0cff */
[----:B-1----:R-:W-:Y:S01]  /*2450*/  LOP3.LUT R5, R17, 0x1, RZ, 0xc, !PT ;  /* 0x0000000111057812 */ /* 0x002fe200078e0cff */
[----:B------:R-:W0:Y:S01]  /*2460*/  LDS R21, [R7+0x44] ;  /* 0x0000440007157984 */ /* 0x000e220000000800 */
[----:B--2---:R-:W-:-:S03]  /*2470*/  LOP3.LUT R6, R18, 0x1, RZ, 0xc, !PT ;  /* 0x0000000112067812 */ /* 0x004fc600078e0cff */
[----:B------:R-:W1:Y:S01]  /*2480*/  LDS R20, [R7+0x48] ;  /* 0x0000480007147984 */ /* 0x000e620000000800 */
[----:B------:R-:W-:Y:S02]  /*2490*/  IADD3 R6, PT, PT, R6, R5, R4 ;  /* 0x0000000506067210 */ /* 0x000fe40007ffe004 */
[----:B---3--:R-:W-:Y:S02]  /*24a0*/  LOP3.LUT R4, R19, 0x1, RZ, 0xc, !PT ;  /* 0x0000000113047812 */ /* 0x008fe400078e0cff */
[----:B----4-:R-:W-:-:S04]  /*24b0*/  LOP3.LUT R5, R2, 0x1, RZ, 0xc, !PT ;  /* 0x0000000102057812 */ /* 0x010fc800078e0cff */
[----:B------:R-:W-:Y:S02]  /*24c0*/  IADD3 R6, PT, PT, R5, R4, R6 ;  /* 0x0000000405067210 */ /* 0x000fe40007ffe006 */
[----:B-----5:R-:W-:Y:S02]  /*24d0*/  LOP3.LUT R4, R3, 0x1, RZ, 0xc, !PT ;  /* 0x0000000103047812 */ /* 0x020fe400078e0cff */
[----:B------:R-:W-:-:S04]  /*24e0*/  LOP3.LUT R5, R32, 0x1, RZ, 0xc, !PT ;  /* 0x0000000120057812 */ /* 0x000fc800078e0cff */
[----:B------:R-:W-:Y:S02]  /*24f0*/  IADD3 R6, PT, PT, R5, R4, R6 ;  /* 0x0000000405067210 */ /* 0x000fe40007ffe006 */
[----:B------:R-:W-:Y:S02]  /*2500*/  LOP3.LUT R4, R31, 0x1, RZ, 0xc, !PT ;  /* 0x000000011f047812 */ /* 0x000fe400078e0cff */
        /* <DEDUP_REMOVED lines=12> */
[----:B------:R-:W-:Y:S02]  /*25d0*/  LOP3.LUT R5, R22, 0x1, RZ, 0xc, !PT ;  /* 0x0000000116057812 */ /* 0x000fe400078e0cff */
[----:B0-----:R-:W-:Y:S02]  /*25e0*/  LOP3.LUT R6, R21, 0x1, RZ, 0xc, !PT ;  /* 0x0000000115067812 */ /* 0x001fe400078e0cff */
[----:B-1----:R-:W-:Y:S02]  /*25f0*/  LOP3.LUT R7, R20, 0x1, RZ, 0xc, !PT ;  /* 0x0000000114077812 */ /* 0x002fe400078e0cff */
[----:B------:R-:W-:Y:S01]  /*2600*/  IADD3 R4, PT, PT, R5, R4, R8 ;  /* 0x0000000405047210 */ /* 0x000fe20007ffe008 */
[----:B------:R-:W-:Y:S03]  /*2610*/  BAR.SYNC.DEFER_BLOCKING 0x0 ;  /* 0x0000000000007b1d */ /* 0x000fe60000010000 */
[----:B------:R-:W-:-:S05]  /*2620*/  IADD3 R37, PT, PT, R7, R6, R4 ;  /* 0x0000000607257210 */ /* 0x000fca0007ffe004 */
[----:B------:R-:W0:Y:S02]  /*2630*/  SHFL.UP P0, R4, R37, 0x1, RZ ;  /* 0x0420000025047989 */ /* 0x000e2400000000ff */
[----:B0-----:R-:W-:-:S05]  /*2640*/  @P0 IMAD.IADD R4, R37, 0x1, R4 ;  /* 0x0000000125040824 */ /* 0x001fca00078e0204 */
[----:B------:R-:W0:Y:S02]  /*2650*/  SHFL.UP P0, R5, R4, 0x2, RZ ;  /* 0x0440000004057989 */ /* 0x000e2400000000ff */
[----:B0-----:R-:W-:-:S05]  /*2660*/  @P0 IMAD.IADD R5, R4, 0x1, R5 ;  /* 0x0000000104050824 */ /* 0x001fca00078e0205 */
[----:B------:R-:W0:Y:S02]  /*2670*/  SHFL.UP P0, R6, R5, 0x4, RZ ;  /* 0x0480000005067989 */ /* 0x000e2400000000ff */
[----:B0-----:R-:W-:-:S05]  /*2680*/  @P0 IMAD.IADD R6, R5, 0x1, R6 ;  /* 0x0000000105060824 */ /* 0x001fca00078e0206 */
[----:B------:R-:W0:Y:S01]  /*2690*/  SHFL.UP P0, R7, R6, 0x8, RZ ;  /* 0x0500000006077989 */ /* 0x000e2200000000ff */
[----:B------:R-:W-:Y:S01]  /*26a0*/  ISETP.NE.AND P1, PT, R35, 0x1f, PT ;  /* 0x0000001f2300780c */ /* 0x000fe20003f25270 */
[----:B0-----:R-:W-:-:S05]  /*26b0*/  @P0 IMAD.IADD R7, R6, 0x1, R7 ;  /* 0x0000000106070824 */ /* 0x001fca00078e0207 */
[----:B------:R-:W0:Y:S07]  /*26c0*/  SHFL.UP P0, R38, R7, 0x10, RZ ;  /* 0x0600000007267989 */ /* 0x000e2e00000000ff */
[----:B------:R-:W-:Y:S01]  /*26d0*/  @!P1 LEA R39, R36, UR4, 0x2 ;  /* 0x0000000424279c11 */ /* 0x000fe2000f8e10ff */
[----:B0-----:R-:W-:-:S05]  /*26e0*/  @P0 IMAD.IADD R38, R7, 0x1, R38 ;  /* 0x0000000107260824 */ /* 0x001fca00078e0226 */
[----:B------:R-:W-:Y:S01]  /*26f0*/  @!P1 STS [R39], R38 ;  /* 0x0000002627009388 */ /* 0x000fe20000000800 */
[----:B------:R-:W-:Y:S06]  /*2700*/  BAR.SYNC.DEFER_BLOCKING 0x0 ;  /* 0x0000000000007b1d */ /* 0x000fec0000010000 */
[----:B------:R-:W0:Y:S04]  /*2710*/  LDS.128 R12, [UR4] ;  /* 0x00000004ff0c7984 */ /* 0x000e280008000c00 */
[----:B------:R-:W1:Y:S01]  /*2720*/  LDS.128 R8, [UR4+0x10] ;  /* 0x00001004ff087984 */ /* 0x000e620008000c00 */
[----:B------:R-:W-:-:S03]  /*2730*/  ISETP.NE.AND P0, PT, R36, 0x2, PT ;  /* 0x000000022400780c */ /* 0x000fc60003f05270 */
[----:B------:R-:W2:Y:S01]  /*2740*/  LDS.128 R4, [UR4+0x20] ;  /* 0x00002004ff047984 */ /* 0x000ea20008000c00 */
[----:B0-----:R-:W-:-:S04]  /*2750*/  IMAD.IADD R13, R12, 0x1, R13 ;  /* 0x000000010c0d7824 */ /* 0x001fc800078e020d */
[----:B------:R-:W-:Y:S01]  /*2760*/  IMAD.IADD R14, R14, 0x1, R13 ;  /* 0x000000010e0e7824 */ /* 0x000fe200078e020d */
[----:B------:R-:W-:Y:S02]  /*2770*/  SEL R12, R13, R12, !P0 ;  /* 0x0000000c0d0c7207 */ /* 0x000fe40004000000 */
[----:B------:R-:W-:Y:S01]  /*2780*/  ISETP.NE.AND P0, PT, R36, 0x3, PT ;  /* 0x000000032400780c */ /* 0x000fe20003f05270 */
[----:B------:R-:W-:-:S03]  /*2790*/  IMAD.IADD R15, R15, 0x1, R14 ;  /* 0x000000010f0f7824 */ /* 0x000fc600078e020e */
[----:B------:R-:W-:Y:S02]  /*27a0*/  SEL R12, R14, R12, !P0 ;  /* 0x0000000c0e0c7207 */ /* 0x000fe40004000000 */
[----:B------:R-:W-:Y:S01]  /*27b0*/  ISETP.NE.AND P0, PT, R36, 0x4, PT ;  /* 0x000000042400780c */ /* 0x000fe20003f05270 */
[----:B-1----:R-:W-:-:S03]  /*27c0*/  IMAD.IADD R8, R15, 0x1, R8 ;  /* 0x000000010f087824 */ /* 0x002fc600078e0208 */
[----:B------:R-:W-:Y:S02]  /*27d0*/  SEL R12, R15, R12, !P0 ;  /* 0x0000000c0f0c7207 */ /* 0x000fe40004000000 */
[----:B------:R-:W-:-:S04]  /*27e0*/  ISETP.NE.AND P0, PT, R36, 0x5, PT ;  /* 0x000000052400780c */ /* 0x000fc80003f05270 */
[----:B------:R-:W-:Y:S02]  /*27f0*/  SEL R39, R8, R12, !P0 ;  /* 0x0000000c08277207 */ /* 0x000fe40004000000 */
[----:B------:R-:W0:Y:S01]  /*2800*/  LDS.128 R12, [UR4+0x30] ;  /* 0x00003004ff0c7984 */ /* 0x000e220008000c00 */
        /* <DEDUP_REMOVED lines=8> */
[----:B--2---:R-:W-:-:S03]  /*2890*/  IMAD.IADD R4, R11, 0x1, R4 ;  /* 0x000000010b047824 */ /* 0x004fc600078e0204 */
[----:B------:R-:W-:Y:S02]  /*28a0*/  SEL R39, R11, R39, !P0 ;  /* 0x000000270b277207 */ /* 0x000fe40004000000 */
[----:B------:R-:W1:Y:S01]  /*28b0*/  LDS.128 R8, [UR4+0x40] ;  /* 0x00004004ff087984 */ /* 0x000e620008000c00 */
[----:B------:R-:W-:Y:S01]  /*28c0*/  ISETP.NE.AND P0, PT, R36, 0x9, PT ;  /* 0x000000092400780c */ /* 0x000fe20003f05270 */
[----:B------:R-:W-:-:S03]  /*28d0*/  IMAD.IADD R5, R5, 0x1, R4 ;  /* 0x0000000105057824 */ /* 0x000fc600078e0204 */
[----:B------:R-:W-:Y:S02]  /*28e0*/  SEL R39, R4, R39, !P0 ;  /* 0x0000002704277207 */ /* 0x000fe40004000000 */
[----:B------:R-:W-:Y:S01]  /*28f0*/  ISETP.NE.AND P0, PT, R36, 0xa, PT ;  /* 0x0000000a2400780c */ /* 0x000fe20003f05270 */
[----:B------:R-:W-:-:S03]  /*2900*/  IMAD.IADD R6, R6, 0x1, R5 ;  /* 0x0000000106067824 */ /* 0x000fc600078e0205 */
[----:B------:R-:W-:Y:S02]  /*2910*/  SEL R39, R5, R39, !P0 ;  /* 0x0000002705277207 */ /* 0x000fe40004000000 */
[----:B------:R-:W-:Y:S01]  /*2920*/  ISETP.NE.AND P0, PT, R36, 0xb, PT ;  /* 0x0000000b2400780c */ /* 0x000fe20003f05270 */
[----:B------:R-:W-:-:S03]  /*2930*/  IMAD.IADD R7, R7, 0x1, R6 ;  /* 0x0000000107077824 */ /* 0x000fc600078e0206 */
[----:B------:R-:W-:Y:S02]  /*2940*/  SEL R39, R6, R39, !P0 ;  /* 0x0000002706277207 */ /* 0x000fe40004000000 */
[----:B------:R-:W-:Y:S01]  /*2950*/  ISETP.NE.AND P0, PT, R36, 0xc, PT ;  /* 0x0000000c2400780c */ /* 0x000fe20003f05270 */
[----:B0-----:R-:W-:-:S03]  /*2960*/  IMAD.IADD R12, R7, 0x1, R12 ;  /* 0x00000001070c7824 */ /* 0x001fc600078e020c */
        /* <DEDUP_REMOVED lines=10> */
[C---:B------:R-:W-:Y:S01]  /*2a10*/  ISETP.NE.AND P0, PT, R36.reuse, 0x10, PT ;  /* 0x000000102400780c */ /* 0x040fe20003f05270 */
[C---:B-1----:R-:W-:Y:S01]  /*2a20*/  IMAD.IADD R8, R15.reuse, 0x1, R8 ;  /* 0x000000010f087824 */ /* 0x042fe200078e0208 */
[C---:B------:R-:W-:Y:S02]  /*2a30*/  ISETP.NE.AND P1, PT, R36.reuse, 0x11, PT ;  /* 0x000000112400780c */ /* 0x040fe40003f25270 */
[----:B------:R-:W-:Y:S01]  /*2a40*/  SEL R39, R15, R39, !P0 ;  /* 0x000000270f277207 */ /* 0x000fe20004000000 */
[----:B------:R-:W-:Y:S01]  /*2a50*/  IMAD.IADD R9, R9, 0x1, R8 ;  /* 0x0000000109097824 */ /* 0x000fe200078e0208 */
[----:B------:R-:W-:Y:S02]  /*2a60*/  ISETP.NE.AND P0, PT, R36, 0x12, PT ;  /* 0x000000122400780c */ /* 0x000fe40003f05270 */
[----:B------:R-:W-:Y:S01]  /*2a70*/  SEL R39, R8, R39, !P1 ;  /* 0x0000002708277207 */ /* 0x000fe20004800000 */
[----:B------:R-:W-:Y:S01]  /*2a80*/  IMAD.IADD R37, R38, 0x1, -R37 ;  /* 0x0000000126257824 */ /* 0x000fe200078e0a25 */
[----:B------:R-:W-:-:S02]  /*2a90*/  ISETP.NE.AND P2, PT, R35, RZ, PT ;  /* 0x000000ff2300720c */ /* 0x000fc40003f45270 */
[----:B------:R-:W-:Y:S02]  /*2aa0*/  SEL R39, R9, R39, !P0 ;  /* 0x0000002709277207 */ /* 0x000fe40004000000 */
[C---:B------:R-:W-:Y:S02]  /*2ab0*/  ISETP.GT.U32.AND P0, PT, R0.reuse, 0x1f, PT ;  /* 0x0000001f0000780c */ /* 0x040fe40003f04070 */
[----:B------:R-:W-:Y:S02]  /*2ac0*/  SEL R4, R37, RZ, P2 ;  /* 0x000000ff25047207 */ /* 0x000fe40001000000 */
[----:B------:R-:W-:-:S03]  /*2ad0*/  ISETP.GE.U32.AND P1, PT, R0, 0x20, PT ;  /* 0x000000200000780c */ /* 0x000fc60003f26070 */
[----:B------:R-:W-:Y:S02]  /*2ae0*/  IMAD.IADD R4, R39, 0x1, R4 ;  /* 0x0000000127047824 */ /* 0x000fe400078e0204 */
[----:B------:R-:W-:-:S03]  /*2af0*/  IMAD.IADD R5, R10, 0x1, R9 ;  /* 0x000000010a057824 */ /* 0x000fc600078e0209 */
[----:B------:R-:W-:Y:S01]  /*2b00*/  SEL R10, R37, R4, !P1 ;  /* 0x00000004250a7207 */ /* 0x000fe20004800000 */
[----:B------:R-:W-:Y:S06]  /*2b10*/  @P0 BRA `(.L_x_3) ;  /* 0x0000000800cc0947 */ /* 0x000fec0003800000 */
[----:B------:R-:W0:Y:S01]  /*2b20*/  LDC.64 R12, c[0x0][0x3a0] ;  /* 0x0000e800ff0c7b82 */ /* 0x000e220000000a00 */
[----:B------:R-:W-:Y:S02]  /*2b30*/  ISETP.NE.AND P0, PT, R0, RZ, PT ;  /* 0x000000ff0000720c */ /* 0x000fe40003f05270 */
[----:B------:R-:W-:-:S05]  /*2b40*/  LOP3.LUT R11, RZ, R0, RZ, 0x33, !PT ;  /* 0x00000000ff0b7212 */ /* 0x000fca00078e33ff */
[----:B------:R-:W-:-:S06]  /*2b50*/  IMAD.IADD R11, R34, 0x1, R11 ;  /* 0x00000001220b7824 */ /* 0x000fcc00078e020b */
[----:B------:R-:W-:Y:S01]  /*2b60*/  @!P0 IMAD.MOV.U32 R4, RZ, RZ, 0x64 ;  /* 0x00000064ff048424 */ /* 0x000fe200078e00ff */
[----:B------:R1:W-:Y:S01]  /*2b70*/  @!P0 STS [UR4+0x8c], R5 ;  /* 0x00008c05ff008988 */ /* 0x0003e20008000804 */
[----:B0-----:R-:W-:-:S04]  /*2b80*/  IMAD.WIDE R6, R34, 0x8, R12 ;  /* 0x0000000822067825 */ /* 0x001fc800078e020c */
[----:B------:R-:W-:Y:S01]  /*2b90*/  IMAD.WIDE R12, R11, 0x8, R12 ;  /* 0x000000080b0c7825 */ /* 0x000fe200078e020c */
[----:B------:R1:W-:Y:S01]  /*2ba0*/  @!P0 ST.E.64.STRONG.GPU desc[UR8][R6.64+0x100], R4 ;  /* 0x0001000406008985 */ /* 0x0003e2000c10fb08 */
[----:B------:R-:W-:Y:S05]  /*2bb0*/  NANOSLEEP 0x3ca ;  /* 0x000003ca0000795d */ /* 0x000fea0003800000 */
[----:B------:R-:W2:Y:S01]  /*2bc0*/  LD.E.64.STRONG.GPU R8, desc[UR8][R12.64+0x100] ;  /* 0x000100080c087980 */ /* 0x000ea2000c10fb00 */
[----:B------:R-:W-:Y:S01]  /*2bd0*/  UMOV UR5, 0xffffffff ;  /* 0xffffffff00057882 */ /* 0x000fe20000000000 */
[----:B--2---:R-:W-:Y:S02]  /*2be0*/  ISETP.NE.AND P0, PT, R8, 0x63, PT ;  /* 0x000000630800780c */ /* 0x004fe40003f05270 */
[----:B-1----:R-:W-:Y:S11]  /*2bf0*/  BRA.DIV UR5, `(.L_x_4) ;  /* 0x0000007e05247947 */ /* 0x002ff6000b800000 */
[----:B------:R-:W-:-:S13]  /*2c00*/  VOTE.ANY P0, !P0 ;  /* 0x0000000000ff7806 */ /* 0x000fda0004000100 */
.L_x_36:
[----:B------:R-:W-:Y:S05]  /*2c10*/  @!P0 BRA `(.L_x_5) ;  /* 0x0000000000848947 */ /* 0x000fea0003800000 */
[----:B------:R-:W-:-:S07]  /*2c20*/  IMAD.MOV.U32 R8, RZ, RZ, 0x16a ;  /* 0x0000016aff087424 */ /* 0x000fce00078e00ff */
.L_x_7:
[----:B------:R-:W-:Y:S01]  /*2c30*/  SHF.R.U32.HI R15, RZ, 0x1, R8 ;  /* 0x00000001ff0f7819 */ /* 0x000fe20000011608 */
[----:B------:R-:W-:-:S03]  /*2c40*/  IMAD R34, R34, 0x41a7, RZ ;  /* 0x000041a722227824 */ /* 0x000fc600078e02ff */
[----:B------:R-:W-:Y:S02]  /*2c50*/  IADD3 R37, PT, PT, R8, 0x1, -R15 ;  /* 0x0000000108257810 */ /* 0x000fe40007ffe80f */
[----:B------:R-:W-:Y:S02]  /*2c60*/  LOP3.LUT R34, R34, 0x7fffffff, RZ, 0xc0, !PT ;  /* 0x7fffffff22227812 */ /* 0x000fe400078ec0ff */
[----:B------:R-:W0:Y:S01]  /*2c70*/  I2F.U32.RP R4, R37 ;  /* 0x0000002500047306 */ /* 0x000e220000209000 */
[----:B------:R-:W-:Y:S01]  /*2c80*/  IMAD.MOV R39, RZ, RZ, -R37 ;  /* 0x000000ffff277224 */ /* 0x000fe200078e0a25 */
[----:B------:R-:W-:-:S06]  /*2c90*/  ISETP.NE.U32.AND P1, PT, R37, RZ, PT ;  /* 0x000000ff2500720c */ /* 0x000fcc0003f25070 */
[----:B0-----:R-:W0:Y:S02]  /*2ca0*/  MUFU.RCP R4, R4 ;  /* 0x0000000400047308 */ /* 0x001e240000001000 */
[----:B0-----:R-:W-:-:S06]  /*2cb0*/  VIADD R8, R4, 0xffffffe ;  /* 0x0ffffffe04087836 */ /* 0x001fcc0000000000 */
[----:B------:R0:W1:Y:S02]  /*2cc0*/  F2I.FTZ.U32.TRUNC.NTZ R9, R8 ;  /* 0x0000000800097305 */ /* 0x000064000021f000 */
[----:B0-----:R-:W-:Y:S02]  /*2cd0*/  IMAD.MOV.U32 R8, RZ, RZ, RZ ;  /* 0x000000ffff087224 */ /* 0x001fe400078e00ff */
[----:B-1----:R-:W-:-:S04]  /*2ce0*/  IMAD R39, R39, R9, RZ ;  /* 0x0000000927277224 */ /* 0x002fc800078e02ff */
[----:B------:R-:W-:-:S06]  /*2cf0*/  IMAD.HI.U32 R9, R9, R39, R8 ;  /* 0x0000002709097227 */ /* 0x000fcc00078e0008 */
[----:B------:R-:W-:-:S04]  /*2d00*/  IMAD.HI.U32 R9, R9, R34, RZ ;  /* 0x0000002209097227 */ /* 0x000fc800078e00ff */
[----:B------:R-:W-:-:S04]  /*2d10*/  IMAD.MOV R9, RZ, RZ, -R9 ;  /* 0x000000ffff097224 */ /* 0x000fc800078e0a09 */
[----:B------:R-:W-:-:S05]  /*2d20*/  IMAD R4, R37, R9, R34 ;  /* 0x0000000925047224 */ /* 0x000fca00078e0222 */
[----:B------:R-:W-:-:S13]  /*2d30*/  ISETP.GE.U32.AND P0, PT, R4, R37, PT ;  /* 0x000000250400720c */ /* 0x000fda0003f06070 */
[----:B------:R-:W-:-:S05]  /*2d40*/  @P0 IMAD.IADD R4, R4, 0x1, -R37 ;  /* 0x0000000104040824 */ /* 0x000fca00078e0a25 */
[----:B------:R-:W-:-:S13]  /*2d50*/  ISETP.GE.U32.AND P0, PT, R4, R37, PT ;  /* 0x000000250400720c */ /* 0x000fda0003f06070 */
[----:B------:R-:W-:Y:S01]  /*2d60*/  @P0 IMAD.IADD R4, R4, 0x1, -R37 ;  /* 0x0000000104040824 */ /* 0x000fe200078e0a25 */
[----:B------:R-:W-:-:S05]  /*2d70*/  @!P1 LOP3.LUT R4, RZ, R37, RZ, 0x33, !PT ;  /* 0x00000025ff049212 */ /* 0x000fca00078e33ff */
[----:B------:R-:W-:-:S04]  /*2d80*/  IMAD.IADD R4, R15, 0x1, R4 ;  /* 0x000000010f047824 */ /* 0x000fc800078e0204 */
[----:B------:R-:W-:Y:S05]  /*2d90*/  NANOSLEEP R4 ;  /* 0x000000040000735d */ /* 0x000fea0003800000 */
[----:B------:R-:W2:Y:S01]  /*2da0*/  LD.E.64.STRONG.GPU R36, desc[UR8][R12.64+0x100] ;  /* 0x000100080c247980 */ /* 0x000ea2000c10fb00 */
[----:B------:R-:W-:Y:S01]  /*2db0*/  UMOV UR5, 0xffffffff ;  /* 0xffffffff00057882 */ /* 0x000fe20000000000 */
[----:B------:R-:W-:Y:S01]  /*2dc0*/  IMAD.MOV.U32 R8, RZ, RZ, R15 ;  /* 0x000000ffff087224 */ /* 0x000fe200078e000f */
[----:B--2---:R-:W-:Y:S01]  /*2dd0*/  ISETP.NE.AND P0, PT, R36, 0x63, PT ;  /* 0x000000632400780c */ /* 0x004fe20003f05270 */
[----:B------:R-:W-:-:S12]  /*2de0*/  BRA.DIV UR5, `(.L_x_6) ;  /* 0x0000007a05c87947 */ /* 0x000fd8000b800000 */
[----:B------:R-:W-:-:S13]  /*2df0*/  VOTE.ANY P0, !P0 ;  /* 0x0000000000ff7806 */ /* 0x000fda0004000100 */
.L_x_39:
[----:B------:R-:W-:Y:S05]  /*2e00*/  @P0 BRA `(.L_x_7) ;  /* 0xfffffffc00880947 */ /* 0x000fea000383ffff */
[----:B------:R-:W-:Y:S02]  /*2e10*/  IMAD.MOV.U32 R8, RZ, RZ, R36 ;  /* 0x000000ffff087224 */ /* 0x000fe400078e0024 */
[----:B------:R-:W-:-:S07]  /*2e20*/  IMAD.MOV.U32 R9, RZ, RZ, R37 ;  /* 0x000000ffff097224 */ /* 0x000fce00078e0025 */
.L_x_5:
[----:B------:R-:W-:Y:S01]  /*2e30*/  UMOV UR5, 0xffffffff ;  /* 0xffffffff00057882 */ /* 0x000fe20000000000 */
[----:B------:R-:W-:Y:S02]  /*2e40*/  ISETP.NE.AND P0, PT, R8, 0x65, PT ;  /* 0x000000650800780c */ /* 0x000fe40003f05270 */
[----:B------:R-:W-:Y:S11]  /*2e50*/  BRA.DIV UR5, `(.L_x_8) ;  /* 0x0000007a05cc7947 */ /* 0x000ff6000b800000 */
[----:B------:R-:W0:Y:S01]  /*2e60*/  S2R R14, SR_GEMASK ;  /* 0x00000000000e7919 */ /* 0x000e220000003c00 */
[----:B------:R-:W-:Y:S01]  /*2e70*/  VOTE.ANY R13, PT, !P0 ;  /* 0x00000000000d7806 */ /* 0x000fe200040e0100 */
[C---:B------:R-:W-:Y:S01]  /*2e80*/  VIADD R36, R35.reuse, 0x2 ;  /* 0x0000000223247836 */ /* 0x040fe20000000000 */
[----:B------:R-:W1:Y:S01]  /*2e90*/  LDC.64 R44, c[0x0][0x3a0] ;  /* 0x0000e800ff2c7b82 */ /* 0x000e620000000a00 */
[C---:B------:R-:W-:Y:S02]  /*2ea0*/  VIADD R39, R35.reuse, 0x4 ;  /* 0x0000000423277836 */ /* 0x040fe40000000000 */
[----:B------:R-:W-:Y:S01]  /*2eb0*/  VIADD R40, R35, 0x8 ;  /* 0x0000000823287836 */ /* 0x000fe20000000000 */
[----:B-1----:R-:W-:Y:S02]  /*2ec0*/  IADD3 R44, P2, PT, R44, 0x100, RZ ;  /* 0x000001002c2c7810 */ /* 0x002fe40007f5e0ff */
[----:B0-----:R-:W-:-:S03]  /*2ed0*/  LOP3.LUT R13, R13, 0x80000000, R14, 0xec, !PT ;  /* 0x800000000d0d7812 */ /* 0x001fc600078eec0e */
[----:B------:R-:W-:Y:S02]  /*2ee0*/  IMAD.X R45, RZ, RZ, R45, P2 ;  /* 0x000000ffff2d7224 */ /* 0x000fe400010e062d */
[----:B------:R-:W-:-:S05]  /*2ef0*/  VIADD R4, R13, 0xffffffff ;  /* 0xffffffff0d047836 */ /* 0x000fca0000000000 */
[----:B------:R-:W-:-:S04]  /*2f00*/  LOP3.LUT R4, R13, R4, RZ, 0xc, !PT ;  /* 0x000000040d047212 */ /* 0x000fc800078e0cff */
[----:B------:R-:W0:Y:S02]  /*2f10*/  POPC R38, R4 ;  /* 0x0000000400267309 */ /* 0x000e240000000000 */
[----:B0-----:R-:W0:Y:S01]  /*2f20*/  SHFL.DOWN PT, R37, R9, 0x1, R38 ;  /* 0x0820000009257989 */ /* 0x001e2200000e0026 */
[----:B------:R-:W-:-:S04]  /*2f30*/  ISETP.GE.AND P0, PT, R35, R38, PT ;  /* 0x000000262300720c */ /* 0x000fc80003f06270 */
[----:B0-----:R-:W-:Y:S02]  /*2f40*/  SEL R12, R37, RZ, !P0 ;  /* 0x000000ff250c7207 */ /* 0x001fe40004000000 */
[----:B------:R-:W-:-:S03]  /*2f50*/  ISETP.GT.AND P0, PT, R36, R38, PT ;  /* 0x000000262400720c */ /* 0x000fc60003f04270 */
[----:B------:R-:W-:-:S05]  /*2f60*/  IMAD.IADD R13, R12, 0x1, R9 ;  /* 0x000000010c0d7824 */ /* 0x000fca00078e0209 */
[----:B------:R-:W0:Y:S02]  /*2f70*/  SHFL.DOWN PT, R37, R13, 0x2, R38 ;  /* 0x084000000d257989 */ /* 0x000e2400000e0026 */
[----:B0-----:R-:W-:Y:S02]  /*2f80*/  SEL R12, R37, RZ, !P0 ;  /* 0x000000ff250c7207 */ /* 0x001fe40004000000 */
[----:B------:R-:W-:-:S03]  /*2f90*/  ISETP.GT.AND P0, PT, R39, R38, PT ;  /* 0x000000262700720c */ /* 0x000fc60003f04270 */
[----:B------:R-:W-:-:S05]  /*2fa0*/  IMAD.IADD R41, R13, 0x1, R12 ;  /* 0x000000010d297824 */ /* 0x000fca00078e020c */
[----:B------:R-:W0:Y:S02]  /*2fb0*/  SHFL.DOWN PT, R37, R41, 0x4, R38 ;  /* 0x0880000029257989 */ /* 0x000e2400000e0026 */
[----:B0-----:R-:W-:Y:S02]  /*2fc0*/  SEL R4, R37, RZ, !P0 ;  /* 0x000000ff25047207 */ /* 0x001fe40004000000 */
[----:B------:R-:W-:-:S03]  /*2fd0*/  ISETP.GT.AND P0, PT, R40, R38, PT ;  /* 0x000000262800720c */ /* 0x000fc60003f04270 */
[----:B------:R-:W-:Y:S02]  /*2fe0*/  IMAD.IADD R9, R41, 0x1, R4 ;  /* 0x0000000129097824 */ /* 0x000fe400078e0204 */
[----:B------:R-:W-:-:S03]  /*2ff0*/  VIADD R41, R35, 0x10 ;  /* 0x0000001023297836 */ /* 0x000fc60000000000 */
[----:B------:R-:W0:Y:S02]  /*3000*/  SHFL.DOWN PT, R37, R9, 0x8, R38 ;  /* 0x0900000009257989 */ /* 0x000e2400000e0026 */
[----:B------:R-:W-:Y:S02]  /*3010*/  ISETP.GT.AND P1, PT, R41, R38, PT ;  /* 0x000000262900720c */ /* 0x000fe40003f24270 */
[----:B0-----:R-:W-:Y:S02]  /*3020*/  SEL R4, R37, RZ, !P0 ;  /* 0x000000ff25047207 */ /* 0x001fe40004000000 */
[----:B------:R-:W-:-:S03]  /*3030*/  ISETP.NE.AND P0, PT, R8, 0x65, PT ;  /* 0x000000650800780c */ /* 0x000fc60003f05270 */
[----:B------:R-:W-:-:S05]  /*3040*/  IMAD.IADD R13, R9, 0x1, R4 ;  /* 0x00000001090d7824 */ /* 0x000fca00078e0204 */
[----:B------:R-:W0:Y:S05]  /*3050*/  SHFL.DOWN PT, R37, R13, 0x10, R38 ;  /* 0x0a0000000d257989 */ /* 0x000e2a00000e0026 */
[----:B------:R-:W-:Y:S02]  /*3060*/  VOTE.ALL P0, P0 ;  /* 0x0000000000ff7806 */ /* 0x000fe40000000000 */
[----:B0-----:R-:W-:-:S05]  /*3070*/  SEL R42, R37, RZ, !P1 ;  /* 0x000000ff252a7207 */ /* 0x001fca0004800000 */
[----:B------:R-:W-:-:S07]  /*3080*/  IMAD.IADD R42, R13, 0x1, R42 ;  /* 0x000000010d2a7824 */ /* 0x000fce00078e022a */
.L_x_48:
[----:B------:R-:W-:Y:S05]  /*3090*/  @!P0 BRA `(.L_x_9) ;  /* 0x00000004002c8947 */ /* 0x000fea0003800000 */
[----:B------:R-:W-:-:S07]  /*30a0*/  IMAD.MOV.U32 R43, RZ, RZ, 0x16a ;  /* 0x0000016aff2b7424 */ /* 0x000fce00078e00ff */
.L_x_15:
[----:B------:R-:W-:-:S05]  /*30b0*/  IMAD.WIDE R8, R11, 0x8, R44 ;  /* 0x000000080b087825 */ /* 0x000fca00078e022c */
[----:B------:R-:W2:Y:S01]  /*30c0*/  LD.E.64.STRONG.GPU R12, desc[UR8][R8.64+-0x100] ;  /* 0xffff0008080c7980 */ /* 0x000ea2000c10fb00 */
[----:B------:R-:W-:Y:S05]  /*30d0*/  YIELD ;  /* 0x0000000000007946 */ /* 0x000fea0003800000 */
[----:B------:R-:W-:Y:S01]  /*30e0*/  UMOV UR5, 0xffffffff ;  /* 0xffffffff00057882 */ /* 0x000fe20000000000 */
[----:B------:R-:W-:Y:S02]  /*30f0*/  SHF.R.U32.HI R43, RZ, 0x1, R43 ;  /* 0x00000001ff2b7819 */ /* 0x000fe4000001162b */
[----:B--2---:R-:W-:Y:S01]  /*3100*/  ISETP.NE.AND P0, PT, R12, 0x63, PT ;  /* 0x000000630c00780c */ /* 0x004fe20003f05270 */
[----:B------:R-:W-:-:S12]  /*3110*/  BRA.DIV UR5, `(.L_x_10) ;  /* 0x0000007e05247947 */ /* 0x000fd8000b800000 */
[----:B------:R-:W-:-:S13]  /*3120*/  VOTE.ANY P0, !P0 ;  /* 0x0000000000ff7806 */ /* 0x000fda0004000100 */
.L_x_51:
[----:B------:R-:W-:Y:S05]  /*3130*/  @!P0 BRA `(.L_x_11) ;  /* 0x0000000000848947 */ /* 0x000fea0003800000 */
[----:B------:R-:W-:-:S07]  /*3140*/  IMAD.MOV.U32 R12, RZ, RZ, R43 ;  /* 0x000000ffff0c7224 */ /* 0x000fce00078e002b */
.L_x_13:
        /* <DEDUP_REMOVED lines=29> */
.L_x_54:
[----:B------:R-:W-:Y:S05]  /*3320*/  @P0 BRA `(.L_x_13) ;  /* 0xfffffffc00880947 */ /* 0x000fea000383ffff */
[----:B------:R-:W-:Y:S02]  /*3330*/  IMAD.MOV.U32 R12, RZ, RZ, R46 ;  /* 0x000000ffff0c7224 */ /* 0x000fe400078e002e */
[----:B------:R-:W-:-:S07]  /*3340*/  IMAD.MOV.U32 R13, RZ, RZ, R47 ;  /* 0x000000ffff0d7224 */ /* 0x000fce00078e002f */
.L_x_11:
[----:B------:R-:W-:Y:S01]  /*3350*/  UMOV UR5, 0xffffffff ;  /* 0xffffffff00057882 */ /* 0x000fe20000000000 */
[----:B------:R-:W-:Y:S02]  /*3360*/  ISETP.NE.AND P0, PT, R12, 0x65, PT ;  /* 0x000000650c00780c */ /* 0x000fe40003f05270 */
[----:B------:R-:W-:Y:S11]  /*3370*/  BRA.DIV UR5, `(.L_x_14) ;  /* 0x0000007a05cc7947 */ /* 0x000ff6000b800000 */
[----:B------:R-:W-:Y:S01]  /*3380*/  VOTE.ANY R9, PT, !P0 ;  /* 0x0000000000097806 */ /* 0x000fe200040e0100 */
[----:B------:R-:W-:-:S03]  /*3390*/  VIADD R11, R11, 0xffffffe0 ;  /* 0xffffffe00b0b7836 */ /* 0x000fc60000000000 */
[----:B------:R-:W-:-:S05]  /*33a0*/  LOP3.LUT R9, R9, 0x80000000, R14, 0xec, !PT ;  /* 0x8000000009097812 */ /* 0x000fca00078eec0e */
[----:B------:R-:W-:-:S05]  /*33b0*/  VIADD R4, R9, 0xffffffff ;  /* 0xffffffff09047836 */ /* 0x000fca0000000000 */
[----:B------:R-:W-:-:S04]  /*33c0*/  LOP3.LUT R4, R9, R4, RZ, 0xc, !PT ;  /* 0x0000000409047212 */ /* 0x000fc800078e0cff */
[----:B------:R-:W0:Y:S02]  /*33d0*/  POPC R38, R4 ;  /* 0x0000000400267309 */ /* 0x000e240000000000 */
[----:B0-----:R-:W0:Y:S01]  /*33e0*/  SHFL.DOWN PT, R37, R13, 0x1, R38 ;  /* 0x082000000d257989 */ /* 0x001e2200000e0026 */
[-C--:B------:R-:W-:Y:S02]  /*33f0*/  ISETP.GE.AND P0, PT, R35, R38.reuse, PT ;  /* 0x000000262300720c */ /* 0x080fe40003f06270 */
[-C--:B------:R-:W-:Y:S02]  /*3400*/  ISETP.GT.AND P1, PT, R41, R38.reuse, PT ;  /* 0x000000262900720c */ /* 0x080fe40003f24270 */
        /* <DEDUP_REMOVED lines=13> */
[----:B------:R-:W-:-:S03]  /*34e0*/  ISETP.NE.AND P0, PT, R12, 0x65, PT ;  /* 0x000000650c00780c */ /* 0x000fc60003f05270 */
[----:B------:R-:W-:-:S05]  /*34f0*/  IMAD.IADD R9, R13, 0x1, R4 ;  /* 0x000000010d097824 */ /* 0x000fca00078e0204 */
[----:B------:R-:W0:Y:S05]  /*3500*/  SHFL.DOWN PT, R37, R9, 0x10, R38 ;  /* 0x0a00000009257989 */ /* 0x000e2a00000e0026 */
[----:B------:R-:W-:Y:S02]  /*3510*/  VOTE.ALL P0, P0 ;  /* 0x0000000000ff7806 */ /* 0x000fe40000000000 */
[----:B0-----:R-:W-:-:S04]  /*3520*/  SEL R37, R37, RZ, !P1 ;  /* 0x000000ff25257207 */ /* 0x001fc80004800000 */
[----:B------:R-:W-:-:S07]  /*3530*/  IADD3 R42, PT, PT, R9, R37, R42 ;  /* 0x00000025092a7210 */ /* 0x000fce0007ffe02a */
.L_x_63:
[----:B------:R-:W-:Y:S05]  /*3540*/  @P0 BRA `(.L_x_15) ;  /* 0xfffffff800d80947 */ /* 0x000fea000383ffff */
.L_x_9:
[----:B------:R-:W-:Y:S02]  /*3550*/  ISETP.NE.AND P1, PT, R0, RZ, PT ;  /* 0x000000ff0000720c */ /* 0x000fe40003f25270 */
[----:B------:R-:W-:-:S11]  /*3560*/  ISETP.NE.AND P0, PT, R35, RZ, PT ;  /* 0x000000ff2300720c */ /* 0x000fd60003f05270 */
[----:B------:R-:W0:Y:S01]  /*3570*/  @!P1 S2R R11, SR_CgaCtaId ;  /* 0x00000000000b9919 */ /* 0x000e220000008800 */
[----:B------:R-:W-:Y:S01]  /*3580*/  @!P1 MOV R4, 0x400 ;  /* 0x0000040000049802 */ /* 0x000fe20000000f00 */
[----:B------:R-:W-:Y:S01]  /*3590*/  @!P1 IMAD.IADD R9, R5, 0x1, R42 ;  /* 0x0000000105099824 */ /* 0x000fe200078e022a */
[----:B------:R-:W-:Y:S01]  /*35a0*/  @!P0 MOV R5, 0x400 ;  /* 0x0000040000058802 */ /* 0x000fe20000000f00 */
[----:B------:R-:W1:Y:S01]  /*35b0*/  @!P0 S2R R12, SR_CgaCtaId ;  /* 0x00000000000c8919 */ /* 0x000e620000008800 */
[----:B------:R-:W-:-:S05]  /*35c0*/  @!P1 IMAD.MOV.U32 R8, RZ, RZ, 0x65 ;  /* 0x00000065ff089424 */ /* 0x000fca00078e00ff */
[----:B------:R2:W-:Y:S01]  /*35d0*/  @!P1 ST.E.64.STRONG.GPU desc[UR8][R6.64+0x100], R8 ;  /* 0x0001000806009985 */ /* 0x0005e2000c10fb08 */
[----:B0-----:R-:W-:Y:S01]  /*35e0*/  @!P1 LEA R11, R11, R4, 0x18 ;  /* 0x000000040b0b9211 */ /* 0x001fe200078ec0ff */
[----:B------:R-:W-:Y:S02]  /*35f0*/  IMAD.MOV.U32 R4, RZ, RZ, R10 ;  /* 0x000000ffff047224 */ /* 0x000fe400078e000a */
[----:B------:R-:W-:Y:S01]  /*3600*/  @!P0 IMAD.MOV.U32 R4, RZ, RZ, R42 ;  /* 0x000000ffff048224 */ /* 0x000fe200078e002a */
[----:B-1----:R-:W-:Y:S01]  /*3610*/  @!P0 LEA R5, R12, R5, 0x18 ;  /* 0x000000050c058211 */ /* 0x002fe200078ec0ff */
[----:B------:R2:W-:Y:S04]  /*3620*/  @!P1 STS [R11+0x88], R9 ;  /* 0x000088090b009388 */ /* 0x0005e80000000800 */
[----:B------:R2:W-:Y:S04]  /*3630*/  @!P1 STS [R11+0x84], R42 ;  /* 0x0000842a0b009388 */ /* 0x0005e80000000800 */
[----:B------:R2:W-:Y:S02]  /*3640*/  @!P0 STS [R5+0x60], R42 ;  /* 0x0000602a05008388 */ /* 0x0005e40000000800 */
.L_x_3:
[----:B------:R-:W-:Y:S05]  /*3650*/  WARPSYNC.ALL ;  /* 0x0000000000007948 */ /* 0x000fea0003800000 */
[----:B------:R-:W0:Y:S08]  /*3660*/  S2UR UR6, SR_CgaCtaId ;  /* 0x00000000000679c3 */ /* 0x000e300000008800 */
[----:B------:R-:W-:Y:S01]  /*3670*/  BAR.SYNC.DEFER_BLOCKING 0x0 ;  /* 0x0000000000007b1d */ /* 0x000fe20000010000 */
[C---:B------:R-:W-:Y:S01]  /*3680*/  ISETP.NE.AND P0, PT, R0.reuse, RZ, PT ;  /* 0x000000ff0000720c */ /* 0x040fe20003f05270 */
[----:B------:R-:W-:Y:S01]  /*3690*/  VIADD R56, R0, 0x2600 ;  /* 0x0000260000387836 */ /* 0x000fe20000000000 */
[----:B--2---:R-:W-:Y:S01]  /*36a0*/  LOP3.LUT R7, R16, 0x1, RZ, 0xc, !PT ;  /* 0x0000000110077812 */ /* 0x004fe200078e0cff */
[----:B------:R-:W-:Y:S01]  /*36b0*/  VIADD R58, R0, 0x2ac0 ;  /* 0x00002ac0003a7836 */ /* 0x000fe20000000000 */
[----:B------:R-:W-:Y:S01]  /*36c0*/  LOP3.LUT R67, R17, 0x1, RZ, 0xc, !PT ;  /* 0x0000000111437812 */ /* 0x000fe200078e0cff */
[----:B------:R-:W-:Y:S01]  /*36d0*/  UMOV UR5, 0x400 ;  /* 0x0000040000057882 */ /* 0x000fe20000000000 */
[----:B------:R-:W-:-:S02]  /*36e0*/  LOP3.LUT R41, R18, 0x1, RZ, 0xc, !PT ;  /* 0x0000000112297812 */ /* 0x000fc400078e0cff */
[----:B------:R-:W-:Y:S02]  /*36f0*/  LOP3.LUT R39, R19, 0x1, RZ, 0xc, !PT ;  /* 0x0000000113277812 */ /* 0x000fe400078e0cff */
[----:B------:R-:W-:Y:S02]  /*3700*/  LOP3.LUT R38, R2, 0x1, RZ, 0xc, !PT ;  /* 0x0000000102267812 */ /* 0x000fe400078e0cff */
[----:B------:R-:W-:Y:S02]  /*3710*/  LOP3.LUT R36, R3, 0x1, RZ, 0xc, !PT ;  /* 0x0000000103247812 */ /* 0x000fe400078e0cff */
[----:B------:R-:W-:Y:S02]  /*3720*/  LOP3.LUT R34, R32, 0x1, RZ, 0xc, !PT ;  /* 0x0000000120227812 */ /* 0x000fe400078e0cff */
[----:B------:R-:W-:Y:S02]  /*3730*/  LOP3.LUT R15, R31, 0x1, RZ, 0xc, !PT ;  /* 0x000000011f0f7812 */ /* 0x000fe400078e0cff */
[----:B------:R-:W-:-:S02]  /*3740*/  LOP3.LUT R14, R30, 0x1, RZ, 0xc, !PT ;  /* 0x000000011e0e7812 */ /* 0x000fc400078e0cff */
[----:B------:R-:W-:Y:S01]  /*3750*/  LOP3.LUT R37, R29, 0x1, RZ, 0xc, !PT ;  /* 0x000000011d257812 */ /* 0x000fe200078e0cff */
[----:B0-----:R-:W-:Y:S01]  /*3760*/  ULEA UR5, UR6, UR5, 0x18 ;  /* 0x0000000506057291 */ /* 0x001fe2000f8ec0ff */
[----:B------:R-:W-:Y:S01]  /*3770*/  LOP3.LUT R35, R28, 0x1, RZ, 0xc, !PT ;  /* 0x000000011c237812 */ /* 0x000fe200078e0cff */
[----:B------:R-:W0:Y:S01]  /*3780*/  LDCU UR6, c[0x0][0x3ac] ;  /* 0x00007580ff0677ac */ /* 0x000e220008000800 */
[----:B------:R-:W-:Y:S02]  /*3790*/  LOP3.LUT R13, R27, 0x1, RZ, 0xc, !PT ;  /* 0x000000011b0d7812 */ /* 0x000fe400078e0cff */
[----:B------:R-:W-:Y:S02]  /*37a0*/  LOP3.LUT R12, R26, 0x1, RZ, 0xc, !PT ;  /* 0x000000011a0c7812 */ /* 0x000fe400078e0cff */
[----:B------:R-:W-:Y:S02]  /*37b0*/  LOP3.LUT R11, R25, 0x1, RZ, 0xc, !PT ;  /* 0x00000001190b7812 */ /* 0x000fe400078e0cff */
[----:B------:R-:W1:Y:S01]  /*37c0*/  @P0 LDS R5, [UR5+0x60] ;  /* 0x00006005ff050984 */ /* 0x000e620008000800 */
[----:B------:R-:W-:-:S02]  /*37d0*/  LOP3.LUT R9, R20, 0x1, RZ, 0xc0, !PT ;  /* 0x0000000114097812 */ /* 0x000fc400078ec0ff */
[----:B------:R-:W-:Y:S01]  /*37e0*/  LOP3.LUT R10, R24, 0x1, RZ, 0xc, !PT ;  /* 0x00000001180a7812 */ /* 0x000fe200078e0cff */
[----:B------:R-:W2:Y:S01]  /*37f0*/  LDS R51, [UR5+0x8c] ;  /* 0x00008c05ff337984 */ /* 0x000ea20008000800 */
[----:B------:R-:W-:Y:S02]  /*3800*/  ISETP.NE.U32.AND P4, PT, R9, 0x1, PT ;  /* 0x000000010900780c */ /* 0x000fe40003f85070 */
[----:B------:R-:W-:Y:S01]  /*3810*/  LOP3.LUT R9, R23, 0x1, RZ, 0xc, !PT ;  /* 0x0000000117097812 */ /* 0x000fe200078e0cff */
[----:B------:R-:W3:Y:S01]  /*3820*/  LDS R81, [UR5+0x84] ;  /* 0x00008405ff517984 */ /* 0x000ee20008000800 */
[----:B------:R-:W-:Y:S01]  /*3830*/  BAR.SYNC.DEFER_BLOCKING 0x0 ;  /* 0x0000000000007b1d */ /* 0x000fe20000010000 */
[----:B------:R-:W-:Y:S02]  /*3840*/  LOP3.LUT P5, RZ, R17, 0x1, RZ, 0xc0, !PT ;  /* 0x0000000111ff7812 */ /* 0x000fe400078ac0ff */
[----:B------:R-:W-:Y:S01]  /*3850*/  LOP3.LUT P6, RZ, R18, 0x1, RZ, 0xc0, !PT ;  /* 0x0000000112ff7812 */ /* 0x000fe200078cc0ff */
[----:B-1----:R-:W-:Y:S01]  /*3860*/  @P0 IMAD.IADD R4, R4, 0x1, R5 ;  /* 0x0000000104040824 */ /* 0x002fe200078e0205 */
[----:B------:R-:W-:-:S03]  /*3870*/  LOP3.LUT P0, RZ, R16, 0x1, RZ, 0xc0, !PT ;  /* 0x0000000110ff7812 */ /* 0x000fc6000780c0ff */
[----:B------:R-:W-:Y:S01]  /*3880*/  IMAD.IADD R40, R7, 0x1, R4 ;  /* 0x0000000107287824 */ /* 0x000fe200078e0204 */
[----:B--2---:R-:W-:-:S03]  /*3890*/  IADD3 R5, PT, PT, -R51, 0x2d20, RZ ;  /* 0x00002d2033057810 */ /* 0x004fc60007ffe1ff */
[----:B------:R-:W-:Y:S01]  /*38a0*/  IMAD.IADD R42, R40, 0x1, R67 ;  /* 0x00000001282a7824 */ /* 0x000fe200078e0243 */
[--C-:B---3--:R-:W-:Y:S01]  /*38b0*/  IADD3 R33, PT, PT, R0, R33, -R81.reuse ;  /* 0x0000002100217210 */ /* 0x108fe20007ffe851 */
[----:B------:R-:W-:Y:S02]  /*38c0*/  IMAD.IADD R4, R4, 0x1, -R81 ;  /* 0x0000000104047824 */ /* 0x000fe400078e0a51 */
[----:B------:R-:W-:Y:S01]  /*38d0*/  IMAD.IADD R44, R42, 0x1, R41 ;  /* 0x000000012a2c7824 */ /* 0x000fe200078e0229 */
[----:B------:R-:W-:Y:S01]  /*38e0*/  LOP3.LUT R33, RZ, R33, RZ, 0x33, !PT ;  /* 0x00000021ff217212 */ /* 0x000fe200078e33ff */
[--C-:B------:R-:W-:Y:S02]  /*38f0*/  IMAD R6, R0, 0x13, -R4.reuse ;  /* 0x0000001300067824 */ /* 0x100fe400078e0a04 */
[----:B------:R-:W-:Y:S02]  /*3900*/  IMAD.IADD R43, R44, 0x1, R39 ;  /* 0x000000012c2b7824 */ /* 0x000fe400078e0227 */
[----:B------:R-:W-:-:S02]  /*3910*/  IMAD.IADD R8, R5, 0x1, R4 ;  /* 0x0000000105087824 */ /* 0x000fc400078e0204 */
[----:B------:R-:W-:Y:S02]  /*3920*/  IMAD.IADD R45, R43, 0x1, R38 ;  /* 0x000000012b2d7824 */ /* 0x000fe400078e0226 */
[----:B------:R-:W-:Y:S01]  /*3930*/  IMAD.IADD R69, R81, 0x1, -R40 ;  /* 0x0000000151457824 */ /* 0x000fe200078e0a28 */
[----:B------:R-:W-:Y:S01]  /*3940*/  SEL R4, R8, R6, !P0 ;  /* 0x0000000608047207 */ /* 0x000fe20004000000 */
[----:B------:R-:W-:Y:S01]  /*3950*/  IMAD.IADD R47, R45, 0x1, R36 ;  /* 0x000000012d2f7824 */ /* 0x000fe200078e0224 */
[----:B------:R-:W-:Y:S01]  /*3960*/  IADD3 R6, PT, PT, R0, R51, R81 ;  /* 0x0000003300067210 */ /* 0x000fe20007ffe051 */
[----:B------:R-:W-:Y:S02]  /*3970*/  IMAD.IADD R71, R81, 0x1, -R42 ;  /* 0x0000000151477824 */ /* 0x000fe400078e0a2a */
[----:B------:R-:W-:Y:S02]  /*3980*/  IMAD.IADD R46, R47, 0x1, R34 ;  /* 0x000000012f2e7824 */ /* 0x000fe400078e0222 */
[----:B------:R-:W-:-:S02]  /*3990*/  IMAD.IADD R79, R81, 0x1, -R47 ;  /* 0x00000001514f7824 */ /* 0x000fc400078e0a2f */
[----:B------:R-:W-:Y:S02]  /*39a0*/  IMAD.IADD R63, R46, 0x1, R15 ;  /* 0x000000012e3f7824 */ /* 0x000fe400078e020f */
[----:B------:R-:W-:Y:S02]  /*39b0*/  IMAD.IADD R73, R81, 0x1, -R44 ;  /* 0x0000000151497824 */ /* 0x000fe400078e0a2c */
[----:B------:R-:W-:Y:S02]  /*39c0*/  IMAD.IADD R48, R63, 0x1, R14 ;  /* 0x000000013f307824 */ /* 0x000fe400078e020e */
[----:B------:R-:W-:Y:S01]  /*39d0*/  IMAD.IADD R54, R7, 0x1, R8 ;  /* 0x0000000107367824 */ /* 0x000fe200078e0208 */
[----:B------:R-:W-:Y:S01]  /*39e0*/  LOP3.LUT R7, R22, 0x1, RZ, 0xc, !PT ;  /* 0x0000000116077812 */ /* 0x000fe200078e0cff */
[----:B------:R-:W-:Y:S01]  /*39f0*/  IMAD.IADD R50, R48, 0x1, R37 ;  /* 0x0000000130327824 */ /* 0x000fe200078e0225 */
[----:B------:R-:W-:Y:S01]  /*3a00*/  LOP3.LUT R8, R21, 0x1, RZ, 0xc, !PT ;  /* 0x0000000115087812 */ /* 0x000fe200078e0cff */
[----:B------:R-:W-:-:S02]  /*3a10*/  IMAD R69, R0, 0x13, R69 ;  /* 0x0000001300457824 */ /* 0x000fc400078e0245 */
[----:B------:R-:W-:Y:S02]  /*3a20*/  IMAD.IADD R52, R50, 0x1, R35 ;  /* 0x0000000132347824 */ /* 0x000fe400078e0223 */
[----:B------:R-:W-:Y:S02]  /*3a30*/  IMAD R71, R0, 0x13, R71 ;  /* 0x0000001300477824 */ /* 0x000fe400078e0247 */
[----:B------:R-:W-:Y:S02]  /*3a40*/  IMAD.IADD R49, R52, 0x1, R13 ;  /* 0x0000000134317824 */ /* 0x000fe400078e020d */
[----:B------:R-:W-:Y:S02]  /*3a50*/  IMAD.IADD R75, R81, 0x1, -R43 ;  /* 0x00000001514b7824 */ /* 0x000fe400078e0a2b */
[----:B------:R-:W-:Y:S02]  /*3a60*/  IMAD.IADD R40, R49, 0x1, R12 ;  /* 0x0000000131287824 */ /* 0x000fe400078e020c */
[----:B------:R-:W-:-:S02]  /*3a70*/  IMAD.IADD R47, R81, 0x1, -R49 ;  /* 0x00000001512f7824 */ /* 0x000fc400078e0a31 */
[----:B------:R-:W-:Y:S02]  /*3a80*/  IMAD.IADD R51, R40, 0x1, R11 ;  /* 0x0000000128337824 */ /* 0x000fe400078e020b */
[----:B------:R-:W-:Y:S02]  /*3a90*/  IMAD.IADD R53, R81, 0x1, -R40 ;  /* 0x0000000151357824 */ /* 0x000fe400078e0a28 */
[----:B------:R-:W-:Y:S02]  /*3aa0*/  VIADD R40, R0, 0x260 ;  /* 0x0000026000287836 */ /* 0x000fe40000000000 */
[----:B------:R-:W-:Y:S02]  /*3ab0*/  IMAD.IADD R42, R51, 0x1, R10 ;  /* 0x00000001332a7824 */ /* 0x000fe400078e020a */
[----:B------:R-:W-:Y:S01]  /*3ac0*/  IMAD.IADD R77, R81, 0x1, -R45 ;  /* 0x00000001514d7824 */ /* 0x000fe200078e0a2d */
[----:B------:R-:W-:Y:S01]  /*3ad0*/  ISETP.GE.AND P3, PT, R40, R5, PT ;  /* 0x000000052800720c */ /* 0x000fe20003f66270 */
[----:B------:R-:W-:-:S02]  /*3ae0*/  VIADD R40, R0, 0x4c0 ;  /* 0x000004c000287836 */ /* 0x000fc40000000000 */
[----:B------:R-:W-:Y:S02]  /*3af0*/  IMAD.IADD R44, R42, 0x1, R9 ;  /* 0x000000012a2c7824 */ /* 0x000fe400078e0209 */
[----:B------:R-:W-:Y:S01]  /*3b00*/  IMAD.IADD R49, R81, 0x1, -R42 ;  /* 0x0000000151317824 */ /* 0x000fe200078e0a2a */
[-C--:B------:R-:W-:Y:S01]  /*3b10*/  ISETP.GE.AND P2, PT, R40, R5.reuse, PT ;  /* 0x000000052800720c */ /* 0x080fe20003f46270 */
[C---:B------:R-:W-:Y:S02]  /*3b20*/  VIADD R42, R0.reuse, 0x720 ;  /* 0x00000720002a7836 */ /* 0x040fe40000000000 */
[----:B------:R-:W-:Y:S02]  /*3b30*/  VIADD R40, R0, 0x980 ;  /* 0x0000098000287836 */ /* 0x000fe40000000000 */
[----:B------:R-:W-:Y:S01]  /*3b40*/  VIADD R71, R71, 0x2 ;  /* 0x0000000247477836 */ /* 0x000fe20000000000 */
[-C--:B------:R-:W-:Y:S01]  /*3b50*/  ISETP.GE.AND P1, PT, R42, R5.reuse, PT ;  /* 0x000000052a00720c */ /* 0x080fe20003f26270 */
[----:B------:R-:W-:Y:S01]  /*3b60*/  IMAD.IADD R42, R67, 0x1, R54 ;  /* 0x00000001432a7824 */ /* 0x000fe200078e0236 */
[----:B------:R-:W-:Y:S01]  /*3b70*/  ISETP.GE.AND P0, PT, R40, R5, PT ;  /* 0x000000052800720c */ /* 0x000fe20003f06270 */
[----:B------:R-:W-:-:S02]  /*3b80*/  VIADD R40, R69, 0x1 ;  /* 0x0000000145287836 */ /* 0x000fc40000000000 */
[----:B------:R-:W-:Y:S02]  /*3b90*/  IMAD R73, R0, 0x13, R73 ;  /* 0x0000001300497824 */ /* 0x000fe400078e0249 */
[----:B------:R-:W-:Y:S01]  /*3ba0*/  IMAD.IADD R45, R44, 0x1, R7 ;  /* 0x000000012c2d7824 */ /* 0x000fe200078e0207 */
[----:B------:R-:W-:Y:S01]  /*3bb0*/  SEL R40, R54, R40, !P5 ;  /* 0x0000002836287207 */ /* 0x000fe20006800000 */
[----:B------:R-:W-:Y:S01]  /*3bc0*/  IMAD.IADD R61, R81, 0x1, -R44 ;  /* 0x00000001513d7824 */ /* 0x000fe200078e0a2c */
[----:B------:R-:W-:Y:S01]  /*3bd0*/  LOP3.LUT P5, RZ, R19, 0x1, RZ, 0xc0, !PT ;  /* 0x0000000113ff7812 */ /* 0x000fe200078ac0ff */
[----:B------:R-:W-:Y:S01]  /*3be0*/  IMAD.IADD R44, R41, 0x1, R42 ;  /* 0x00000001292c7824 */ /* 0x000fe200078e022a */
[----:B------:R-:W-:Y:S01]  /*3bf0*/  SEL R41, R42, R71, !P6 ;  /* 0x000000472a297207 */ /* 0x000fe20007000000 */
[----:B------:R-:W-:Y:S01]  /*3c00*/  IMAD R75, R0, 0x13, R75 ;  /* 0x00000013004b7824 */ /* 0x000fe200078e024b */
[----:B------:R-:W-:Y:S01]  /*3c10*/  LOP3.LUT P6, RZ, R2, 0x1, RZ, 0xc0, !PT ;  /* 0x0000000102ff7812 */ /* 0x000fe200078cc0ff */
[----:B------:R-:W-:Y:S01]  /*3c20*/  VIADD R73, R73, 0x3 ;  /* 0x0000000349497836 */ /* 0x000fe20000000000 */
[----:B------:R-:W-:Y:S01]  /*3c30*/  LEA R40, R40, UR5, 0x2 ;  /* 0x0000000528287c11 */ /* 0x000fe2000f8e10ff */
[----:B------:R-:W-:Y:S01]  /*3c40*/  IMAD.IADD R42, R39, 0x1, R44 ;  /* 0x00000001272a7824 */ /* 0x000fe200078e022c */
[----:B------:R-:W-:Y:S01]  /*3c50*/  LEA R41, R41, UR5, 0x2 ;  /* 0x0000000529297c11 */ /* 0x000fe2000f8e10ff */
[----:B------:R-:W-:Y:S01]  /*3c60*/  VIADD R75, R75, 0x4 ;  /* 0x000000044b4b7836 */ /* 0x000fe20000000000 */
[----:B------:R-:W-:Y:S01]  /*3c70*/  SEL R39, R44, R73, !P5 ;  /* 0x000000492c277207 */ /* 0x000fe20006800000 */
[----:B------:R-:W-:Y:S01]  /*3c80*/  IMAD R77, R0, 0x13, R77 ;  /* 0x00000013004d7824 */ /* 0x000fe200078e024d */
[----:B------:R-:W-:Y:S01]  /*3c90*/  LOP3.LUT P5, RZ, R3, 0x1, RZ, 0xc0, !PT ;  /* 0x0000000103ff7812 */ /* 0x000fe200078ac0ff */
[----:B------:R-:W-:Y:S01]  /*3ca0*/  IMAD.IADD R44, R38, 0x1, R42 ;  /* 0x00000001262c7824 */ /* 0x000fe200078e022a */
[----:B------:R-:W-:Y:S01]  /*3cb0*/  SEL R38, R42, R75, !P6 ;  /* 0x0000004b2a267207 */ /* 0x000fe20007000000 */
[----:B------:R-:W-:Y:S01]  /*3cc0*/  IMAD.IADD R65, R81, 0x1, -R46 ;  /* 0x0000000151417824 */ /* 0x000fe200078e0a2e */
[----:B------:R-:W-:Y:S01]  /*3cd0*/  LOP3.LUT P6, RZ, R32, 0x1, RZ, 0xc0, !PT ;  /* 0x0000000120ff7812 */ /* 0x000fe200078cc0ff */
[----:B------:R-:W-:-:S02]  /*3ce0*/  IMAD R79, R0, 0x13, R79 ;  /* 0x00000013004f7824 */ /* 0x000fc400078e024f */
[----:B------:R-:W-:Y:S02]  /*3cf0*/  VIADD R77, R77, 0x5 ;  /* 0x000000054d4d7836 */ /* 0x000fe40000000000 */
[----:B------:R-:W-:Y:S02]  /*3d00*/  IMAD.IADD R42, R36, 0x1, R44 ;  /* 0x00000001242a7824 */ /* 0x000fe400078e022c */
[----:B------:R-:W-:Y:S01]  /*3d10*/  IMAD.IADD R63, R81, 0x1, -R63 ;  /* 0x00000001513f7824 */ /* 0x000fe200078e0a3f */
[----:B------:R-:W-:Y:S01]  /*3d20*/  SEL R36, R44, R77, !P5 ;  /* 0x0000004d2c247207 */ /* 0x000fe20006800000 */
[----:B------:R-:W-:Y:S01]  /*3d30*/  VIADD R79, R79, 0x6 ;  /* 0x000000064f4f7836 */ /* 0x000fe20000000000 */
[----:B------:R-:W-:Y:S01]  /*3d40*/  LOP3.LUT P5, RZ, R31, 0x1, RZ, 0xc0, !PT ;  /* 0x000000011fff7812 */ /* 0x000fe200078ac0ff */
[----:B------:R-:W-:Y:S01]  /*3d50*/  IMAD R65, R0, 0x13, R65 ;  /* 0x0000001300417824 */ /* 0x000fe200078e0241 */
[----:B------:R-:W-:Y:S01]  /*3d60*/  LEA R36, R36, UR5, 0x2 ;  /* 0x0000000524247c11 */ /* 0x000fe2000f8e10ff */
        /* <DEDUP_REMOVED lines=11> */
[----:B------:R-:W-:Y:S02]  /*3e20*/  IMAD R59, R0, 0x13, R59 ;  /* 0x00000013003b7824 */ /* 0x000fe400078e023b */
[----:B------:R-:W-:Y:S01]  /*3e30*/  IMAD.IADD R44, R14, 0x1, R42 ;  /* 0x000000010e2c7824 */ /* 0x000fe200078e022a */
[----:B------:R-:W-:Y:S01]  /*3e40*/  SEL R14, R42, R63, !P6 ;  /* 0x0000003f2a0e7207 */ /* 0x000fe20007000000 */
[----:B------:R-:W-:Y:S01]  /*3e50*/  IMAD R57, R0, 0x13, R57 ;  /* 0x0000001300397824 */ /* 0x000fe200078e0239 */
[----:B------:R-:W-:Y:S01]  /*3e60*/  LOP3.LUT P6, RZ, R28, 0x1, RZ, 0xc0, !PT ;  /* 0x000000011cff7812 */ /* 0x000fe200078cc0ff */
[----:B------:R-:W-:-:S02]  /*3e70*/  VIADD R59, R59, 0x9 ;  /* 0x000000093b3b7836 */ /* 0x000fc40000000000 */
[----:B------:R-:W-:Y:S02]  /*3e80*/  IMAD.IADD R42, R37, 0x1, R44 ;  /* 0x00000001252a7824 */ /* 0x000fe400078e022c */
[----:B------:R-:W-:Y:S01]  /*3e90*/  IMAD.IADD R55, R81, 0x1, -R52 ;  /* 0x0000000151377824 */ /* 0x000fe200078e0a34 */
[----:B------:R-:W-:Y:S01]  /*3ea0*/  SEL R37, R44, R59, !P5 ;  /* 0x0000003b2c257207 */ /* 0x000fe20006800000 */
[----:B------:R-:W-:Y:S01]  /*3eb0*/  VIADD R57, R57, 0xa ;  /* 0x0000000a39397836 */ /* 0x000fe20000000000 */
[----:B------:R-:W-:Y:S01]  /*3ec0*/  LOP3.LUT P5, RZ, R27, 0x1, RZ, 0xc0, !PT ;  /* 0x000000011bff7812 */ /* 0x000fe200078ac0ff */
[----:B------:R-:W-:Y:S02]  /*3ed0*/  IMAD.IADD R44, R35, 0x1, R42 ;  /* 0x00000001232c7824 */ /* 0x000fe400078e022a */
[----:B------:R-:W-:Y:S01]  /*3ee0*/  IMAD R55, R0, 0x13, R55 ;  /* 0x0000001300377824 */ /* 0x000fe200078e0237 */
[----:B------:R-:W-:Y:S01]  /*3ef0*/  SEL R35, R42, R57, !P6 ;  /* 0x000000392a237207 */ /* 0x000fe20007000000 */
[----:B------:R-:W-:Y:S01]  /*3f00*/  IMAD.IADD R42, R13, 0x1, R44 ;  /* 0x000000010d2a7824 */ /* 0x000fe200078e022c */
[----:B------:R-:W-:Y:S01]  /*3f10*/  LOP3.LUT P6, RZ, R26, 0x1, RZ, 0xc0, !PT ;  /* 0x000000011aff7812 */ /* 0x000fe200078cc0ff */
[----:B------:R-:W-:Y:S01]  /*3f20*/  IMAD R47, R0, 0x13, R47 ;  /* 0x00000013002f7824 */ /* 0x000fe200078e022f */
[----:B------:R-:W-:Y:S01]  /*3f30*/  LEA R35, R35, UR5, 0x2 ;  /* 0x0000000523237c11 */ /* 0x000fe2000f8e10ff */
[----:B------:R-:W-:-:S02]  /*3f40*/  VIADD R55, R55, 0xb ;  /* 0x0000000b37377836 */ /* 0x000fc40000000000 */
[----:B------:R-:W-:Y:S02]  /*3f50*/  IMAD.IADD R51, R81, 0x1, -R51 ;  /* 0x0000000151337824 */ /* 0x000fe400078e0a33 */
[----:B------:R-:W-:Y:S01]  /*3f60*/  IMAD R53, R0, 0x13, R53 ;  /* 0x0000001300357824 */ /* 0x000fe200078e0235 */
[----:B------:R-:W-:Y:S01]  /*3f70*/  SEL R13, R44, R55, !P5 ;  /* 0x000000372c0d7207 */ /* 0x000fe20006800000 */
[----:B------:R-:W-:Y:S01]  /*3f80*/  IMAD.IADD R46, R12, 0x1, R42 ;  /* 0x000000010c2e7824 */ /* 0x000fe200078e022a */
[----:B------:R-:W-:Y:S01]  /*3f90*/  LOP3.LUT P5, RZ, R25, 0x1, RZ, 0xc0, !PT ;  /* 0x0000000119ff7812 */ /* 0x000fe200078ac0ff */
[----:B------:R-:W-:Y:S02]  /*3fa0*/  VIADD R47, R47, 0xc ;  /* 0x0000000c2f2f7836 */ /* 0x000fe40000000000 */
[----:B------:R-:W-:Y:S02]  /*3fb0*/  IMAD R51, R0, 0x13, R51 ;  /* 0x0000001300337824 */ /* 0x000fe400078e0233 */
[----:B------:R-:W-:Y:S01]  /*3fc0*/  VIADD R44, R53, 0xd ;  /* 0x0000000d352c7836 */ /* 0x000fe20000000000 */
[----:B------:R-:W-:Y:S01]  /*3fd0*/  SEL R12, R42, R47, !P6 ;  /* 0x0000002f2a0c7207 */ /* 0x000fe20007000000 */
[----:B------:R-:W-:Y:S01]  /*3fe0*/  IMAD.IADD R11, R11, 0x1, R46 ;  /* 0x000000010b0b7824 */ /* 0x000fe200078e022e */
[----:B------:R-:W-:Y:S01]  /*3ff0*/  LOP3.LUT P6, RZ, R24, 0x1, RZ, 0xc0, !PT ;  /* 0x0000000118ff7812 */ /* 0x000fe200078cc0ff */
[----:B------:R-:W-:Y:S01]  /*4000*/  IMAD R49, R0, 0x13, R49 ;  /* 0x0000001300317824 */ /* 0x000fe200078e0231 */
[----:B------:R-:W-:Y:S01]  /*4010*/  SEL R44, R46, R44, !P5 ;  /* 0x0000002c2e2c7207 */ /* 0x000fe20006800000 */
[----:B------:R-:W-:Y:S01]  /*4020*/  VIADD R51, R51, 0xe ;  /* 0x0000000e33337836 */ /* 0x000fe20000000000 */
[----:B------:R-:W-:Y:S01]  /*4030*/  LOP3.LUT P5, RZ, R23, 0x1, RZ, 0xc0, !PT ;  /* 0x0000000117ff7812 */ /* 0x000fe200078ac0ff */
[----:B------:R-:W-:Y:S01]  /*4040*/  VIADD R42, R0, 0xbe0 ;  /* 0x00000be0002a7836 */ /* 0x000fe20000000000 */
[----:B------:R-:W-:Y:S01]  /*4050*/  LEA R53, R34, UR5, 0x2 ;  /* 0x0000000522357c11 */ /* 0x000fe2000f8e10ff */
[----:B------:R-:W-:Y:S01]  /*4060*/  IMAD.IADD R10, R10, 0x1, R11 ;  /* 0x000000010a0a7824 */ /* 0x000fe200078e020b */
[----:B------:R-:W-:Y:S01]  /*4070*/  SEL R46, R11, R51, !P6 ;  /* 0x000000330b2e7207 */ /* 0x000fe20007000000 */
[----:B------:R-:W-:Y:S01]  /*4080*/  VIADD R48, R49, 0xf ;  /* 0x0000000f31307836 */ /* 0x000fe20000000000 */
[----:B------:R-:W-:Y:S01]  /*4090*/  ISETP.GE.AND P6, PT, R42, R5, PT ;  /* 0x000000052a00720c */ /* 0x000fe20003fc6270 */
[----:B------:R-:W-:Y:S01]  /*40a0*/  IMAD R61, R0, 0x13, R61 ;  /* 0x00000013003d7824 */ /* 0x000fe200078e023d */
[----:B------:R-:W-:Y:S01]  /*40b0*/  LEA R34, R15, UR5, 0x2 ;  /* 0x000000050f227c11 */ /* 0x000fe2000f8e10ff */
[C---:B------:R-:W-:Y:S01]  /*40c0*/  IMAD.IADD R43, R81.reuse, 0x1, -R45 ;  /* 0x00000001512b7824 */ /* 0x040fe200078e0a2d */
[----:B------:R-:W-:Y:S01]  /*40d0*/  IADD3 R45, PT, PT, R81, -R45, -R8 ;  /* 0x8000002d512d7210 */ /* 0x000fe20007ffe808 */
[----:B------:R-:W-:Y:S01]  /*40e0*/  IMAD.IADD R42, R9, 0x1, R10 ;  /* 0x00000001092a7824 */ /* 0x000fe200078e020a */
[----:B------:R-:W-:Y:S01]  /*40f0*/  SEL R48, R10, R48, !P5 ;  /* 0x000000300a307207 */ /* 0x000fe20006800000 */
[----:B------:R-:W-:Y:S01]  /*4100*/  VIADD R61, R61, 0x10 ;  /* 0x000000103d3d7836 */ /* 0x000fe20000000000 */
[----:B------:R-:W-:Y:S01]  /*4110*/  LOP3.LUT P5, RZ, R22, 0x1, RZ, 0xc0, !PT ;  /* 0x0000000116ff7812 */ /* 0x000fe200078ac0ff */
[----:B------:R-:W-:Y:S01]  /*4120*/  IMAD R43, R0, 0x13, R43 ;  /* 0x00000013002b7824 */ /* 0x000fe200078e022b */
[----:B------:R-:W-:Y:S01]  /*4130*/  LEA R15, R14, UR5, 0x2 ;  /* 0x000000050e0f7c11 */ /* 0x000fe2000f8e10ff */
[----:B------:R-:W-:Y:S01]  /*4140*/  IMAD R45, R0, 0x13, R45 ;  /* 0x00000013002d7824 */ /* 0x000fe200078e022d */
[----:B------:R-:W-:Y:S01]  /*4150*/  SEL R61, R42, R61, !P5 ;  /* 0x0000003d2a3d7207 */ /* 0x000fe20006800000 */
[----:B------:R-:W-:Y:S01]  /*4160*/  IMAD.IADD R7, R7, 0x1, R42 ;  /* 0x0000000107077824 */ /* 0x000fe200078e022a */
[----:B------:R-:W-:Y:S01]  /*4170*/  LOP3.LUT P5, RZ, R21, 0x1, RZ, 0xc0, !PT ;  /* 0x0000000115ff7812 */ /* 0x000fe200078ac0ff */
[----:B------:R-:W-:Y:S01]  /*4180*/  VIADD R43, R43, 0x11 ;  /* 0x000000112b2b7836 */ /* 0x000fe20000000000 */
[----:B------:R-:W-:Y:S01]  /*4190*/  LEA R14, R13, UR5, 0x2 ;  /* 0x000000050d0e7c11 */ /* 0x000fe2000f8e10ff */
[----:B------:R-:W-:Y:S01]  /*41a0*/  VIADD R10, R0, 0xe40 ;  /* 0x00000e40000a7836 */ /* 0x000fe20000000000 */
[----:B------:R-:W-:Y:S01]  /*41b0*/  LEA R44, R44, UR5, 0x2 ;  /* 0x000000052c2c7c11 */ /* 0x000fe2000f8e10ff */
[----:B------:R-:W-:Y:S01]  /*41c0*/  VIADD R54, R45, 0x12 ;  /* 0x000000122d367836 */ /* 0x000fe20000000000 */
[----:B------:R-:W-:Y:S01]  /*41d0*/  SEL R52, R7, R43, !P5 ;  /* 0x0000002b07347207 */ /* 0x000fe20006800000 */
[----:B------:R-:W-:Y:S01]  /*41e0*/  @P4 IMAD.IADD R54, R8, 0x1, R7 ;  /* 0x0000000108364824 */ /* 0x000fe200078e0207 */
[-C--:B------:R-:W-:Y:S01]  /*41f0*/  ISETP.GE.AND P4, PT, R0, R5.reuse, PT ;  /* 0x000000050000720c */ /* 0x080fe20003f86270 */
[----:B0-----:R-:W-:Y:S01]  /*4200*/  VIADD R50, R33, UR6 ;  /* 0x0000000621327c36 */ /* 0x001fe20008000000 */
[----:B------:R-:W-:Y:S01]  /*4210*/  ISETP.GE.AND P5, PT, R10, R5, PT ;  /* 0x000000050a00720c */ /* 0x000fe20003fa6270 */
[----:B------:R-:W-:Y:S01]  /*4220*/  VIADD R51, R6, 0xffffd2e0 ;  /* 0xffffd2e006337836 */ /* 0x000fe20000000000 */
[----:B------:R-:W-:Y:S01]  /*4230*/  LEA R13, R46, UR5, 0x2 ;  /* 0x000000052e0d7c11 */ /* 0x000fe2000f8e10ff */
[----:B------:R-:W-:Y:S01]  /*4240*/  VIADD R8, R0, 0x10a0 ;  /* 0x000010a000087836 */ /* 0x000fe20000000000 */
[----:B------:R-:W-:Y:S01]  /*4250*/  LEA R48, R48, UR5, 0x2 ;  /* 0x0000000530307c11 */ /* 0x000fe2000f8e10ff */
[----:B------:R-:W-:Y:S01]  /*4260*/  VIADD R10, R0, 0x1300 ;  /* 0x00001300000a7836 */ /* 0x000fe20000000000 */
[C---:B------:R-:W-:Y:S01]  /*4270*/  SEL R51, R50.reuse, R51, !P4 ;  /* 0x0000003332337207 */ /* 0x040fe20006000000 */
[----:B------:R-:W-:Y:S01]  /*4280*/  VIADD R49, R50, 0xfffffda0 ;  /* 0xfffffda032317836 */ /* 0x000fe20000000000 */
[-C--:B------:R-:W-:Y:S01]  /*4290*/  ISETP.GE.AND P4, PT, R8, R5.reuse, PT ;  /* 0x000000050800720c */ /* 0x080fe20003f86270 */
[----:B------:R-:W-:Y:S01]  /*42a0*/  VIADD R8, R0, 0x1560 ;  /* 0x0000156000087836 */ /* 0x000fe20000000000 */
[----:B------:R-:W-:Y:S01]  /*42b0*/  LEA R61, R61, UR5, 0x2 ;  /* 0x000000053d3d7c11 */ /* 0x000fe2000f8e10ff */
[----:B------:R-:W-:Y:S01]  /*42c0*/  @P3 VIADD R49, R6, 0xffffd540 ;  /* 0xffffd54006313836 */ /* 0x000fe20000000000 */
[----:B------:R-:W-:Y:S01]  /*42d0*/  ISETP.GE.AND P3, PT, R10, R5, PT ;  /* 0x000000050a00720c */ /* 0x000fe20003f66270 */
[----:B------:R-:W-:Y:S01]  /*42e0*/  VIADD R47, R50, 0xfffffb40 ;  /* 0xfffffb40322f7836 */ /* 0x000fe20000000000 */
[----:B------:R-:W-:Y:S01]  /*42f0*/  LEA R52, R52, UR5, 0x2 ;  /* 0x0000000534347c11 */ /* 0x000fe2000f8e10ff */
[----:B------:R-:W-:-:S02]  /*4300*/  VIADD R10, R0, 0x17c0 ;  /* 0x000017c0000a7836 */ /* 0x000fc40000000000 */
[----:B------:R-:W-:Y:S01]  /*4310*/  @P2 VIADD R47, R6, 0xffffd7a0 ;  /* 0xffffd7a0062f2836 */ /* 0x000fe20000000000 */
[-C--:B------:R-:W-:Y:S01]  /*4320*/  ISETP.GE.AND P2, PT, R8, R5.reuse, PT ;  /* 0x000000050800720c */ /* 0x080fe20003f46270 */
[----:B------:R-:W-:Y:S02]  /*4330*/  VIADD R45, R50, 0xfffff8e0 ;  /* 0xfffff8e0322d7836 */ /* 0x000fe40000000000 */
[----:B------:R-:W-:Y:S02]  /*4340*/  VIADD R8, R0, 0x1a20 ;  /* 0x00001a2000087836 */ /* 0x000fe40000000000 */
[----:B------:R-:W-:Y:S01]  /*4350*/  @P1 VIADD R45, R6, 0xffffda00 ;  /* 0xffffda00062d1836 */ /* 0x000fe20000000000 */
[----:B------:R-:W-:Y:S01]  /*4360*/  ISETP.GE.AND P1, PT, R10, R5, PT ;  /* 0x000000050a00720c */ /* 0x000fe20003f26270 */
[----:B------:R-:W-:Y:S02]  /*4370*/  VIADD R43, R50, 0xfffff680 ;  /* 0xfffff680322b7836 */ /* 0x000fe40000000000 */
        /* <DEDUP_REMOVED lines=13> */
[----:B------:R-:W-:Y:S02]  /*4450*/  VIADD R9, R50, 0xffffeaa0 ;  /* 0xffffeaa032097836 */ /* 0x000fe40000000000 */
[----:B------:R-:W-:Y:S01]  /*4460*/  @P4 VIADD R11, R6, 0xffffe380 ;  /* 0xffffe380060b4836 */ /* 0x000fe20000000000 */
[-C--:B------:R-:W-:Y:S01]  /*4470*/  ISETP.GE.AND P4, PT, R10, R5.reuse, PT ;  /* 0x000000050a00720c */ /* 0x080fe20003f86270 */
[----:B------:R-:W-:Y:S01]  /*4480*/  @P2 VIADD R9, R6, 0xffffe840 ;  /* 0xffffe84006092836 */ /* 0x000fe20000000000 */
[----:B------:R-:W-:Y:S01]  /*4490*/  ISETP.GE.AND P2, PT, R56, R5, PT ;  /* 0x000000053800720c */ /* 0x000fe20003f46270 */
[----:B------:R-:W-:-:S02]  /*44a0*/  VIADD R10, R50, 0xffffed00 ;  /* 0xffffed00320a7836 */ /* 0x000fc40000000000 */
[C---:B------:R-:W-:Y:S01]  /*44b0*/  VIADD R56, R0.reuse, 0x2860 ;  /* 0x0000286000387836 */ /* 0x040fe20000000000 */
[----:B------:R-:W-:Y:S01]  /*44c0*/  LEA R0, R0, UR5, 0x2 ;  /* 0x0000000500007c11 */ /* 0x000fe2000f8e10ff */
[----:B------:R-:W-:Y:S01]  /*44d0*/  @P3 VIADD R10, R6, 0xffffe5e0 ;  /* 0xffffe5e0060a3836 */ /* 0x000fe20000000000 */
[-C--:B------:R-:W-:Y:S01]  /*44e0*/  ISETP.GE.AND P3, PT, R8, R5.reuse, PT ;  /* 0x000000050800720c */ /* 0x080fe20003f66270 */
[C---:B------:R-:W-:Y:S02]  /*44f0*/  VIADD R8, R50.reuse, 0xffffe840 ;  /* 0xffffe84032087836 */ /* 0x040fe40000000000 */
[----:B------:R-:W-:Y:S02]  /*4500*/  VIADD R7, R50, 0xffffe5e0 ;  /* 0xffffe5e032077836 */ /* 0x000fe40000000000 */
[----:B------:R-:W-:Y:S01]  /*4510*/  @P1 VIADD R8, R6, 0xffffeaa0 ;  /* 0xffffeaa006081836 */ /* 0x000fe20000000000 */
[-C--:B------:R-:W-:Y:S01]  /*4520*/  ISETP.GE.AND P1, PT, R56, R5.reuse, PT ;  /* 0x000000053800720c */ /* 0x080fe20003f26270 */
[----:B------:R-:W-:Y:S01]  /*4530*/  @P0 VIADD R7, R6, 0xffffed00 ;  /* 0xffffed0006070836 */ /* 0x000fe20000000000 */
[----:B------:R-:W-:Y:S01]  /*4540*/  ISETP.GE.AND P0, PT, R58, R5, PT ;  /* 0x000000053a00720c */ /* 0x000fe20003f06270 */
[----:B------:R-:W-:Y:S01]  /*4550*/  VIADD R83, R50, 0xffffd7a0 ;  /* 0xffffd7a032537836 */ /* 0x000fe20000000000 */
[----:B------:R-:W-:Y:S01]  /*4560*/  LEA R5, R4, UR5, 0x2 ;  /* 0x0000000504057c11 */ /* 0x000fe2000f8e10ff */
[----:B------:R-:W-:Y:S01]  /*4570*/  VIADD R87, R50, 0xffffd540 ;  /* 0xffffd54032577836 */ /* 0x000fe20000000000 */
[----:B------:R-:W-:-:S02]  /*4580*/  LEA R4, R39, UR5, 0x2 ;  /* 0x0000000527047c11 */ /* 0x000fc4000f8e10ff */
[----:B------:R-:W-:Y:S01]  /*4590*/  LEA R39, R38, UR5, 0x2 ;  /* 0x0000000526277c11 */ /* 0x000fe2000f8e10ff */
[----:B------:R0:W-:Y:S04]  /*45a0*/  STS [R5], R16 ;  /* 0x0000001005007388 */ /* 0x0001e80000000800 */
[----:B------:R-:W-:Y:S01]  /*45b0*/  STS [R40], R17 ;  /* 0x0000001128007388 */ /* 0x000fe20000000800 */
[C---:B------:R-:W-:Y:S02]  /*45c0*/  @P1 VIADD R83, R6.reuse, 0xfffffb40 ;  /* 0xfffffb4006531836 */ /* 0x040fe40000000000 */
[----:B------:R-:W-:Y:S01]  /*45d0*/  @P0 VIADD R87, R6, 0xfffffda0 ;  /* 0xfffffda006570836 */ /* 0x000fe20000000000 */
[----:B------:R-:W-:Y:S01]  /*45e0*/  STS [R41], R18 ;  /* 0x0000001229007388 */ /* 0x000fe20000000800 */
[----:B0-----:R-:W-:-:S03]  /*45f0*/  LEA R5, R12, UR5, 0x2 ;  /* 0x000000050c057c11 */ /* 0x001fc6000f8e10ff */
[----:B------:R0:W-:Y:S04]  /*4600*/  STS [R4], R19 ;  /* 0x0000001304007388 */ /* 0x0001e80000000800 */
[----:B------:R-:W-:Y:S04]  /*4610*/  STS [R39], R2 ;  /* 0x0000000227007388 */ /* 0x000fe80000000800 */
[----:B------:R1:W-:Y:S01]  /*4620*/  STS [R36], R3 ;  /* 0x0000000324007388 */ /* 0x0003e20000000800 */
[----:B0-----:R-:W-:Y:S01]  /*4630*/  LEA R4, R37, UR5, 0x2 ;  /* 0x0000000525047c11 */ /* 0x001fe2000f8e10ff */
[----:B------:R-:W-:-:S02]  /*4640*/  VIADD R37, R50, 0xffffda00 ;  /* 0xffffda0032257836 */ /* 0x000fc40000000000 */
[----:B------:R-:W-:Y:S01]  /*4650*/  STS [R53], R32 ;  /* 0x0000002035007388 */ /* 0x000fe20000000800 */
[----:B------:R-:W-:-:S03]  /*4660*/  @P2 VIADD R37, R6, 0xfffff8e0 ;  /* 0xfffff8e006252836 */ /* 0x000fc60000000000 */
[----:B------:R0:W-:Y:S01]  /*4670*/  STS [R34], R31 ;  /* 0x0000001f22007388 */ /* 0x0001e20000000800 */
[----:B-1----:R-:W1:Y:S03]  /*4680*/  LDC.64 R2, c[0x0][0x390] ;  /* 0x0000e400ff027b82 */ /* 0x002e660000000a00 */
[----:B------:R2:W-:Y:S04]  /*4690*/  STS [R15], R30 ;  /* 0x0000001e0f007388 */ /* 0x0005e80000000800 */
[----:B------:R3:W-:Y:S01]  /*46a0*/  STS [R4], R29 ;  /* 0x0000001d04007388 */ /* 0x0007e20000000800 */
[----:B0-----:R-:W-:-:S03]  /*46b0*/  VIADD R31, R50, 0xffffdec0 ;  /* 0xffffdec0321f7836 */ /* 0x001fc60000000000 */
[----:B------:R0:W-:Y:S01]  /*46c0*/  STS [R35], R28 ;  /* 0x0000001c23007388 */ /* 0x0001e20000000800 */
[----:B------:R-:W-:Y:S01]  /*46d0*/  @P4 VIADD R31, R6, 0xfffff420 ;  /* 0xfffff420061f4836 */ /* 0x000fe20000000000 */
[----:B--2---:R-:W-:Y:S02]  /*46e0*/  LEA R15, R54, UR5, 0x2 ;  /* 0x00000005360f7c11 */ /* 0x004fe4000f8e10ff */
[----:B------:R-:W-:Y:S01]  /*46f0*/  STS [R14], R27 ;  /* 0x0000001b0e007388 */ /* 0x000fe20000000800 */
[----:B---3--:R-:W-:-:S03]  /*4700*/  VIADD R29, R50, 0xffffe120 ;  /* 0xffffe120321d7836 */ /* 0x008fc60000000000 */
[----:B------:R2:W-:Y:S01]  /*4710*/  STS [R5], R26 ;  /* 0x0000001a05007388 */ /* 0x0005e20000000800 */
[----:B------:R-:W-:Y:S02]  /*4720*/  @P5 VIADD R29, R6, 0xfffff1c0 ;  /* 0xfffff1c0061d5836 */ /* 0x000fe40000000000 */
[----:B0-----:R-:W-:Y:S01]  /*4730*/  VIADD R35, R50, 0xffffdc60 ;  /* 0xffffdc6032237836 */ /* 0x001fe20000000000 */
[----:B------:R-:W-:Y:S01]  /*4740*/  STS [R44], R25 ;  /* 0x000000192c007388 */ /* 0x000fe20000000800 */
[----:B------:R-:W-:Y:S02]  /*4750*/  @P3 VIADD R35, R6, 0xfffff680 ;  /* 0xfffff68006233836 */ /* 0x000fe40000000000 */
[--C-:B-1----:R-:W-:Y:S01]  /*4760*/  IMAD.WIDE R16, R45, 0x4, R2.reuse ;  /* 0x000000042d107825 */ /* 0x102fe200078e0202 */
[----:B------:R0:W-:Y:S03]  /*4770*/  STS [R13], R24 ;  /* 0x000000180d007388 */ /* 0x0001e60000000800 */
[--C-:B--2---:R-:W-:Y:S01]  /*4780*/  IMAD.WIDE R4, R51, 0x4, R2.reuse ;  /* 0x0000000433047825 */ /* 0x104fe200078e0202 */
[----:B------:R-:W-:Y:S03]  /*4790*/  STS [R48], R23 ;  /* 0x0000001730007388 */ /* 0x000fe60000000800 */
[--C-:B------:R-:W-:Y:S01]  /*47a0*/  IMAD.WIDE R18, R43, 0x4, R2.reuse ;  /* 0x000000042b127825 */ /* 0x100fe200078e0202 */
[----:B------:R1:W-:Y:S03]  /*47b0*/  STS [R61], R22 ;  /* 0x000000163d007388 */ /* 0x0003e60000000800 */
[--C-:B0-----:R-:W-:Y:S01]  /*47c0*/  IMAD.WIDE R12, R49, 0x4, R2.reuse ;  /* 0x00000004310c7825 */ /* 0x101fe200078e0202 */
[----:B------:R-:W-:Y:S03]  /*47d0*/  STS [R52], R21 ;  /* 0x0000001534007388 */ /* 0x000fe60000000800 */
[--C-:B------:R-:W-:Y:S01]  /*47e0*/  IMAD.WIDE R42, R42, 0x4, R2.reuse ;  /* 0x000000042a2a7825 */ /* 0x100fe200078e0202 */
[----:B------:R0:W-:Y:S03]  /*47f0*/  STS [R15], R20 ;  /* 0x000000140f007388 */ /* 0x0001e60000000800 */
[----:B------:R-:W-:Y:S01]  /*4800*/  VIADD R27, R50, 0xffffe380 ;  /* 0xffffe380321b7836 */ /* 0x000fe20000000000 */
[----:B------:R-:W-:Y:S01]  /*4810*/  BAR.SYNC.DEFER_BLOCKING 0x0 ;  /* 0x0000000000007b1d */ /* 0x000fe20000010000 */
[----:B-1----:R-:W-:-:S04]  /*4820*/  IMAD.WIDE R22, R11, 0x4, R2 ;  /* 0x000000040b167825 */ /* 0x002fc800078e0202 */
[----:B------:R-:W-:Y:S02]  /*4830*/  @P6 VIADD R27, R6, 0xffffef60 ;  /* 0xffffef60061b6836 */ /* 0x000fe40000000000 */
[----:B0-----:R-:W-:-:S04]  /*4840*/  IMAD.WIDE R14, R47, 0x4, R2 ;  /* 0x000000042f0e7825 */ /* 0x001fc800078e0202 */
[----:B------:R-:W-:-:S04]  /*4850*/  IMAD.WIDE R20, R33, 0x4, R2 ;  /* 0x0000000421147825 */ /* 0x000fc800078e0202 */
[----:B------:R-:W-:-:S04]  /*4860*/  IMAD.WIDE R10, R10, 0x4, R2 ;  /* 0x000000040a0a7825 */ /* 0x000fc800078e0202 */
[----:B------:R-:W-:-:S04]  /*4870*/  IMAD.WIDE R24, R9, 0x4, R2 ;  /* 0x0000000409187825 */ /* 0x000fc800078e0202 */
[--C-:B------:R-:W-:Y:S01]  /*4880*/  IMAD.WIDE R8, R8, 0x4, R2.reuse ;  /* 0x0000000408087825 */ /* 0x100fe200078e0202 */
[----:B------:R-:W0:Y:S03]  /*4890*/  LDS R39, [R0] ;  /* 0x0000000000277984 */ /* 0x000e260000000800 */
[--C-:B------:R-:W-:Y:S01]  /*48a0*/  IMAD.WIDE R6, R7, 0x4, R2.reuse ;  /* 0x0000000407067825 */ /* 0x100fe200078e0202 */
[----:B------:R-:W1:Y:S03]  /*48b0*/  LDS R41, [R0+0x980] ;  /* 0x0009800000297984 */ /* 0x000e660000000800 */
        /* <DEDUP_REMOVED lines=10> */
[--C-:B------:R-:W-:Y:S01]  /*4960*/  IMAD.WIDE R36, R83, 0x4, R2.reuse ;  /* 0x0000000453247825 */ /* 0x100fe200078e0202 */
[----:B------:R-:W5:Y:S03]  /*4970*/  LDS R63, [R0+0x4280] ;  /* 0x00428000003f7984 */ /* 0x000f660000000800 */
[----:B------:R-:W-:Y:S01]  /*4980*/  IMAD.WIDE R2, R87, 0x4, R2 ;  /* 0x0000000457027825 */ /* 0x000fe200078e0202 */
        /* <DEDUP_REMOVED lines=11> */
[----:B0-----:R-:W-:Y:S04]  /*4a40*/  STG.E desc[UR8][R4.64], R39 ;  /* 0x0000002704007986 */ /* 0x001fe8000c101908 */
[----:B-1----:R-:W-:Y:S04]  /*4a50*/  STG.E desc[UR8][R12.64], R41 ;  /* 0x000000290c007986 */ /* 0x002fe8000c101908 */
[----:B--2---:R-:W-:Y:S04]  /*4a60*/  STG.E desc[UR8][R14.64], R53 ;  /* 0x000000350e007986 */ /* 0x004fe8000c101908 */
[----:B---3--:R-:W-:Y:S04]  /*4a70*/  STG.E desc[UR8][R16.64], R55 ;  /* 0x0000003710007986 */ /* 0x008fe8000c101908 */
[----:B----4-:R-:W-:Y:S04]  /*4a80*/  STG.E desc[UR8][R18.64], R57 ;  /* 0x0000003912007986 */ /* 0x010fe8000c101908 */
[----:B-----5:R-:W-:Y:S04]  /*4a90*/  STG.E desc[UR8][R42.64], R59 ;  /* 0x0000003b2a007986 */ /* 0x020fe8000c101908 */
        /* <DEDUP_REMOVED lines=14> */
.L_x_1:
[----:B------:R-:W0:Y:S01]  /*4b80*/  LDC R0, c[0x0][0x3ac] ;  /* 0x0000eb00ff007b82 */ /* 0x000e220000000800 */
[----:B------:R-:W-:Y:S01]  /*4b90*/  ISETP.NE.AND P0, PT, R34, RZ, PT ;  /* 0x000000ff2200720c */ /* 0x000fe20003f05270 */
[----:B------:R-:W-:Y:S01]  /*4ba0*/  BSSY.RECONVERGENT B0, `(.L_x_16) ;  /* 0x00005c8000007945 */ /* 0x000fe20003800200 */
[----:B0-----:R-:W-:-:S11]  /*4bb0*/  IMAD.IADD R6, R0, 0x1, -R3 ;  /* 0x0000000100067824 */ /* 0x001fd600078e0a03 */
[----:B------:R-:W-:Y:S05]  /*4bc0*/  @P0 BRA `(.L_x_17) ;  /* 0x0000002400a00947 */ /* 0x000fea0003800000 */
[----:B------:R-:W0:Y:S01]  /*4bd0*/  S2R R2, SR_TID.X ;  /* 0x0000000000027919 */ /* 0x000e220000002100 */
[----:B------:R-:W1:Y:S01]  /*4be0*/  LDC.64 R4, c[0x0][0x380] ;  /* 0x0000e000ff047b82 */ /* 0x000e620000000a00 */
[C---:B0-----:R-:W-:Y:S02]  /*4bf0*/  LOP3.LUT R9, R2.reuse, 0x1f, RZ, 0xc0, !PT ;  /* 0x0000001f02097812 */ /* 0x041fe400078ec0ff */
[----:B------:R-:W-:-:S05]  /*4c00*/  LOP3.LUT R28, R2, 0x3e0, RZ, 0xc0, !PT ;  /* 0x000003e0021c7812 */ /* 0x000fca00078ec0ff */
[----:B------:R-:W-:-:S04]  /*4c10*/  IMAD R28, R28, 0x13, R9 ;  /* 0x000000131c1c7824 */ /* 0x000fc800078e0209 */
[C---:B------:R-:W-:Y:S01]  /*4c20*/  VIADD R9, R28.reuse, 0x20 ;  /* 0x000000201c097836 */ /* 0x040fe20000000000 */
[CC--:B------:R-:W-:Y:S01]  /*4c30*/  ISETP.GE.AND P1, PT, R28.reuse, R6.reuse, PT ;  /* 0x000000061c00720c */ /* 0x0c0fe20003f26270 */
[C---:B------:R-:W-:Y:S02]  /*4c40*/  VIADD R11, R28.reuse, 0x40 ;  /* 0x000000401c0b7836 */ /* 0x040fe40000000000 */
[----:B------:R-:W-:Y:S01]  /*4c50*/  IMAD.IADD R3, R3, 0x1, R28 ;  /* 0x0000000103037824 */ /* 0x000fe200078e021c */
[-C--:B------:R-:W-:Y:S01]  /*4c60*/  ISETP.GE.AND P2, PT, R9, R6.reuse, PT ;  /* 0x000000060900720c */ /* 0x080fe20003f46270 */
[C---:B------:R-:W-:Y:S01]  /*4c70*/  VIADD R9, R28.reuse, 0x60 ;  /* 0x000000601c097836 */ /* 0x040fe20000000000 */
[-C--:B------:R-:W-:Y:S01]  /*4c80*/  ISETP.GE.AND P3, PT, R11, R6.reuse, PT ;  /* 0x000000060b00720c */ /* 0x080fe20003f66270 */
[----:B------:R-:W-:Y:S02]  /*4c90*/  VIADD R11, R28, 0x80 ;  /* 0x000000801c0b7836 */ /* 0x000fe40000000000 */
[----:B-1----:R-:W-:Y:S01]  /*4ca0*/  IMAD.WIDE.U32 R4, R3, 0x4, R4 ;  /* 0x0000000403047825 */ /* 0x002fe200078e0004 */
[----:B------:R-:W-:-:S02]  /*4cb0*/  ISETP.GE.AND P4, PT, R9, R6, PT ;  /* 0x000000060900720c */ /* 0x000fc40003f86270 */
[-C--:B------:R-:W-:Y:S01]  /*4cc0*/  ISETP.GE.AND P5, PT, R11, R6.reuse, PT ;  /* 0x000000060b00720c */ /* 0x080fe20003fa6270 */
[C---:B------:R-:W-:Y:S01]  /*4cd0*/  VIADD R9, R28.reuse, 0xa0 ;  /* 0x000000a01c097836 */ /* 0x040fe20000000000 */
[----:B------:R-:W2:Y:S01]  /*4ce0*/  @!P1 LDG.E R7, desc[UR8][R4.64] ;  /* 0x0000000804079981 */ /* 0x000ea2000c1e1900 */
[C---:B------:R-:W-:Y:S02]  /*4cf0*/  VIADD R3, R28.reuse, 0xe0 ;  /* 0x000000e01c037836 */ /* 0x040fe40000000000 */
[C---:B------:R-:W-:Y:S01]  /*4d00*/  VIADD R11, R28.reuse, 0xc0 ;  /* 0x000000c01c0b7836 */ /* 0x040fe20000000000 */
[-C--:B------:R-:W-:Y:S01]  /*4d10*/  ISETP.GE.AND P6, PT, R9, R6.reuse, PT ;  /* 0x000000060900720c */ /* 0x080fe20003fc6270 */
[C---:B------:R-:W-:Y:S01]  /*4d20*/  VIADD R9, R28.reuse, 0x100 ;  /* 0x000001001c097836 */ /* 0x040fe20000000000 */
[----:B------:R-:W3:Y:S01]  /*4d30*/  @!P2 LDG.E R8, desc[UR8][R4.64+0x80] ;  /* 0x000080080408a981 */ /* 0x000ee2000c1e1900 */
[-C--:B------:R-:W-:Y:S01]  /*4d40*/  ISETP.GE.AND P1, PT, R3, R6.reuse, PT ;  /* 0x000000060300720c */ /* 0x080fe20003f26270 */
[C---:B------:R-:W-:Y:S01]  /*4d50*/  VIADD R3, R28.reuse, 0x120 ;  /* 0x000001201c037836 */ /* 0x040fe20000000000 */
[-C--:B------:R-:W-:Y:S01]  /*4d60*/  ISETP.GE.AND P0, PT, R11, R6.reuse, PT ;  /* 0x000000060b00720c */ /* 0x080fe20003f06270 */
[----:B------:R-:W4:Y:S01]  /*4d70*/  @!P3 LDG.E R10, desc[UR8][R4.64+0x100] ;  /* 0x00010008040ab981 */ /* 0x000f22000c1e1900 */
[-C--:B------:R-:W-:Y:S01]  /*4d80*/  ISETP.GE.AND P2, PT, R9, R6.reuse, PT ;  /* 0x000000060900720c */ /* 0x080fe20003f46270 */
[C---:B------:R-:W-:Y:S01]  /*4d90*/  VIADD R9, R28.reuse, 0x140 ;  /* 0x000001401c097836 */ /* 0x040fe20000000000 */
[----:B------:R-:W-:Y:S01]  /*4da0*/  ISETP.GE.AND P3, PT, R3, R6, PT ;  /* 0x000000060300720c */ /* 0x000fe20003f66270 */
[----:B------:R-:W5:Y:S01]  /*4db0*/  @!P4 LDG.E R12, desc[UR8][R4.64+0x180] ;  /* 0x00018008040cc981 */ /* 0x000f62000c1e1900 */
[----:B------:R-:W-:-:S02]  /*4dc0*/  VIADD R3, R28, 0x160 ;  /* 0x000001601c037836 */ /* 0x000fc40000000000 */
[-C--:B------:R-:W-:Y:S01]  /*4dd0*/  ISETP.GE.AND P4, PT, R9, R6.reuse, PT ;  /* 0x000000060900720c */ /* 0x080fe20003f86270 */
[C---:B------:R-:W-:Y:S01]  /*4de0*/  VIADD R9, R28.reuse, 0x180 ;  /* 0x000001801c097836 */ /* 0x040fe20000000000 */
[----:B------:R-:W5:Y:S01]  /*4df0*/  @!P5 LDG.E R13, desc[UR8][R4.64+0x200] ;  /* 0x00020008040dd981 */ /* 0x000f62000c1e1900 */
[-C--:B------:R-:W-:Y:S01]  /*4e00*/  ISETP.GE.AND P5, PT, R3, R6.reuse, PT ;  /* 0x000000060300720c */ /* 0x080fe20003fa6270 */
[C---:B------:R-:W-:Y:S02]  /*4e10*/  VIADD R3, R28.reuse, 0x1a0 ;  /* 0x000001a01c037836 */ /* 0x040fe40000000000 */
[----:B------:R-:W5:Y:S01]  /*4e20*/  @!P6 LDG.E R14, desc[UR8][R4.64+0x280] ;  /* 0x00028008040ee981 */ /* 0x000f62000c1e1900 */
[-C--:B------:R-:W-:Y:S01]  /*4e30*/  ISETP.GE.AND P6, PT, R9, R6.reuse, PT ;  /* 0x000000060900720c */ /* 0x080fe20003fc6270 */
[C---:B------:R-:W-:Y:S02]  /*4e40*/  VIADD R9, R28.reuse, 0x1c0 ;  /* 0x000001c01c097836 */ /* 0x040fe40000000000 */
[----:B------:R-:W5:Y:S01]  /*4e50*/  @!P0 LDG.E R15, desc[UR8][R4.64+0x300] ;  /* 0x00030008040f8981 */ /* 0x000f62000c1e1900 */
[----:B------:R-:W-:Y:S01]  /*4e60*/  ISETP.GE.AND P0, PT, R3, R6, PT ;  /* 0x000000060300720c */ /* 0x000fe20003f06270 */
[----:B------:R-:W-:-:S02]  /*4e70*/  VIADD R3, R28, 0x1e0 ;  /* 0x000001e01c037836 */ /* 0x000fc40000000000 */
        /* <DEDUP_REMOVED lines=10> */
[----:B------:R-:W-:-:S03]  /*4f20*/  ISETP.GE.AND P4, PT, R3, R6, PT ;  /* 0x000000060300720c */ /* 0x000fc60003f86270 */
[----:B------:R-:W5:Y:S01]  /*4f30*/  @!P5 LDG.E R20, desc[UR8][R4.64+0x580] ;  /* 0x000580080414d981 */ /* 0x000f62000c1e1900 */
[----:B------:R-:W-:-:S03]  /*4f40*/  ISETP.GE.AND P5, PT, R9, R6, PT ;  /* 0x000000060900720c */ /* 0x000fc60003fa6270 */
[----:B------:R-:W5:Y:S04]  /*4f50*/  @!P6 LDG.E R6, desc[UR8][R4.64+0x600] ;  /* 0x000600080406e981 */ /* 0x000f68000c1e1900 */
[----:B------:R-:W5:Y:S04]  /*4f60*/  @!P0 LDG.E R21, desc[UR8][R4.64+0x680] ;  /* 0x0006800804158981 */ /* 0x000f68000c1e1900 */
[----:B------:R-:W5:Y:S04]  /*4f70*/  @!P1 LDG.E R22, desc[UR8][R4.64+0x700] ;  /* 0x0007000804169981 */ /* 0x000f68000c1e1900 */
[----:B------:R-:W5:Y:S04]  /*4f80*/  @!P2 LDG.E R23, desc[UR8][R4.64+0x780] ;  /* 0x000780080417a981 */ /* 0x000f68000c1e1900 */
[----:B------:R-:W5:Y:S04]  /*4f90*/  @!P3 LDG.E R24, desc[UR8][R4.64+0x800] ;  /* 0x000800080418b981 */ /* 0x000f68000c1e1900 */
[----:B------:R-:W5:Y:S04]  /*4fa0*/  @!P4 LDG.E R25, desc[UR8][R4.64+0x880] ;  /* 0x000880080419c981 */ /* 0x000f68000c1e1900 */
[----:B------:R0:W5:Y:S01]  /*4fb0*/  @!P5 LDG.E R26, desc[UR8][R4.64+0x900] ;  /* 0x00090008041ad981 */ /* 0x000162000c1e1900 */
[----:B------:R-:W1:Y:S01]  /*4fc0*/  S2R R49, SR_LANEID ;  /* 0x0000000000317919 */ /* 0x000e620000000000 */
[----:B------:R-:W0:Y:S01]  /*4fd0*/  S2UR UR5, SR_CgaCtaId ;  /* 0x00000000000579c3 */ /* 0x000e220000008800 */
[----:B------:R-:W-:Y:S01]  /*4fe0*/  SHF.R.U32.HI R50, RZ, 0x5, R2 ;  /* 0x00000005ff327819 */ /* 0x000fe20000011602 */
[----:B------:R-:W-:-:S02]  /*4ff0*/  UMOV UR4, 0x400 ;  /* 0x0000040000047882 */ /* 0x000fc40000000000 */
[----:B0-----:R-:W-:Y:S02]  /*5000*/  ULEA UR4, UR5, UR4, 0x18 ;  /* 0x0000000405047291 */ /* 0x001fe4000f8ec0ff */
[----:B-1----:R-:W-:-:S05]  /*5010*/  IMAD R3, R50, 0x260, R49 ;  /* 0x0000026032037824 */ /* 0x002fca00078e0231 */
[----:B------:R-:W-:-:S05]  /*5020*/  LEA R9, R3, UR4, 0x2 ;  /* 0x0000000403097c11 */ /* 0x000fca000f8e10ff */
[----:B------:R-:W-:Y:S02]  /*5030*/  IMAD R5, R49, 0x48, R9 ;  /* 0x0000004831057824 */ /* 0x000fe400078e0209 */
[----:B------:R-:W-:Y:S02]  /*5040*/  IMAD R3, R34, -0x2d20, R0 ;  /* 0xffffd2e022037824 */ /* 0x000fe400078e0200 */
[----:B------:R-:W-:-:S04]  /*5050*/  IMAD R52, R2, 0x13, RZ ;  /* 0x0000001302347824 */ /* 0x000fc800078e02ff */
[C---:B------:R-:W-:Y:S01]  /*5060*/  VIADD R4, R52.reuse, 0x4 ;  /* 0x0000000434047836 */ /* 0x040fe20000000000 */
[C---:B------:R-:W-:Y:S01]  /*5070*/  ISETP.GE.AND P4, PT, R52.reuse, R3, PT ;  /* 0x000000033400720c */ /* 0x040fe20003f86270 */
[----:B------:R-:W-:-:S03]  /*5080*/  VIADD R54, R52, 0x1 ;  /* 0x0000000134367836 */ /* 0x000fc60000000000 */
[-C--:B------:R-:W-:Y:S01]  /*5090*/  ISETP.GE.AND P5, PT, R4, R3.reuse, PT ;  /* 0x000000030400720c */ /* 0x080fe20003fa6270 */
[C---:B------:R-:W-:Y:S02]  /*50a0*/  VIADD R4, R52.reuse, 0x6 ;  /* 0x0000000634047836 */ /* 0x040fe40000000000 */
[----:B------:R-:W-:Y:S01]  /*50b0*/  VIADD R58, R52, 0x2 ;  /* 0x00000002343a7836 */ /* 0x000fe20000000000 */
[-C--:B------:R-:W-:Y:S02]  /*50c0*/  ISETP.GE.AND P3, PT, R54, R3.reuse, PT ;  /* 0x000000033600720c */ /* 0x080fe40003f66270 */
[----:B------:R-:W-:Y:S01]  /*50d0*/  ISETP.GE.AND P0, PT, R4, R3, PT ;  /* 0x000000030400720c */ /* 0x000fe20003f06270 */
[C---:B------:R-:W-:Y:S02]  /*50e0*/  VIADD R4, R52.reuse, 0xc ;  /* 0x0000000c34047836 */ /* 0x040fe40000000000 */
[C---:B------:R-:W-:Y:S02]  /*50f0*/  VIADD R56, R52.reuse, 0x3 ;  /* 0x0000000334387836 */ /* 0x040fe40000000000 */
[----:B------:R-:W-:-:S02]  /*5100*/  VIADD R62, R52, 0x7 ;  /* 0x00000007343e7836 */ /* 0x000fc40000000000 */
[----:B------:R-:W-:Y:S01]  /*5110*/  VIADD R60, R52, 0x8 ;  /* 0x00000008343c7836 */ /* 0x000fe20000000000 */
        /* <DEDUP_REMOVED lines=31> */
[----:B0-----:R-:W-:-:S03]  /*5310*/  LOP3.LUT R51, R37, 0x1, RZ, 0xc, !PT ;  /* 0x0000000125337812 */ /* 0x001fc600078e0cff */
[----:B------:R-:W0:Y:S04]  /*5320*/  LDS R26, [R5+0x2c] ;  /* 0x00002c00051a7984 */ /* 0x000e280000000800 */
[----:B------:R-:W0:Y:S01]  /*5330*/  LDS R25, [R5+0x30] ;  /* 0x0000300005197984 */ /* 0x000e220000000800 */
[----:B-1----:R-:W-:Y:S02]  /*5340*/  LOP3.LUT R29, R47, 0x1, RZ, 0xc, !PT ;  /* 0x000000012f1d7812 */ /* 0x002fe400078e0cff */
[----:B------:R-:W-:Y:S01]  /*5350*/  SEL R51, R51, 0x1, !P4 ;  /* 0x0000000133337807 */ /* 0x000fe20006000000 */
[----:B------:R-:W1:Y:S01]  /*5360*/  LDS R24, [R5+0x34] ;  /* 0x0000340005187984 */ /* 0x000e620000000800 */
[----:B------:R-:W-:Y:S02]  /*5370*/  ISETP.GE.AND P4, PT, R58, R3, PT ;  /* 0x000000033a00720c */ /* 0x000fe40003f86270 */
[----:B--2---:R-:W-:Y:S01]  /*5380*/  LOP3.LUT R48, R44, 0x1, RZ, 0xc, !PT ;  /* 0x000000012c307812 */ /* 0x004fe200078e0cff */
[----:B------:R-:W2:Y:S01]  /*5390*/  LDS R23, [R5+0x38] ;  /* 0x0000380005177984 */ /* 0x000ea20000000800 */
[----:B------:R-:W-:Y:S01]  /*53a0*/  VIADD R6, R52, 0x5 ;  /* 0x0000000534067836 */ /* 0x000fe20000000000 */
[----:B------:R-:W-:-:S02]  /*53b0*/  SEL R29, R29, 0x1, !P3 ;  /* 0x000000011d1d7807 */ /* 0x000fc40005800000 */
[----:B------:R-:W2:Y:S01]  /*53c0*/  LDS R20, [R5+0x3c] ;  /* 0x00003c0005147984 */ /* 0x000ea20000000800 */
[-C--:B------:R-:W-:Y:S01]  /*53d0*/  ISETP.GE.AND P3, PT, R4, R3.reuse, PT ;  /* 0x000000030400720c */ /* 0x080fe20003f66270 */
[----:B------:R-:W-:Y:S01]  /*53e0*/  VIADD R4, R52, 0xd ;  /* 0x0000000d34047836 */ /* 0x000fe20000000000 */
[----:B------:R-:W-:Y:S01]  /*53f0*/  SEL R48, R48, 0x1, !P4 ;  /* 0x0000000130307807 */ /* 0x000fe20006000000 */
[----:B------:R-:W2:Y:S01]  /*5400*/  LDS R17, [R5+0x40] ;  /* 0x0000400005117984 */ /* 0x000ea20000000800 */
[-C--:B------:R-:W-:Y:S02]  /*5410*/  ISETP.GE.AND P4, PT, R56, R3.reuse, PT ;  /* 0x000000033800720c */ /* 0x080fe40003f86270 */
[----:B---3--:R-:W-:Y:S01]  /*5420*/  LOP3.LUT R46, R43, 0x1, RZ, 0xc, !PT ;  /* 0x000000012b2e7812 */ /* 0x008fe200078e0cff */
[----:B------:R-:W3:Y:S01]  /*5430*/  LDS R16, [R5+0x44] ;  /* 0x0000440005107984 */ /* 0x000ee20000000800 */
[----:B------:R-:W-:Y:S02]  /*5440*/  ISETP.GE.AND P6, PT, R6, R3, PT ;  /* 0x000000030600720c */ /* 0x000fe40003fc6270 */
[----:B----4-:R-:W-:Y:S01]  /*5450*/  LOP3.LUT R45, R38, 0x1, RZ, 0xc, !PT ;  /* 0x00000001262d7812 */ /* 0x010fe200078e0cff */
[----:B------:R4:W3:Y:S01]  /*5460*/  LDS R18, [R5+0x48] ;  /* 0x0000480005127984 */ /* 0x0008e20000000800 */
[----:B------:R-:W-:-:S02]  /*5470*/  SEL R46, R46, 0x1, !P4 ;  /* 0x000000012e2e7807 */ /* 0x000fc40006000000 */
[-C--:B------:R-:W-:Y:S01]  /*5480*/  ISETP.GE.AND P4, PT, R4, R3.reuse, PT ;  /* 0x000000030400720c */ /* 0x080fe20003f86270 */
[----:B------:R-:W-:Y:S01]  /*5490*/  VIADD R4, R52, 0xa ;  /* 0x0000000a34047836 */ /* 0x000fe20000000000 */
[----:B-----5:R-:W-:Y:S02]  /*54a0*/  LOP3.LUT R40, R35, 0x1, RZ, 0xc, !PT ;  /* 0x0000000123287812 */ /* 0x020fe400078e0cff */
[----:B------:R-:W-:Y:S02]  /*54b0*/  SEL R45, R45, 0x1, !P6 ;  /* 0x000000012d2d7807 */ /* 0x000fe40007000000 */
[----:B------:R-:W-:Y:S02]  /*54c0*/  ISETP.GE.AND P6, PT, R62, R3, PT ;  /* 0x000000033e00720c */ /* 0x000fe40003fc6270 */
[----:B------:R-:W-:Y:S01]  /*54d0*/  LOP3.LUT R39, R34, 0x1, RZ, 0xc, !PT ;  /* 0x0000000122277812 */ /* 0x000fe200078e0cff */
[----:B------:R-:W-:Y:S01]  /*54e0*/  VIADD R6, R52, 0x9 ;  /* 0x0000000934067836 */ /* 0x000fe20000000000 */
[----:B------:R-:W-:-:S02]  /*54f0*/  SEL R40, R40, 0x1, !P0 ;  /* 0x0000000128287807 */ /* 0x000fc40004000000 */
[-C--:B------:R-:W-:Y:S01]  /*5500*/  ISETP.GE.AND P0, PT, R4, R3.reuse, PT ;  /* 0x000000030400720c */ /* 0x080fe20003f06270 */
[----:B------:R-:W-:Y:S01]  /*5510*/  VIADD R4, R52, 0xf ;  /* 0x0000000f34047836 */ /* 0x000fe20000000000 */
[----:B------:R-:W-:Y:S02]  /*5520*/  SEL R39, R39, 0x1, !P6 ;  /* 0x0000000127277807 */ /* 0x000fe40007000000 */
[-C--:B------:R-:W-:Y:S02]  /*5530*/  ISETP.GE.AND P6, PT, R60, R3.reuse, PT ;  /* 0x000000033c00720c */ /* 0x080fe40003fc6270 */
[----:B------:R-:W-:Y:S02]  /*5540*/  LOP3.LUT R36, R32, 0x1, RZ, 0xc, !PT ;  /* 0x0000000120247812 */ /* 0x000fe400078e0cff */
[----:B------:R-:W-:Y:S02]  /*5550*/  LOP3.LUT R41, R42, 0x1, RZ, 0xc, !PT ;  /* 0x000000012a297812 */ /* 0x000fe400078e0cff */
[----:B------:R-:W-:Y:S01]  /*5560*/  ISETP.GE.AND P1, PT, R6, R3, PT ;  /* 0x000000030600720c */ /* 0x000fe20003f26270 */
[----:B------:R-:W-:Y:S01]  /*5570*/  VIADD R6, R52, 0xe ;  /* 0x0000000e34067836 */ /* 0x000fe20000000000 */
[----:B------:R-:W-:-:S02]  /*5580*/  SEL R36, R36, 0x1, !P6 ;  /* 0x0000000124247807 */ /* 0x000fc40007000000 */
[----:B------:R-:W-:Y:S02]  /*5590*/  ISETP.GE.AND P6, PT, R4, R3, PT ;  /* 0x000000030400720c */ /* 0x000fe40003fc6270 */
[----:B------:R-:W-:Y:S02]  /*55a0*/  SEL R41, R41, 0x1, !P5 ;  /* 0x0000000129297807 */ /* 0x000fe40006800000 */
[----:B------:R-:W-:Y:S02]  /*55b0*/  IADD3 R4, PT, PT, R48, R29, R51 ;  /* 0x0000001d30047210 */ /* 0x000fe40007ffe033 */
[----:B------:R-:W-:Y:S01]  /*55c0*/  ISETP.GE.AND P5, PT, R6, R3, PT ;  /* 0x000000030600720c */ /* 0x000fe20003fa6270 */
[C---:B------:R-:W-:Y:S01]  /*55d0*/  VIADD R6, R52.reuse, 0x10 ;  /* 0x0000001034067836 */ /* 0x040fe20000000000 */
[----:B------:R-:W-:Y:S01]  /*55e0*/  LOP3.LUT R33, R31, 0x1, RZ, 0xc, !PT ;  /* 0x000000011f217812 */ /* 0x000fe200078e0cff */
[----:B------:R-:W-:Y:S01]  /*55f0*/  VIADD R8, R52, 0xb ;  /* 0x0000000b34087836 */ /* 0x000fe20000000000 */
[----:B----4-:R-:W-:-:S02]  /*5600*/  IADD3 R5, PT, PT, R41, R46, R4 ;  /* 0x0000002e29057210 */ /* 0x010fc40007ffe004 */
[----:B------:R-:W-:Y:S02]  /*5610*/  SEL R33, R33, 0x1, !P1 ;  /* 0x0000000121217807 */ /* 0x000fe40004800000 */
[----:B------:R-:W-:Y:S02]  /*5620*/  LOP3.LUT R4, R28, 0x1, RZ, 0xc, !PT ;  /* 0x000000011c047812 */ /* 0x000fe400078e0cff */
[----:B------:R-:W-:Y:S02]  /*5630*/  IADD3 R5, PT, PT, R40, R45, R5 ;  /* 0x0000002d28057210 */ /* 0x000fe40007ffe005 */
[-C--:B------:R-:W-:Y:S01]  /*5640*/  ISETP.GE.AND P1, PT, R6, R3.reuse, PT ;  /* 0x000000030600720c */ /* 0x080fe20003f26270 */
[----:B------:R-:W-:Y:S01]  /*5650*/  VIADD R6, R52, 0x11 ;  /* 0x0000001134067836 */ /* 0x000fe20000000000 */
[----:B------:R-:W-:Y:S02]  /*5660*/  ISETP.GE.AND P2, PT, R8, R3, PT ;  /* 0x000000030800720c */ /* 0x000fe40003f46270 */
[----:B0-----:R-:W-:-:S02]  /*5670*/  LOP3.LUT R30, R26, 0x1, RZ, 0xc, !PT ;  /* 0x000000011a1e7812 */ /* 0x001fc400078e0cff */
[----:B------:R-:W-:Y:S02]  /*5680*/  LOP3.LUT R19, R25, 0x1, RZ, 0xc, !PT ;  /* 0x0000000119137812 */ /* 0x000fe400078e0cff */
[----:B------:R-:W-:Y:S02]  /*5690*/  SEL R4, R4, 0x1, !P0 ;  /* 0x0000000104047807 */ /* 0x000fe40004000000 */
[----:B------:R-:W-:Y:S02]  /*56a0*/  IADD3 R5, PT, PT, R36, R39, R5 ;  /* 0x0000002724057210 */ /* 0x000fe40007ffe005 */
[----:B------:R-:W-:Y:S02]  /*56b0*/  SEL R30, R30, 0x1, !P2 ;  /* 0x000000011e1e7807 */ /* 0x000fe40005000000 */
[----:B------:R-:W-:Y:S02]  /*56c0*/  ISETP.GE.AND P2, PT, R6, R3, PT ;  /* 0x000000030600720c */ /* 0x000fe40003f46270 */
[----:B------:R-:W-:-:S02]  /*56d0*/  SEL R19, R19, 0x1, !P3 ;  /* 0x0000000113137807 */ /* 0x000fc40005800000 */
[----:B------:R-:W-:Y:S02]  /*56e0*/  IADD3 R6, PT, PT, R4, R33, R5 ;  /* 0x0000002104067210 */ /* 0x000fe40007ffe005 */
[----:B-1----:R-:W-:Y:S02]  /*56f0*/  LOP3.LUT R27, R24, 0x1, RZ, 0xc, !PT ;  /* 0x00000001181b7812 */ /* 0x002fe400078e0cff */
[----:B--2---:R-:W-:Y:S01]  /*5700*/  LOP3.LUT R22, R23, 0x1, RZ, 0xc, !PT ;  /* 0x0000000117167812 */ /* 0x004fe200078e0cff */
[----:B------:R-:W-:Y:S01]  /*5710*/  VIADD R8, R52, 0x12 ;  /* 0x0000001234087836 */ /* 0x000fe20000000000 */
[----:B------:R-:W-:Y:S02]  /*5720*/  LOP3.LUT R4, R20, 0x1, RZ, 0xc, !PT ;  /* 0x0000000114047812 */ /* 0x000fe400078e0cff */
[----:B------:R-:W-:Y:S02]  /*5730*/  LOP3.LUT R5, R17, 0x1, RZ, 0xc, !PT ;  /* 0x0000000111057812 */ /* 0x000fe400078e0cff */
[----:B------:R-:W-:-:S02]  /*5740*/  SEL R27, R27, 0x1, !P4 ;  /* 0x000000011b1b7807 */ /* 0x000fc40006000000 */
[----:B------:R-:W-:Y:S02]  /*5750*/  SEL R22, R22, 0x1, !P5 ;  /* 0x0000000116167807 */ /* 0x000fe40006800000 */
[----:B------:R-:W-:Y:S02]  /*5760*/  IADD3 R6, PT, PT, R19, R30, R6 ;  /* 0x0000001e13067210 */ /* 0x000fe40007ffe006 */
[----:B------:R-:W-:Y:S02]  /*5770*/  ISETP.GE.AND P3, PT, R8, R3, PT ;  /* 0x000000030800720c */ /* 0x000fe40003f66270 */
[----:B---3--:R-:W-:Y:S02]  /*5780*/  LOP3.LUT R21, R16, 0x1, RZ, 0xc, !PT ;  /* 0x0000000110157812 */ /* 0x008fe400078e0cff */
[----:B------:R-:W-:Y:S02]  /*5790*/  LOP3.LUT R64, R18, 0x1, RZ, 0xc, !PT ;  /* 0x0000000112407812 */ /* 0x000fe400078e0cff */
[----:B------:R-:W-:-:S02]  /*57a0*/  SEL R4, R4, 0x1, !P6 ;  /* 0x0000000104047807 */ /* 0x000fc40007000000 */
[----:B------:R-:W-:Y:S02]  /*57b0*/  SEL R5, R5, 0x1, !P1 ;  /* 0x0000000105057807 */ /* 0x000fe40004800000 */
[----:B------:R-:W-:Y:S02]  /*57c0*/  IADD3 R6, PT, PT, R22, R27, R6 ;  /* 0x0000001b16067210 */ /* 0x000fe40007ffe006 */
[----:B------:R-:W-:Y:S02]  /*57d0*/  SEL R21, R21, 0x1, !P2 ;  /* 0x0000000115157807 */ /* 0x000fe40005000000 */
[----:B------:R-:W-:Y:S02]  /*57e0*/  SEL R64, R64, 0x1, !P3 ;  /* 0x0000000140407807 */ /* 0x000fe40005800000 */
[----:B------:R-:W-:-:S04]  /*57f0*/  IADD3 R4, PT, PT, R5, R4, R6 ;  /* 0x0000000405047210 */ /* 0x000fc80007ffe006 */
[----:B------:R-:W-:Y:S01]  /*5800*/  IADD3 R4, PT, PT, R64, R21, R4 ;  /* 0x0000001540047210 */ /* 0x000fe20007ffe004 */
[----:B------:R-:W-:Y:S06]  /*5810*/  BAR.SYNC.DEFER_BLOCKING 0x0 ;  /* 0x0000000000007b1d */ /* 0x000fec0000010000 */
        /* <DEDUP_REMOVED lines=10> */
[----:B------:R-:W-:-:S04]  /*58c0*/  @!P3 SHF.R.U32.HI R8, RZ, 0x3, R2 ;  /* 0x00000003ff08b819 */ /* 0x000fc80000011602 */
[----:B------:R-:W-:Y:S01]  /*58d0*/  @!P3 LOP3.LUT R68, R8, 0x7c, RZ, 0xc0, !PT ;  /* 0x0000007c0844b812 */ /* 0x000fe200078ec0ff */
[----:B0-----:R-:W-:-:S05]  /*58e0*/  @P2 IMAD.IADD R53, R66, 0x1, R53 ;  /* 0x0000000142352824 */ /* 0x001fca00078e0235 */
[----:B------:R-:W-:Y:S01]  /*58f0*/  @!P3 STS [R68+UR4], R53 ;  /* 0x000000354400b988 */ /* 0x000fe20008000804 */
        /* <DEDUP_REMOVED lines=27> */
[----:B------:R-:W-:Y:S01]  /*5ab0*/  ISETP.NE.AND P2, PT, R50, 0x9, PT ;  /* 0x000000093200780c */ /* 0x000fe20003f45270 */
[----:B------:R-:W-:Y:S01]  /*5ac0*/  IMAD.IADD R5, R5, 0x1, R4 ;  /* 0x0000000105057824 */ /* 0x000fe200078e0204 */
[----:B------:R-:W1:Y:S02]  /*5ad0*/  LDS.128 R8, [UR4+0x40] ;  /* 0x00004004ff087984 */ /* 0x000e640008000c00 */
[----:B------:R-:W-:Y:S01]  /*5ae0*/  SEL R55, R4, R55, !P2 ;  /* 0x0000003704377207 */ /* 0x000fe20005000000 */
[----:B------:R-:W-:Y:S01]  /*5af0*/  BAR.SYNC.DEFER_BLOCKING 0x0 ;  /* 0x0000000000007b1d */ /* 0x000fe20000010000 */
[----:B------:R-:W-:Y:S01]  /*5b00*/  ISETP.NE.AND P2, PT, R50, 0xa, PT ;  /* 0x0000000a3200780c */ /* 0x000fe20003f45270 */
[----:B------:R-:W-:-:S03]  /*5b10*/  IMAD.IADD R6, R6, 0x1, R5 ;  /* 0x0000000106067824 */ /* 0x000fc600078e0205 */
[----:B------:R-:W-:Y:S02]  /*5b20*/  SEL R55, R5, R55, !P2 ;  /* 0x0000003705377207 */ /* 0x000fe40005000000 */
[----:B------:R-:W-:Y:S01]  /*5b30*/  ISETP.NE.AND P2, PT, R50, 0xb, PT ;  /* 0x0000000b3200780c */ /* 0x000fe20003f45270 */
[----:B------:R-:W-:-:S03]  /*5b40*/  IMAD.IADD R7, R7, 0x1, R6 ;  /* 0x0000000107077824 */ /* 0x000fc600078e0206 */
[----:B------:R-:W-:Y:S01]  /*5b50*/  SEL R4, R6, R55, !P2 ;  /* 0x0000003706047207 */ /* 0x000fe20005000000 */
[----:B------:R-:W-:Y:S01]  /*5b60*/  IMAD.IADD R55, R51, 0x1, R29 ;  /* 0x0000000133377824 */ /* 0x000fe200078e021d */
[----:B------:R-:W-:Y:S01]  /*5b70*/  ISETP.NE.AND P2, PT, R50, 0xc, PT ;  /* 0x0000000c3200780c */ /* 0x000fe20003f45270 */
[C---:B0-----:R-:W-:Y:S02]  /*5b80*/  IMAD.IADD R12, R7.reuse, 0x1, R12 ;  /* 0x00000001070c7824 */ /* 0x041fe400078e020c */
[----:B------:R-:W-:Y:S01]  /*5b90*/  IMAD.IADD R5, R48, 0x1, R55 ;  /* 0x0000000130057824 */ /* 0x000fe200078e0237 */
[----:B------:R-:W-:Y:S02]  /*5ba0*/  SEL R6, R7, R4, !P2 ;  /* 0x0000000407067207 */ /* 0x000fe40005000000 */
[----:B------:R-:W-:Y:S01]  /*5bb0*/  ISETP.NE.AND P2, PT, R50, 0xd, PT ;  /* 0x0000000d3200780c */ /* 0x000fe20003f45270 */
[----:B------:R-:W-:Y:S02]  /*5bc0*/  IMAD.IADD R4, R46, 0x1, R5 ;  /* 0x000000012e047824 */ /* 0x000fe400078e0205 */
[----:B------:R-:W-:Y:S01]  /*5bd0*/  IMAD.IADD R13, R13, 0x1, R12 ;  /* 0x000000010d0d7824 */ /* 0x000fe200078e020c */
[----:B------:R-:W-:Y:S01]  /*5be0*/  SEL R6, R12, R6, !P2 ;  /* 0x000000060c067207 */ /* 0x000fe20005000000 */
[----:B------:R-:W-:Y:S01]  /*5bf0*/  IMAD.IADD R12, R41, 0x1, R4 ;  /* 0x00000001290c7824 */ /* 0x000fe200078e0204 */
[----:B------:R-:W-:-:S03]  /*5c00*/  ISETP.NE.AND P2, PT, R50, 0xe, PT ;  /* 0x0000000e3200780c */ /* 0x000fc60003f45270 */
[----:B------:R-:W-:Y:S01]  /*5c10*/  IMAD.IADD R7, R45, 0x1, R12 ;  /* 0x000000012d077824 */ /* 0x000fe200078e020c */
[----:B------:R-:W-:Y:S01]  /*5c20*/  SEL R6, R13, R6, !P2 ;  /* 0x000000060d067207 */ /* 0x000fe20005000000 */
[----:B------:R-:W-:Y:S01]  /*5c30*/  IMAD.IADD R14, R14, 0x1, R13 ;  /* 0x000000010e0e7824 */ /* 0x000fe200078e020d */
[----:B------:R-:W-:Y:S01]  /*5c40*/  ISETP.NE.AND P2, PT, R50, 0xf, PT ;  /* 0x0000000f3200780c */ /* 0x000fe20003f45270 */
[----:B------:R-:W-:Y:S02]  /*5c50*/  IMAD.IADD R59, R40, 0x1, R7 ;  /* 0x00000001283b7824 */ /* 0x000fe400078e0207 */
[----:B------:R-:W-:Y:S01]  /*5c60*/  IMAD.IADD R15, R15, 0x1, R14 ;  /* 0x000000010f0f7824 */ /* 0x000fe200078e020e */
[----:B------:R-:W-:Y:S01]  /*5c70*/  SEL R6, R14, R6, !P2 ;  /* 0x000000060e067207 */ /* 0x000fe20005000000 */
[----:B------:R-:W-:Y:S01]  /*5c80*/  IMAD.IADD R61, R39, 0x1, R59 ;  /* 0x00000001273d7824 */ /* 0x000fe200078e023b */
[----:B------:R-:W-:Y:S02]  /*5c90*/  ISETP.NE.AND P2, PT, R50, 0x10, PT ;  /* 0x000000103200780c */ /* 0x000fe40003f45270 */
[----:B------:R-:W-:Y:S01]  /*5ca0*/  LOP3.LUT R13, R28, 0x1, RZ, 0xc, !PT ;  /* 0x000000011c0d7812 */ /* 0x000fe200078e0cff */
[----:B------:R-:W-:Y:S01]  /*5cb0*/  IMAD.IADD R14, R36, 0x1, R61 ;  /* 0x00000001240e7824 */ /* 0x000fe200078e023d */
[C---:B------:R-:W-:Y:S01]  /*5cc0*/  SEL R6, R15.reuse, R6, !P2 ;  /* 0x000000060f067207 */ /* 0x040fe20005000000 */
[----:B-1----:R-:W-:Y:S01]  /*5cd0*/  IMAD.IADD R15, R15, 0x1, R8 ;  /* 0x000000010f0f7824 */ /* 0x002fe200078e0208 */
[----:B------:R-:W-:Y:S01]  /*5ce0*/  SEL R8, R13, 0x1, !P0 ;  /* 0x000000010d087807 */ /* 0x000fe20004000000 */
[----:B------:R-:W-:-:S04]  /*5cf0*/  IMAD.IADD R63, R33, 0x1, R14 ;  /* 0x00000001213f7824 */ /* 0x000fc800078e020e */
[----:B------:R-:W-:Y:S01]  /*5d00*/  IMAD.IADD R11, R8, 0x1, R63 ;  /* 0x00000001080b7824 */ /* 0x000fe200078e023f */
[----:B------:R-:W-:Y:S01]  /*5d10*/  ISETP.NE.AND P0, PT, R50, 0x11, PT ;  /* 0x000000113200780c */ /* 0x000fe20003f05270 */
[----:B------:R-:W-:Y:S02]  /*5d20*/  IMAD.IADD R9, R9, 0x1, R15 ;  /* 0x0000000109097824 */ /* 0x000fe400078e020f */
[----:B------:R-:W-:Y:S01]  /*5d30*/  IMAD.IADD R68, R30, 0x1, R11 ;  /* 0x000000011e447824 */ /* 0x000fe200078e020b */
[----:B------:R-:W-:-:S03]  /*5d40*/  SEL R6, R15, R6, !P0 ;  /* 0x000000060f067207 */ /* 0x000fc60004000000 */
[----:B------:R-:W-:Y:S01]  /*5d50*/  IMAD.IADD R70, R19, 0x1, R68 ;  /* 0x0000000113467824 */ /* 0x000fe200078e0244 */
[----:B------:R-:W-:Y:S02]  /*5d60*/  ISETP.NE.AND P2, PT, R50, 0x12, PT ;  /* 0x000000123200780c */ /* 0x000fe40003f45270 */
[----:B------:R-:W-:Y:S01]  /*5d70*/  IADD3 R15, PT, PT, R9, R3, R10 ;  /* 0x00000003090f7210 */ /* 0x000fe20007ffe00a */
[----:B------:R-:W-:Y:S01]  /*5d80*/  IMAD.IADD R57, R27, 0x1, R70 ;  /* 0x000000011b397824 */ /* 0x000fe200078e0246 */
[----:B------:R-:W-:Y:S02]  /*5d90*/  LOP3.LUT R10, R20, 0x1, RZ, 0xc, !PT ;  /* 0x00000001140a7812 */ /* 0x000fe400078e0cff */
[----:B------:R-:W-:Y:S02]  /*5da0*/  SEL R6, R9, R6, !P2 ;  /* 0x0000000609067207 */ /* 0x000fe40005000000 */
[----:B------:R-:W-:Y:S01]  /*5db0*/  ISETP.NE.AND P3, PT, R49, RZ, PT ;  /* 0x000000ff3100720c */ /* 0x000fe20003f65270 */
[----:B------:R-:W-:Y:S01]  /*5dc0*/  IMAD.IADD R49, R22, 0x1, R57 ;  /* 0x0000000116317824 */ /* 0x000fe200078e0239 */
[----:B------:R-:W-:-:S02]  /*5dd0*/  SEL R10, R10, 0x1, !P6 ;  /* 0x000000010a0a7807 */ /* 0x000fc40007000000 */
[----:B------:R-:W-:-:S03]  /*5de0*/  LOP3.LUT R9, R17, 0x1, RZ, 0xc, !PT ;  /* 0x0000000111097812 */ /* 0x000fc600078e0cff */
[----:B------:R-:W-:Y:S01]  /*5df0*/  IMAD.IADD R50, R10, 0x1, R49 ;  /* 0x000000010a327824 */ /* 0x000fe200078e0231 */
[----:B------:R-:W-:-:S05]  /*5e00*/  SEL R9, R9, 0x1, !P1 ;  /* 0x0000000109097807 */ /* 0x000fca0004800000 */
[----:B------:R-:W-:-:S04]  /*5e10*/  IMAD.IADD R66, R9, 0x1, R50 ;  /* 0x0000000109427824 */ /* 0x000fc800078e0232 */
[----:B------:R-:W-:Y:S01]  /*5e20*/  IMAD.IADD R13, R21, 0x1, R66 ;  /* 0x00000001150d7824 */ /* 0x000fe200078e0242 */
[----:B------:R-:W-:-:S04]  /*5e30*/  ISETP.GE.U32.AND P0, PT, R2, 0x20, PT ;  /* 0x000000200200780c */ /* 0x000fc80003f06070 */
[----:B------:R-:W-:Y:S02]  /*5e40*/  IADD3 R53, PT, PT, R53, -R64, -R13 ;  /* 0x8000004035357210 */ /* 0x000fe40007ffe80d */
[----:B------:R-:W-:Y:S02]  /*5e50*/  SEL R6, R6, RZ, P0 ;  /* 0x000000ff06067207 */ /* 0x000fe40000000000 */
[----:B------:R-:W-:-:S05]  /*5e60*/  SEL R53, R53, RZ, P3 ;  /* 0x000000ff35357207 */ /* 0x000fca0001800000 */
[----:B------:R-:W-:Y:S02]  /*5e70*/  IMAD.IADD R65, R6, 0x1, R53 ;  /* 0x0000000106417824 */ /* 0x000fe400078e0235 */
[----:B------:R-:W-:-:S03]  /*5e80*/  VIADD R6, R15, 0xffffd2e0 ;  /* 0xffffd2e00f067836 */ /* 0x000fc60000000000 */
[--C-:B------:R-:W-:Y:S01]  /*5e90*/  IADD3 R56, PT, PT, R56, -R5, -R65.reuse ;  /* 0x8000000538387210 */ /* 0x100fe20007ffe841 */
[----:B------:R-:W-:Y:S01]  /*5ea0*/  IMAD.IADD R5, R3, 0x1, -R6 ;  /* 0x0000000103057824 */ /* 0x000fe200078e0a06 */
[----:B------:R-:W-:Y:S01]  /*5eb0*/  ISETP.NE.AND P0, PT, R64, RZ, PT ;  /* 0x000000ff4000720c */ /* 0x000fe20003f05270 */
[----:B------:R-:W-:Y:S01]  /*5ec0*/  IMAD R15, R2, 0x13, -R65 ;  /* 0x00000013020f7824 */ /* 0x000fe200078e0a41 */
[----:B------:R-:W-:Y:S01]  /*5ed0*/  ISETP.NE.AND P1, PT, R51, RZ, PT ;  /* 0x000000ff3300720c */ /* 0x000fe20003f25270 */
[----:B------:R-:W-:Y:S02]  /*5ee0*/  IMAD.IADD R64, R65, 0x1, R5 ;  /* 0x0000000141407824 */ /* 0x000fe400078e0205 */
[----:B------:R-:W-:Y:S02]  /*5ef0*/  VIADD R72, R52, 0xa ;  /* 0x0000000a34487836 */ /* 0x000fe40000000000 */
[----:B------:R-:W-:Y:S01]  /*5f00*/  IMAD.IADD R67, R51, 0x1, R64 ;  /* 0x0000000133437824 */ /* 0x000fe200078e0240 */
[----:B------:R-:W-:-:S02]  /*5f10*/  SEL R64, R15, R64, !P1 ;  /* 0x000000400f407207 */ /* 0x000fc40004800000 */
[----:B------:R-:W-:Y:S01]  /*5f20*/  IADD3 R15, PT, PT, R72, -R63, -R65 ;  /* 0x8000003f480f7210 */ /* 0x000fe20007ffe841 */
[----:B------:R-:W-:Y:S01]  /*5f30*/  VIADD R72, R52, 0xf ;  /* 0x0000000f34487836 */ /* 0x000fe20000000000 */
[----:B------:R-:W-:Y:S01]  /*5f40*/  IADD3 R54, PT, PT, R54, -R65, -R51 ;  /* 0x8000004136367210 */ /* 0x000fe20007ffe833 */
[----:B------:R-:W-:Y:S01]  /*5f50*/  VIADD R52, R52, 0x10 ;  /* 0x0000001034347836 */ /* 0x000fe20000000000 */
[C---:B------:R-:W-:Y:S01]  /*5f60*/  ISETP.NE.AND P1, PT, R29.reuse, RZ, PT ;  /* 0x000000ff1d00720c */ /* 0x040fe20003f25270 */
[----:B------:R-:W-:Y:S01]  /*5f70*/  IMAD.IADD R29, R29, 0x1, R67 ;  /* 0x000000011d1d7824 */ /* 0x000fe200078e0243 */
[--C-:B------:R-:W-:Y:S01]  /*5f80*/  IADD3 R58, PT, PT, R58, -R55, -R65.reuse ;  /* 0x800000373a3a7210 */ /* 0x100fe20007ffe841 */
[--C-:B------:R-:W-:Y:S01]  /*5f90*/  IMAD.IADD R63, R7, 0x1, R65.reuse ;  /* 0x00000001073f7824 */ /* 0x100fe200078e0241 */
[----:B------:R-:W-:Y:S01]  /*5fa0*/  SEL R54, R54, R67, !P1 ;  /* 0x0000004336367207 */ /* 0x000fe20004800000 */
[--C-:B------:R-:W-:Y:S01]  /*5fb0*/  IMAD.IADD R55, R57, 0x1, R65.reuse ;  /* 0x0000000139377824 */ /* 0x100fe200078e0241 */
[--C-:B------:R-:W-:Y:S01]  /*5fc0*/  IADD3 R62, PT, PT, R62, -R59, -R65.reuse ;  /* 0x8000003b3e3e7210 */ /* 0x100fe20007ffe841 */
[--C-:B------:R-:W-:Y:S01]  /*5fd0*/  IMAD.IADD R59, R4, 0x1, R65.reuse ;  /* 0x00000001043b7824 */ /* 0x100fe200078e0241 */
[--C-:B------:R-:W-:Y:S01]  /*5fe0*/  IADD3 R60, PT, PT, R60, -R61, -R65.reuse ;  /* 0x8000003d3c3c7210 */ /* 0x100fe20007ffe841 */
[--C-:B------:R-:W-:Y:S01]  /*5ff0*/  IMAD.IADD R61, R12, 0x1, R65.reuse ;  /* 0x000000010c3d7824 */ /* 0x100fe200078e0241 */
[----:B------:R-:W-:Y:S01]  /*6000*/  ISETP.NE.AND P1, PT, R48, RZ, PT ;  /* 0x000000ff3000720c */ /* 0x000fe20003f25270 */
[--C-:B------:R-:W-:Y:S01]  /*6010*/  IMAD.IADD R7, R14, 0x1, R65.reuse ;  /* 0x000000010e077824 */ /* 0x100fe200078e0241 */
[--C-:B------:R-:W-:Y:S01]  /*6020*/  IADD3 R49, PT, PT, R72, -R49, -R65.reuse ;  /* 0x8000003148317210 */ /* 0x100fe20007ffe841 */
[--C-:B------:R-:W-:Y:S01]  /*6030*/  IMAD.IADD R11, R11, 0x1, R65.reuse ;  /* 0x000000010b0b7824 */ /* 0x100fe200078e0241 */
[--C-:B------:R-:W-:Y:S01]  /*6040*/  IADD3 R50, PT, PT, R52, -R50, -R65.reuse ;  /* 0x8000003234327210 */ /* 0x100fe20007ffe841 */
[----:B------:R-:W-:-:S02]  /*6050*/  IMAD.IADD R51, R68, 0x1, R65 ;  /* 0x0000000144337824 */ /* 0x000fc400078e0241 */
[--C-:B------:R-:W-:Y:S02]  /*6060*/  IMAD.IADD R53, R70, 0x1, R65.reuse ;  /* 0x0000000146357824 */ /* 0x100fe400078e0241 */
[--C-:B------:R-:W-:Y:S02]  /*6070*/  IMAD.IADD R57, R66, 0x1, R65.reuse ;  /* 0x0000000142397824 */ /* 0x100fe400078e0241 */
[----:B------:R-:W-:Y:S02]  /*6080*/  IMAD.IADD R13, R13, 0x1, R65 ;  /* 0x000000010d0d7824 */ /* 0x000fe400078e0241 */
[----:B------:R-:W-:Y:S01]  /*6090*/  IMAD.IADD R65, R48, 0x1, R29 ;  /* 0x0000000130417824 */ /* 0x000fe200078e021d */
[----:B------:R-:W-:Y:S01]  /*60a0*/  SEL R58, R58, R29, !P1 ;  /* 0x0000001d3a3a7207 */ /* 0x000fe20004800000 */
[----:B------:R-:W-:Y:S01]  /*60b0*/  IMAD R61, R2, 0x13, -R61 ;  /* 0x00000013023d7824 */ /* 0x000fe200078e0a3d */
[C---:B------:R-:W-:Y:S01]  /*60c0*/  ISETP.NE.AND P1, PT, R46.reuse, RZ, PT ;  /* 0x000000ff2e00720c */ /* 0x040fe20003f25270 */
[----:B------:R-:W-:-:S02]  /*60d0*/  IMAD.IADD R46, R46, 0x1, R65 ;  /* 0x000000012e2e7824 */ /* 0x000fc400078e0241 */
[----:B------:R-:W-:Y:S01]  /*60e0*/  IMAD R59, R2, 0x13, -R59 ;  /* 0x00000013023b7824 */ /* 0x000fe200078e0a3b */
[----:B------:R-:W-:Y:S01]  /*60f0*/  SEL R56, R56, R65, !P1 ;  /* 0x0000004138387207 */ /* 0x000fe20004800000 */
[----:B------:R-:W-:Y:S01]  /*6100*/  VIADD R61, R61, 0x5 ;  /* 0x000000053d3d7836 */ /* 0x000fe20000000000 */
[----:B------:R-:W-:Y:S01]  /*6110*/  ISETP.NE.AND P2, PT, R45, RZ, PT ;  /* 0x000000ff2d00720c */ /* 0x000fe20003f45270 */
[C---:B------:R-:W-:Y:S01]  /*6120*/  IMAD.IADD R4, R41.reuse, 0x1, R46 ;  /* 0x0000000129047824 */ /* 0x040fe200078e022e */
[----:B------:R-:W-:Y:S01]  /*6130*/  ISETP.NE.AND P1, PT, R41, RZ, PT ;  /* 0x000000ff2900720c */ /* 0x000fe20003f25270 */
[----:B------:R-:W-:Y:S02]  /*6140*/  VIADD R59, R59, 0x4 ;  /* 0x000000043b3b7836 */ /* 0x000fe40000000000 */
[----:B------:R-:W-:Y:S01]  /*6150*/  IMAD R63, R2, 0x13, -R63 ;  /* 0x00000013023f7824 */ /* 0x000fe200078e0a3f */
[----:B------:R-:W-:Y:S01]  /*6160*/  SEL R61, R61, R4, !P2 ;  /* 0x000000043d3d7207 */ /* 0x000fe20005000000 */
[----:B------:R-:W-:Y:S01]  /*6170*/  IMAD.IADD R4, R45, 0x1, R4 ;  /* 0x000000012d047824 */ /* 0x000fe200078e0204 */
[----:B------:R-:W-:Y:S01]  /*6180*/  SEL R59, R59, R46, !P1 ;  /* 0x0000002e3b3b7207 */ /* 0x000fe20004800000 */
[----:B------:R-:W-:Y:S01]  /*6190*/  VIADD R63, R63, 0x6 ;  /* 0x000000063f3f7836 */ /* 0x000fe20000000000 */
[----:B------:R-:W-:-:S04]  /*61a0*/  ISETP.NE.AND P1, PT, R40, RZ, PT ;  /* 0x000000ff2800720c */ /* 0x000fc80003f25270 */
[----:B------:R-:W-:Y:S01]  /*61b0*/  SEL R63, R63, R4, !P1 ;  /* 0x000000043f3f7207 */ /* 0x000fe20004800000 */
[----:B------:R-:W-:Y:S01]  /*61c0*/  IMAD.IADD R4, R40, 0x1, R4 ;  /* 0x0000000128047824 */ /* 0x000fe200078e0204 */
[C---:B------:R-:W-:Y:S01]  /*61d0*/  ISETP.NE.AND P1, PT, R39.reuse, RZ, PT ;  /* 0x000000ff2700720c */ /* 0x040fe20003f25270 */
[----:B------:R-:W-:Y:S02]  /*61e0*/  IMAD R12, R2, 0x13, -R7 ;  /* 0x00000013020c7824 */ /* 0x000fe400078e0a07 */
[----:B------:R-:W-:Y:S01]  /*61f0*/  IMAD.IADD R39, R39, 0x1, R4 ;  /* 0x0000000127277824 */ /* 0x000fe200078e0204 */
[----:B------:R-:W-:Y:S01]  /*6200*/  ISETP.NE.AND P2, PT, R36, RZ, PT ;  /* 0x000000ff2400720c */ /* 0x000fe20003f45270 */
[----:B------:R-:W-:Y:S01]  /*6210*/  VIADD R12, R12, 0x9 ;  /* 0x000000090c0c7836 */ /* 0x000fe20000000000 */
[----:B------:R-:W-:Y:S01]  /*6220*/  SEL R62, R62, R4, !P1 ;  /* 0x000000043e3e7207 */ /* 0x000fe20004800000 */
[----:B------:R-:W-:Y:S01]  /*6230*/  IMAD.IADD R36, R36, 0x1, R39 ;  /* 0x0000000124247824 */ /* 0x000fe200078e0227 */
[----:B------:R-:W-:Y:S01]  /*6240*/  ISETP.NE.AND P1, PT, R33, RZ, PT ;  /* 0x000000ff2100720c */ /* 0x000fe20003f25270 */
[----:B------:R-:W-:-:S02]  /*6250*/  IMAD R11, R2, 0x13, -R11 ;  /* 0x00000013020b7824 */ /* 0x000fc400078e0a0b */
[----:B------:R-:W-:Y:S01]  /*6260*/  IMAD.IADD R33, R33, 0x1, R36 ;  /* 0x0000000121217824 */ /* 0x000fe200078e0224 */
[----:B------:R-:W-:Y:S02]  /*6270*/  SEL R12, R12, R36, !P1 ;  /* 0x000000240c0c7207 */ /* 0x000fe40004800000 */
[----:B------:R-:W-:Y:S02]  /*6280*/  ISETP.NE.AND P1, PT, R8, RZ, PT ;  /* 0x000000ff0800720c */ /* 0x000fe40003f25270 */
[----:B------:R-:W-:Y:S01]  /*6290*/  LEA R64, R64, UR4, 0x2 ;  /* 0x0000000440407c11 */ /* 0x000fe2000f8e10ff */
[----:B------:R-:W-:Y:S01]  /*62a0*/  IMAD.IADD R8, R8, 0x1, R33 ;  /* 0x0000000108087824 */ /* 0x000fe200078e0221 */
[----:B------:R-:W-:Y:S01]  /*62b0*/  LEA R54, R54, UR4, 0x2 ;  /* 0x0000000436367c11 */ /* 0x000fe2000f8e10ff */
[----:B------:R-:W-:Y:S01]  /*62c0*/  VIADD R11, R11, 0xb ;  /* 0x0000000b0b0b7836 */ /* 0x000fe20000000000 */
[----:B------:R-:W-:Y:S02]  /*62d0*/  LEA R29, R58, UR4, 0x2 ;  /* 0x000000043a1d7c11 */ /* 0x000fe4000f8e10ff */
[----:B------:R-:W-:-:S02]  /*62e0*/  SEL R15, R15, R33, !P1 ;  /* 0x000000210f0f7207 */ /* 0x000fc40004800000 */
[----:B------:R-:W-:Y:S02]  /*62f0*/  LEA R56, R56, UR4, 0x2 ;  /* 0x0000000438387c11 */ /* 0x000fe4000f8e10ff */
[C---:B------:R-:W-:Y:S01]  /*6300*/  ISETP.NE.AND P1, PT, R30.reuse, RZ, PT ;  /* 0x000000ff1e00720c */ /* 0x040fe20003f25270 */
[----:B------:R-:W-:Y:S01]  /*6310*/  STS [R64], R37 ;  /* 0x0000002540007388 */ /* 0x000fe20000000800 */
[----:B------:R-:W-:Y:S02]  /*6320*/  LEA R59, R59, UR4, 0x2 ;  /* 0x000000043b3b7c11 */ /* 0x000fe4000f8e10ff */
[----:B------:R-:W-:Y:S01]  /*6330*/  LEA R61, R61, UR4, 0x2 ;  /* 0x000000043d3d7c11 */ /* 0x000fe2000f8e10ff */
[----:B------:R-:W-:Y:S01]  /*6340*/  STS [R54], R47 ;  /* 0x0000002f36007388 */ /* 0x000fe20000000800 */
[----:B------:R-:W-:Y:S02]  /*6350*/  LEA R4, R63, UR4, 0x2 ;  /* 0x000000043f047c11 */ /* 0x000fe4000f8e10ff */
[----:B------:R-:W-:Y:S01]  /*6360*/  SEL R11, R11, R8, !P1 ;  /* 0x000000080b0b7207 */ /* 0x000fe20004800000 */
[----:B------:R-:W-:Y:S01]  /*6370*/  STS [R29], R44 ;  /* 0x0000002c1d007388 */ /* 0x000fe20000000800 */
[----:B------:R-:W-:-:S02]  /*6380*/  IMAD.IADD R8, R30, 0x1, R8 ;  /* 0x000000011e087824 */ /* 0x000fc400078e0208 */
[C---:B------:R-:W-:Y:S01]  /*6390*/  IMAD R51, R2.reuse, 0x13, -R51 ;  /* 0x0000001302337824 */ /* 0x040fe200078e0a33 */
[----:B------:R-:W-:Y:S01]  /*63a0*/  STS [R56], R43 ;  /* 0x0000002b38007388 */ /* 0x000fe20000000800 */
[----:B------:R-:W-:-:S03]  /*63b0*/  IMAD R53, R2, 0x13, -R53 ;  /* 0x0000001302357824 */ /* 0x000fc600078e0a35 */
[----:B------:R-:W-:Y:S01]  /*63c0*/  STS [R59], R42 ;  /* 0x0000002a3b007388 */ /* 0x000fe20000000800 */
[----:B------:R-:W-:-:S03]  /*63d0*/  VIADD R51, R51, 0xc ;  /* 0x0000000c33337836 */ /* 0x000fc60000000000 */
[----:B------:R-:W-:Y:S01]  /*63e0*/  STS [R61], R38 ;  /* 0x000000263d007388 */ /* 0x000fe20000000800 */
[----:B------:R-:W-:-:S03]  /*63f0*/  SEL R60, R60, R39, !P2 ;  /* 0x000000273c3c7207 */ /* 0x000fc60005000000 */
[----:B------:R0:W-:Y:S01]  /*6400*/  STS [R4], R35 ;  /* 0x0000002304007388 */ /* 0x0001e20000000800 */
[----:B------:R-:W-:Y:S01]  /*6410*/  ISETP.NE.AND P1, PT, R19, RZ, PT ;  /* 0x000000ff1300720c */ /* 0x000fe20003f25270 */
[----:B------:R-:W-:Y:S01]  /*6420*/  VIADD R53, R53, 0xd ;  /* 0x0000000d35357836 */ /* 0x000fe20000000000 */
[----:B------:R-:W-:Y:S01]  /*6430*/  ISETP.NE.AND P2, PT, R27, RZ, PT ;  /* 0x000000ff1b00720c */ /* 0x000fe20003f45270 */
[----:B------:R-:W-:Y:S01]  /*6440*/  IMAD R55, R2, 0x13, -R55 ;  /* 0x0000001302377824 */ /* 0x000fe200078e0a37 */
[----:B------:R-:W-:Y:S01]  /*6450*/  LEA R7, R62, UR4, 0x2 ;  /* 0x000000043e077c11 */ /* 0x000fe2000f8e10ff */
[----:B0-----:R-:W-:Y:S01]  /*6460*/  IMAD.IADD R4, R19, 0x1, R8 ;  /* 0x0000000113047824 */ /* 0x001fe200078e0208 */
[----:B------:R-:W-:-:S03]  /*6470*/  LEA R29, R60, UR4, 0x2 ;  /* 0x000000043c1d7c11 */ /* 0x000fc6000f8e10ff */
[----:B------:R-:W-:Y:S01]  /*6480*/  IMAD.IADD R27, R27, 0x1, R4 ;  /* 0x000000011b1b7824 */ /* 0x000fe200078e0204 */
[----:B------:R-:W-:Y:S02]  /*6490*/  SEL R51, R51, R8, !P1 ;  /* 0x0000000833337207 */ /* 0x000fe40004800000 */
[----:B------:R-:W-:Y:S02]  /*64a0*/  LEA R12, R12, UR4, 0x2 ;  /* 0x000000040c0c7c11 */ /* 0x000fe4000f8e10ff */
[C---:B------:R-:W-:Y:S01]  /*64b0*/  ISETP.NE.AND P1, PT, R22.reuse, RZ, PT ;  /* 0x000000ff1600720c */ /* 0x040fe20003f25270 */
[----:B------:R-:W-:Y:S01]  /*64c0*/  IMAD.IADD R22, R22, 0x1, R27 ;  /* 0x0000000116167824 */ /* 0x000fe200078e021b */
[----:B------:R-:W-:Y:S01]  /*64d0*/  LEA R15, R15, UR4, 0x2 ;  /* 0x000000040f0f7c11 */ /* 0x000fe2000f8e10ff */
[----:B------:R-:W-:Y:S01]  /*64e0*/  STS [R7], R34 ;  /* 0x0000002207007388 */ /* 0x000fe20000000800 */
[----:B------:R-:W-:Y:S01]  /*64f0*/  LEA R11, R11, UR4, 0x2 ;  /* 0x000000040b0b7c11 */ /* 0x000fe2000f8e10ff */
[----:B------:R-:W-:Y:S01]  /*6500*/  VIADD R55, R55, 0xe ;  /* 0x0000000e37377836 */ /* 0x000fe20000000000 */
[----:B------:R-:W-:Y:S01]  /*6510*/  SEL R53, R53, R4, !P2 ;  /* 0x0000000435357207 */ /* 0x000fe20005000000 */
[----:B------:R-:W-:Y:S01]  /*6520*/  STS [R29], R32 ;  /* 0x000000201d007388 */ /* 0x000fe20000000800 */
[----:B------:R-:W-:Y:S01]  /*6530*/  LEA R4, R51, UR4, 0x2 ;  /* 0x0000000433047c11 */ /* 0x000fe2000f8e10ff */
[----:B------:R-:W-:Y:S01]  /*6540*/  IMAD R57, R2, 0x13, -R57 ;  /* 0x0000001302397824 */ /* 0x000fe200078e0a39 */
[C---:B------:R-:W-:Y:S01]  /*6550*/  ISETP.NE.AND P2, PT, R10.reuse, RZ, PT ;  /* 0x000000ff0a00720c */ /* 0x040fe20003f45270 */
[----:B------:R-:W-:Y:S01]  /*6560*/  STS [R12], R31 ;  /* 0x0000001f0c007388 */ /* 0x000fe20000000800 */
[----:B------:R-:W-:Y:S01]  /*6570*/  IMAD.IADD R10, R10, 0x1, R22 ;  /* 0x000000010a0a7824 */ /* 0x000fe200078e0216 */
[----:B------:R-:W-:-:S02]  /*6580*/  SEL R55, R55, R27, !P1 ;  /* 0x0000001b37377207 */ /* 0x000fc40004800000 */
[----:B------:R-:W-:Y:S01]  /*6590*/  STS [R15], R28 ;  /* 0x0000001c0f007388 */ /* 0x000fe20000000800 */
[----:B------:R-:W-:Y:S01]  /*65a0*/  SEL R49, R49, R22, !P2 ;  /* 0x0000001631317207 */ /* 0x000fe20005000000 */
[----:B------:R-:W-:Y:S02]  /*65b0*/  IMAD R13, R2, 0x13, -R13 ;  /* 0x00000013020d7824 */ /* 0x000fe400078e0a0d */
[----:B------:R-:W-:Y:S01]  /*65c0*/  STS [R11], R26 ;  /* 0x0000001a0b007388 */ /* 0x000fe20000000800 */
[----:B------:R-:W-:Y:S01]  /*65d0*/  ISETP.NE.AND P1, PT, R9, RZ, PT ;  /* 0x000000ff0900720c */ /* 0x000fe20003f25270 */
[----:B------:R-:W-:Y:S02]  /*65e0*/  VIADD R57, R57, 0x11 ;  /* 0x0000001139397836 */ /* 0x000fe40000000000 */
[----:B------:R0:W-:Y:S01]  /*65f0*/  STS [R4], R25 ;  /* 0x0000001904007388 */ /* 0x0001e20000000800 */
[----:B------:R-:W-:Y:S01]  /*6600*/  ISETP.NE.AND P2, PT, R21, RZ, PT ;  /* 0x000000ff1500720c */ /* 0x000fe20003f45270 */
[----:B------:R-:W-:Y:S01]  /*6610*/  VIADD R13, R13, 0x12 ;  /* 0x000000120d0d7836 */ /* 0x000fe20000000000 */
[----:B------:R-:W-:-:S02]  /*6620*/  SEL R50, R50, R10, !P1 ;  /* 0x0000000a32327207 */ /* 0x000fc40004800000 */
[----:B------:R-:W-:Y:S01]  /*6630*/  LEA R53, R53, UR4, 0x2 ;  /* 0x0000000435357c11 */ /* 0x000fe2000f8e10ff */
[----:B0-----:R-:W-:Y:S01]  /*6640*/  IMAD.IADD R4, R9, 0x1, R10 ;  /* 0x0000000109047824 */ /* 0x001fe200078e020a */
[----:B------:R-:W-:-:S03]  /*6650*/  LEA R8, R55, UR4, 0x2 ;  /* 0x0000000437087c11 */ /* 0x000fc6000f8e10ff */
[----:B------:R-:W-:Y:S01]  /*6660*/  @P0 IMAD.IADD R13, R21, 0x1, R4 ;  /* 0x00000001150d0824 */ /* 0x000fe200078e0204 */
[----:B------:R-:W-:Y:S02]  /*6670*/  SEL R57, R57, R4, !P2 ;  /* 0x0000000439397207 */ /* 0x000fe40005000000 */
[----:B------:R-:W-:Y:S02]  /*6680*/  LEA R49, R49, UR4, 0x2 ;  /* 0x0000000431317c11 */ /* 0x000fe4000f8e10ff */
[----:B------:R-:W-:Y:S01]  /*6690*/  LEA R50, R50, UR4, 0x2 ;  /* 0x0000000432327c11 */ /* 0x000fe2000f8e10ff */
[----:B------:R0:W-:Y:S01]  /*66a0*/  STS [R53], R24 ;  /* 0x0000001835007388 */ /* 0x0001e20000000800 */
[----:B------:R-:W-:Y:S02]  /*66b0*/  LEA R57, R57, UR4, 0x2 ;  /* 0x0000000439397c11 */ /* 0x000fe4000f8e10ff */
[----:B------:R-:W-:Y:S01]  /*66c0*/  LEA R9, R13, UR4, 0x2 ;  /* 0x000000040d097c11 */ /* 0x000fe2000f8e10ff */
[----:B------:R-:W-:Y:S04]  /*66d0*/  STS [R8], R23 ;  /* 0x0000001708007388 */ /* 0x000fe80000000800 */
[----:B------:R-:W-:Y:S04]  /*66e0*/  STS [R49], R20 ;  /* 0x0000001431007388 */ /* 0x000fe80000000800 */
[----:B------:R-:W-:Y:S04]  /*66f0*/  STS [R50], R17 ;  /* 0x0000001132007388 */ /* 0x000fe80000000800 */
[----:B------:R1:W-:Y:S04]  /*6700*/  STS [R57], R16 ;  /* 0x0000001039007388 */ /* 0x0003e80000000800 */
[----:B------:R2:W-:Y:S01]  /*6710*/  STS [R9], R18 ;  /* 0x0000001209007388 */ /* 0x0005e20000000800 */
[----:B------:R-:W-:-:S02]  /*6720*/  VIADD R22, R2, 0x260 ;  /* 0x0000026002167836 */ /* 0x000fc40000000000 */
[C---:B0-----:R-:W-:Y:S02]  /*6730*/  VIADD R24, R2.reuse, 0x4c0 ;  /* 0x000004c002187836 */ /* 0x041fe40000000000 */
[C---:B------:R-:W-:Y:S02]  /*6740*/  VIADD R26, R2.reuse, 0x720 ;  /* 0x00000720021a7836 */ /* 0x040fe40000000000 */
[----:B------:R-:W-:Y:S01]  /*6750*/  VIADD R28, R2, 0x980 ;  /* 0x00000980021c7836 */ /* 0x000fe20000000000 */
[-C--:B------:R-:W-:Y:S02]  /*6760*/  ISETP.GE.AND P0, PT, R22, R3.reuse, PT ;  /* 0x000000031600720c */ /* 0x080fe40003f06270 */
[-C--:B------:R-:W-:Y:S02]  /*6770*/  ISETP.GE.AND P2, PT, R24, R3.reuse, PT ;  /* 0x000000031800720c */ /* 0x080fe40003f46270 */
[-C--:B------:R-:W-:Y:S02]  /*6780*/  ISETP.GE.AND P1, PT, R26, R3.reuse, PT ;  /* 0x000000031a00720c */ /* 0x080fe40003f26270 */
[----:B------:R-:W-:-:S02]  /*6790*/  ISETP.GE.AND P5, PT, R28, R3, PT ;  /* 0x000000031c00720c */ /* 0x000fc40003fa6270 */
[----:B------:R-:W-:Y:S01]  /*67a0*/  LEA R4, R2, UR4, 0x2 ;  /* 0x0000000402047c11 */ /* 0x000fe2000f8e10ff */
[----:B------:R-:W-:Y:S01]  /*67b0*/  BAR.SYNC.DEFER_BLOCKING 0x0 ;  /* 0x0000000000007b1d */ /* 0x000fe20000010000 */
[-C--:B------:R-:W-:Y:S02]  /*67c0*/  ISETP.GE.AND P6, PT, R26, R5.reuse, !P1 ;  /* 0x000000051a00720c */ /* 0x080fe40004fc6270 */
[----:B------:R-:W-:-:S05]  /*67d0*/  ISETP.GE.AND P4, PT, R22, R5, !P0 ;  /* 0x000000051600720c */ /* 0x000fca0004786270 */
[----:B------:R-:W0:Y:S01]  /*67e0*/  @!P0 LDC.64 R10, c[0x0][0x390] ;  /* 0x0000e400ff0a8b82 */ /* 0x000e220000000a00 */
[----:B------:R-:W-:-:S07]  /*67f0*/  IMAD.IADD R7, R0, 0x1, -R2 ;  /* 0x0000000100077824 */ /* 0x000fce00078e0a02 */
[----:B------:R-:W3:Y:S01]  /*6800*/  @!P2 LDC.64 R12, c[0x0][0x390] ;  /* 0x0000e400ff0cab82 */ /* 0x000ee20000000a00 */
[----:B------:R-:W-:-:S07]  /*6810*/  ISETP.GE.AND P3, PT, R24, R5, !P2 ;  /* 0x000000051800720c */ /* 0x000fce0005766270 */
[----:B------:R-:W4:Y:S01]  /*6820*/  @!P1 LDC.64 R14, c[0x0][0x390] ;  /* 0x0000e400ff0e9b82 */ /* 0x000f220000000a00 */
[----:B------:R0:W4:Y:S04]  /*6830*/  @!P0 LDS R23, [R4+0x980] ;  /* 0x0009800004178984 */ /* 0x0001280000000800 */
[----:B------:R0:W4:Y:S03]  /*6840*/  @!P2 LDS R25, [R4+0x1300] ;  /* 0x001300000419a984 */ /* 0x0001260000000800 */
[----:B-1----:R-:W1:Y:S01]  /*6850*/  @!P5 LDC.64 R16, c[0x0][0x390] ;  /* 0x0000e400ff10db82 */ /* 0x002e620000000a00 */
[----:B------:R0:W1:Y:S04]  /*6860*/  @!P1 LDS R27, [R4+0x1c80] ;  /* 0x001c8000041b9984 */ /* 0x0000680000000800 */
[----:B------:R0:W1:Y:S01]  /*6870*/  @!P5 LDS R31, [R4+0x2600] ;  /* 0x00260000041fd984 */ /* 0x0000620000000800 */
[----:B------:R-:W-:-:S02]  /*6880*/  @!P1 VIADD R29, R7, 0xfffff8df ;  /* 0xfffff8df071d9836 */ /* 0x000fc40000000000 */
[--C-:B------:R-:W-:Y:S01]  /*6890*/  @P6 IMAD.IADD R29, R26, 0x1, -R5.reuse ;  /* 0x000000011a1d6824 */ /* 0x100fe200078e0a05 */
[----:B------:R-:W-:Y:S01]  /*68a0*/  ISETP.GE.AND P6, PT, R2, R3, PT ;  /* 0x000000030200720c */ /* 0x000fe20003fc6270 */
[C---:B--2---:R-:W-:Y:S02]  /*68b0*/  @!P0 VIADD R9, R7.reuse, 0xfffffd9f ;  /* 0xfffffd9f07098836 */ /* 0x044fe40000000000 */
[--C-:B------:R-:W-:Y:S01]  /*68c0*/  @P4 IMAD.IADD R9, R22, 0x1, -R5.reuse ;  /* 0x0000000116094824 */ /* 0x100fe200078e0a05 */
[----:B------:R-:W-:Y:S01]  /*68d0*/  ISETP.GE.AND P4, PT, R28, R5, !P5 ;  /* 0x000000051c00720c */ /* 0x000fe20006f86270 */
[----:B------:R-:W-:Y:S02]  /*68e0*/  @!P2 VIADD R19, R7, 0xfffffb3f ;  /* 0xfffffb3f0713a836 */ /* 0x000fe40000000000 */
[----:B------:R-:W-:Y:S01]  /*68f0*/  VIADD R18, R2, 0xbe0 ;  /* 0x00000be002127836 */ /* 0x000fe20000000000 */
[----:B------:R-:W-:Y:S01]  /*6900*/  BSSY.RECONVERGENT B1, `(.L_x_18) ;  /* 0x0000010000017945 */ /* 0x000fe20003800200 */
[----:B------:R-:W-:-:S02]  /*6910*/  @P3 IMAD.IADD R19, R24, 0x1, -R5 ;  /* 0x0000000118133824 */ /* 0x000fc400078e0a05 */
[----:B------:R-:W-:Y:S01]  /*6920*/  @!P5 VIADD R33, R7, 0xfffff67f ;  /* 0xfffff67f0721d836 */ /* 0x000fe20000000000 */
[----:B------:R-:W-:Y:S01]  /*6930*/  ISETP.GE.AND P3, PT, R18, R3, PT ;  /* 0x000000031200720c */ /* 0x000fe20003f66270 */
[----:B0-----:R-:W-:-:S04]  /*6940*/  @!P0 IMAD.WIDE R10, R9, 0x4, R10 ;  /* 0x00000004090a8825 */ /* 0x001fc800078e020a */
[----:B------:R-:W-:Y:S02]  /*6950*/  @P4 IMAD.IADD R33, R28, 0x1, -R5 ;  /* 0x000000011c214824 */ /* 0x000fe400078e0a05 */
[----:B---3--:R-:W-:Y:S01]  /*6960*/  @!P2 IMAD.WIDE R12, R19, 0x4, R12 ;  /* 0x00000004130ca825 */ /* 0x008fe200078e020c */
[----:B------:R-:W-:Y:S06]  /*6970*/  @P6 BRA `(.L_x_19) ;  /* 0x0000000000206947 */ /* 0x000fec0003800000 */
[----:B------:R-:W0:Y:S01]  /*6980*/  LDS R19, [R4] ;  /* 0x0000000004137984 */ /* 0x000e220000000800 */
[----:B------:R-:W2:Y:S01]  /*6990*/  LDC.64 R8, c[0x0][0x390] ;  /* 0x0000e400ff087b82 */ /* 0x000ea20000000a00 */
[----:B------:R-:W-:Y:S02]  /*69a0*/  ISETP.GE.AND P4, PT, R2, R5, PT ;  /* 0x000000050200720c */ /* 0x000fe40003f86270 */
[----:B------:R-:W-:-:S05]  /*69b0*/  LOP3.LUT R21, RZ, R2, RZ, 0x33, !PT ;  /* 0x00000002ff157212 */ /* 0x000fca00078e33ff */
[----:B------:R-:W-:-:S06]  /*69c0*/  IMAD.IADD R21, R21, 0x1, R0 ;  /* 0x0000000115157824 */ /* 0x000fcc00078e0200 */
[----:B------:R-:W-:-:S04]  /*69d0*/  @P4 IMAD.IADD R21, R2, 0x1, -R5 ;  /* 0x0000000102154824 */ /* 0x000fc800078e0a05 */
[----:B--2---:R-:W-:-:S05]  /*69e0*/  IMAD.WIDE R8, R21, 0x4, R8 ;  /* 0x0000000415087825 */ /* 0x004fca00078e0208 */
[----:B0-----:R0:W-:Y:S02]  /*69f0*/  STG.E desc[UR8][R8.64], R19 ;  /* 0x0000001308007986 */ /* 0x0011e4000c101908 */
.L_x_19:
[----:B------:R-:W-:Y:S05]  /*6a00*/  BSYNC.RECONVERGENT B1 ;  /* 0x0000000000017941 */ /* 0x000fea0003800200 */
.L_x_18:
[----:B------:R-:W-:Y:S01]  /*6a10*/  VIADD R0, R2, 0xe40 ;  /* 0x00000e4002007836 */ /* 0x000fe20000000000 */
[----:B0-----:R-:W0:Y:S01]  /*6a20*/  @!P3 LDS R19, [R4+0x2f80] ;  /* 0x002f80000413b984 */ /* 0x001e220000000800 */
[----:B------:R-:W-:Y:S01]  /*6a30*/  ISETP.GE.AND P6, PT, R18, R5, !P3 ;  /* 0x000000051200720c */ /* 0x000fe20005fc6270 */
[----:B----4-:R-:W-:Y:S02]  /*6a40*/  @!P1 IMAD.WIDE R8, R29, 0x4, R14 ;  /* 0x000000041d089825 */ /* 0x010fe400078e020e */
[----:B------:R2:W-:Y:S01]  /*6a50*/  @!P0 STG.E desc[UR8][R10.64], R23 ;  /* 0x000000170a008986 */ /* 0x0005e2000c101908 */
[C---:B------:R-:W-:Y:S01]  /*6a60*/  ISETP.GE.AND P0, PT, R0.reuse, R3, PT ;  /* 0x000000030000720c */ /* 0x040fe20003f06270 */
[----:B-1----:R-:W-:Y:S02]  /*6a70*/  @!P5 IMAD.WIDE R14, R33, 0x4, R16 ;  /* 0x00000004210ed825 */ /* 0x002fe400078e0210 */
[----:B------:R1:W-:Y:S01]  /*6a80*/  @!P2 STG.E desc[UR8][R12.64], R25 ;  /* 0x000000190c00a986 */ /* 0x0003e2000c101908 */
[----:B------:R-:W-:Y:S01]  /*6a90*/  ISETP.GE.AND P4, PT, R0, R5, !P0 ;  /* 0x000000050000720c */ /* 0x000fe20004786270 */
[----:B------:R-:W-:-:S02]  /*6aa0*/  VIADD R20, R2, 0x1300 ;  /* 0x0000130002147836 */ /* 0x000fc40000000000 */
[C---:B------:R-:W-:Y:S01]  /*6ab0*/  VIADD R16, R2.reuse, 0x10a0 ;  /* 0x000010a002107836 */ /* 0x040fe20000000000 */
[----:B------:R-:W-:Y:S01]  /*6ac0*/  @!P1 STG.E desc[UR8][R8.64], R27 ;  /* 0x0000001b08009986 */ /* 0x000fe2000c101908 */
[----:B------:R-:W-:Y:S01]  /*6ad0*/  VIADD R22, R2, 0x1a20 ;  /* 0x00001a2002167836 */ /* 0x000fe20000000000 */
[-C--:B------:R-:W-:Y:S01]  /*6ae0*/  ISETP.GE.AND P1, PT, R20, R3.reuse, PT ;  /* 0x000000031400720c */ /* 0x080fe20003f26270 */
[----:B--2---:R-:W2:Y:S01]  /*6af0*/  @!P3 LDC.64 R10, c[0x0][0x390] ;  /* 0x0000e400ff0abb82 */ /* 0x004ea20000000a00 */
[C---:B------:R-:W-:Y:S01]  /*6b00*/  ISETP.GE.AND P2, PT, R16.reuse, R3, PT ;  /* 0x000000031000720c */ /* 0x040fe20003f46270 */
[----:B------:R3:W-:Y:S01]  /*6b10*/  @!P5 STG.E desc[UR8][R14.64], R31 ;  /* 0x0000001f0e00d986 */ /* 0x0007e2000c101908 */
[C---:B-1----:R-:W-:Y:S02]  /*6b20*/  @!P3 VIADD R13, R7.reuse, 0xfffff41f ;  /* 0xfffff41f070db836 */ /* 0x042fe40000000000 */
[-C--:B------:R-:W-:Y:S01]  /*6b30*/  ISETP.GE.AND P5, PT, R16, R5.reuse, !P2 ;  /* 0x000000051000720c */ /* 0x080fe200057a6270 */
[----:B------:R-:W-:Y:S01]  /*6b40*/  @P6 IMAD.IADD R13, R18, 0x1, -R5 ;  /* 0x00000001120d6824 */ /* 0x000fe200078e0a05 */
[----:B------:R-:W-:Y:S01]  /*6b50*/  ISETP.GE.AND P6, PT, R20, R5, !P1 ;  /* 0x000000051400720c */ /* 0x000fe20004fc6270 */
[----:B------:R-:W-:Y:S01]  /*6b60*/  VIADD R12, R2, 0x1560 ;  /* 0x00001560020c7836 */ /* 0x000fe20000000000 */
[----:B------:R-:W1:Y:S01]  /*6b70*/  @!P0 LDS R23, [R4+0x3900] ;  /* 0x0039000004178984 */ /* 0x000e620000000800 */
[----:B------:R-:W-:-:S02]  /*6b80*/  @!P0 VIADD R25, R7, 0xfffff1bf ;  /* 0xfffff1bf07198836 */ /* 0x000fc40000000000 */
[--C-:B------:R-:W-:Y:S01]  /*6b90*/  @P4 IMAD.IADD R25, R0, 0x1, -R5.reuse ;  /* 0x0000000100194824 */ /* 0x100fe200078e0a05 */
[-C--:B------:R-:W-:Y:S01]  /*6ba0*/  ISETP.GE.AND P4, PT, R12, R3.reuse, PT ;  /* 0x000000030c00720c */ /* 0x080fe20003f86270 */
[----:B------:R-:W-:Y:S01]  /*6bb0*/  VIADD R0, R2, 0x17c0 ;  /* 0x000017c002007836 */ /* 0x000fe20000000000 */
[----:B------:R-:W4:Y:S01]  /*6bc0*/  @!P2 LDS R27, [R4+0x4280] ;  /* 0x00428000041ba984 */ /* 0x000f220000000800 */
[C---:B------:R-:W-:Y:S01]  /*6bd0*/  @!P1 VIADD R33, R7.reuse, 0xffffecff ;  /* 0xffffecff07219836 */ /* 0x040fe20000000000 */
[----:B---3--:R-:W3:Y:S01]  /*6be0*/  @!P1 LDC.64 R14, c[0x0][0x390] ;  /* 0x0000e400ff0e9b82 */ /* 0x008ee20000000a00 */
[----:B------:R-:W-:Y:S01]  /*6bf0*/  @!P2 VIADD R29, R7, 0xffffef5f ;  /* 0xffffef5f071da836 */ /* 0x000fe20000000000 */
[----:B------:R-:W5:Y:S01]  /*6c00*/  @!P1 LDS R31, [R4+0x4c00] ;  /* 0x004c0000041f9984 */ /* 0x000f620000000800 */
[--C-:B------:R-:W-:Y:S01]  /*6c10*/  @P6 IMAD.IADD R33, R20, 0x1, -R5.reuse ;  /* 0x0000000114216824 */ /* 0x100fe200078e0a05 */
[----:B------:R-:W-:Y:S01]  /*6c20*/  ISETP.GE.AND P6, PT, R0, R3, PT ;  /* 0x000000030000720c */ /* 0x000fe20003fc6270 */
[----:B------:R-:W-:Y:S01]  /*6c30*/  @P5 IMAD.IADD R29, R16, 0x1, -R5 ;  /* 0x00000001101d5824 */ /* 0x000fe200078e0a05 */
[----:B------:R-:W-:Y:S01]  /*6c40*/  ISETP.GE.AND P5, PT, R12, R5, !P4 ;  /* 0x000000050c00720c */ /* 0x000fe200067a6270 */
[----:B--2---:R-:W-:-:S02]  /*6c50*/  @!P3 IMAD.WIDE R8, R13, 0x4, R10 ;  /* 0x000000040d08b825 */ /* 0x004fc400078e020a */
[----:B------:R-:W2:Y:S01]  /*6c60*/  @!P4 LDS R35, [R4+0x5580] ;  /* 0x005580000423c984 */ /* 0x000ea20000000800 */
[----:B------:R-:W1:Y:S01]  /*6c70*/  @!P0 LDC.64 R10, c[0x0][0x390] ;  /* 0x0000e400ff0a8b82 */ /* 0x000e620000000a00 */
[----:B------:R-:W-:Y:S02]  /*6c80*/  @!P4 VIADD R37, R7, 0xffffea9f ;  /* 0xffffea9f0725c836 */ /* 0x000fe40000000000 */
[----:B0-----:R0:W-:Y:S01]  /*6c90*/  @!P3 STG.E desc[UR8][R8.64], R19 ;  /* 0x000000130800b986 */ /* 0x0011e2000c101908 */
[----:B------:R-:W-:-:S03]  /*6ca0*/  ISETP.GE.AND P3, PT, R22, R3, PT ;  /* 0x000000031600720c */ /* 0x000fc60003f66270 */
[----:B------:R-:W2:Y:S01]  /*6cb0*/  @!P6 LDS R39, [R4+0x5f00] ;  /* 0x005f00000427e984 */ /* 0x000ea20000000800 */
[----:B------:R-:W5:Y:S01]  /*6cc0*/  @!P4 LDC.64 R16, c[0x0][0x390] ;  /* 0x0000e400ff10cb82 */ /* 0x000f620000000a00 */
[----:B------:R-:W-:Y:S01]  /*6cd0*/  @P5 IMAD.IADD R37, R12, 0x1, -R5 ;  /* 0x000000010c255824 */ /* 0x000fe200078e0a05 */
[----:B------:R-:W-:Y:S01]  /*6ce0*/  ISETP.GE.AND P5, PT, R0, R5, !P6 ;  /* 0x000000050000720c */ /* 0x000fe200077a6270 */
[----:B------:R-:W-:-:S05]  /*6cf0*/  @!P6 VIADD R41, R7, 0xffffe83f ;  /* 0xffffe83f0729e836 */ /* 0x000fca0000000000 */
[----:B------:R-:W4:Y:S01]  /*6d00*/  @!P2 LDC.64 R12, c[0x0][0x390] ;  /* 0x0000e400ff0cab82 */ /* 0x000f220000000a00 */
[----:B------:R-:W2:Y:S01]  /*6d10*/  @!P3 LDS R43, [R4+0x6880] ;  /* 0x00688000042bb984 */ /* 0x000ea20000000800 */
[----:B------:R-:W-:-:S05]  /*6d20*/  @!P3 VIADD R45, R7, 0xffffe5df ;  /* 0xffffe5df072db836 */ /* 0x000fca0000000000 */
[----:B------:R-:W-:Y:S01]  /*6d30*/  @P5 IMAD.IADD R41, R0, 0x1, -R5 ;  /* 0x0000000100295824 */ /* 0x000fe200078e0a05 */
[----:B0-----:R-:W0:Y:S01]  /*6d40*/  @!P6 LDC.64 R18, c[0x0][0x390] ;  /* 0x0000e400ff12eb82 */ /* 0x001e220000000a00 */
[----:B------:R-:W-:Y:S01]  /*6d50*/  ISETP.GE.AND P5, PT, R22, R5, !P3 ;  /* 0x000000051600720c */ /* 0x000fe20005fa6270 */
[----:B-1----:R-:W-:-:S04]  /*6d60*/  @!P0 IMAD.WIDE R8, R25, 0x4, R10 ;  /* 0x0000000419088825 */ /* 0x002fc800078e020a */
[----:B------:R-:W-:Y:S01]  /*6d70*/  VIADD R0, R2, 0x1c80 ;  /* 0x00001c8002007836 */ /* 0x000fe20000000000 */
[----:B------:R1:W-:Y:S01]  /*6d80*/  @!P0 STG.E desc[UR8][R8.64], R23 ;  /* 0x0000001708008986 */ /* 0x0003e2000c101908 */
[----:B------:R-:W1:Y:S06]  /*6d90*/  @!P3 LDC.64 R20, c[0x0][0x390] ;  /* 0x0000e400ff14bb82 */ /* 0x000e6c0000000a00 */
[----:B------:R-:W-:Y:S02]  /*6da0*/  @P5 IMAD.IADD R45, R22, 0x1, -R5 ;  /* 0x00000001162d5824 */ /* 0x000fe400078e0a05 */
[----:B----4-:R-:W-:-:S04]  /*6db0*/  @!P2 IMAD.WIDE R10, R29, 0x4, R12 ;  /* 0x000000041d0aa825 */ /* 0x010fc800078e020c */
[----:B---3--:R-:W-:Y:S01]  /*6dc0*/  @!P1 IMAD.WIDE R12, R33, 0x4, R14 ;  /* 0x00000004210c9825 */ /* 0x008fe200078e020e */
[----:B------:R3:W-:Y:S01]  /*6dd0*/  @!P2 STG.E desc[UR8][R10.64], R27 ;  /* 0x0000001b0a00a986 */ /* 0x0007e2000c101908 */
[C---:B------:R-:W-:Y:S02]  /*6de0*/  ISETP.GE.AND P2, PT, R0.reuse, R3, PT ;  /* 0x000000030000720c */ /* 0x040fe40003f46270 */
[----:B-----5:R-:W-:Y:S01]  /*6df0*/  @!P4 IMAD.WIDE R14, R37, 0x4, R16 ;  /* 0x00000004250ec825 */ /* 0x020fe200078e0210 */
[----:B------:R4:W-:Y:S01]  /*6e00*/  @!P1 STG.E desc[UR8][R12.64], R31 ;  /* 0x0000001f0c009986 */ /* 0x0009e2000c101908 */
[----:B------:R-:W-:Y:S02]  /*6e10*/  ISETP.GE.AND P0, PT, R0, R5, !P2 ;  /* 0x000000050000720c */ /* 0x000fe40005706270 */
[----:B0-----:R-:W-:Y:S01]  /*6e20*/  @!P6 IMAD.WIDE R16, R41, 0x4, R18 ;  /* 0x000000042910e825 */ /* 0x001fe200078e0212 */
[----:B--2---:R-:W-:Y:S03]  /*6e30*/  @!P4 STG.E desc[UR8][R14.64], R35 ;  /* 0x000000230e00c986 */ /* 0x004fe6000c101908 */
[C---:B------:R-:W-:Y:S01]  /*6e40*/  VIADD R18, R2.reuse, 0x1ee0 ;  /* 0x00001ee002127836 */ /* 0x040fe20000000000 */
[----:B------:R-:W-:Y:S01]  /*6e50*/  @!P6 STG.E desc[UR8][R16.64], R39 ;  /* 0x000000271000e986 */ /* 0x000fe2000c101908 */
[----:B------:R-:W-:-:S02]  /*6e60*/  VIADD R22, R2, 0x2140 ;  /* 0x0000214002167836 */ /* 0x000fc40000000000 */
[----:B-1----:R-:W-:Y:S01]  /*6e70*/  @!P3 IMAD.WIDE R8, R45, 0x4, R20 ;  /* 0x000000042d08b825 */ /* 0x002fe200078e0214 */
[-C--:B------:R-:W-:Y:S01]  /*6e80*/  ISETP.GE.AND P4, PT, R18, R3.reuse, PT ;  /* 0x000000031200720c */ /* 0x080fe20003f86270 */
[----:B------:R-:W0:Y:S01]  /*6e90*/  @!P2 LDS R21, [R4+0x7200] ;  /* 0x007200000415a984 */ /* 0x000e220000000800 */
[----:B------:R-:W-:Y:S01]  /*6ea0*/  ISETP.GE.AND P1, PT, R22, R3, PT ;  /* 0x000000031600720c */ /* 0x000fe20003f26270 */
[----:B------:R-:W-:Y:S01]  /*6eb0*/  @!P2 VIADD R23, R7, 0xffffe37f ;  /* 0xffffe37f0717a836 */ /* 0x000fe20000000000 */
[-C--:B------:R-:W-:Y:S01]  /*6ec0*/  ISETP.GE.AND P6, PT, R18, R5.reuse, !P4 ;  /* 0x000000051200720c */ /* 0x080fe200067c6270 */
[----:B---3--:R-:W-:Y:S01]  /*6ed0*/  VIADD R10, R2, 0x23a0 ;  /* 0x000023a0020a7836 */ /* 0x008fe20000000000 */
[----:B------:R-:W-:Y:S01]  /*6ee0*/  ISETP.GE.AND P5, PT, R22, R5, !P1 ;  /* 0x000000051600720c */ /* 0x000fe20004fa6270 */
[----:B------:R-:W-:Y:S01]  /*6ef0*/  @P0 IMAD.IADD R23, R0, 0x1, -R5 ;  /* 0x0000000100170824 */ /* 0x000fe200078e0a05 */
[----:B------:R1:W-:Y:S01]  /*6f00*/  @!P3 STG.E desc[UR8][R8.64], R43 ;  /* 0x0000002b0800b986 */ /* 0x0003e2000c101908 */
[----:B------:R-:W-:Y:S01]  /*6f10*/  VIADD R0, R2, 0x2600 ;  /* 0x0000260002007836 */ /* 0x000fe20000000000 */
[----:B------:R-:W-:Y:S01]  /*6f20*/  ISETP.GE.AND P3, PT, R10, R3, PT ;  /* 0x000000030a00720c */ /* 0x000fe20003f66270 */
[----:B------:R-:W-:-:S02]  /*6f30*/  VIADD R20, R2, 0x2860 ;  /* 0x0000286002147836 */ /* 0x000fc40000000000 */
[C---:B------:R-:W-:Y:S01]  /*6f40*/  @!P4 VIADD R27, R7.reuse, 0xffffe11f ;  /* 0xffffe11f071bc836 */ /* 0x040fe20000000000 */
[----:B------:R-:W-:Y:S01]  /*6f50*/  ISETP.GE.AND P0, PT, R10, R5, !P3 ;  /* 0x000000050a00720c */ /* 0x000fe20005f06270 */
[C---:B----4-:R-:W-:Y:S01]  /*6f60*/  @!P1 VIADD R31, R7.reuse, 0xffffdebf ;  /* 0xffffdebf071f9836 */ /* 0x050fe20000000000 */
[----:B------:R-:W2:Y:S01]  /*6f70*/  @!P4 LDS R25, [R4+0x7b80] ;  /* 0x007b80000419c984 */ /* 0x000ea20000000800 */
[--C-:B------:R-:W-:Y:S01]  /*6f80*/  @P6 IMAD.IADD R27, R18, 0x1, -R5.reuse ;  /* 0x00000001121b6824 */ /* 0x100fe200078e0a05 */
[-C--:B------:R-:W-:Y:S01]  /*6f90*/  ISETP.GE.AND P6, PT, R0, R3.reuse, PT ;  /* 0x000000030000720c */ /* 0x080fe20003fc6270 */
[----:B------:R-:W-:Y:S01]  /*6fa0*/  @P5 IMAD.IADD R31, R22, 0x1, -R5 ;  /* 0x00000001161f5824 */ /* 0x000fe200078e0a05 */
[----:B------:R-:W-:Y:S01]  /*6fb0*/  ISETP.GE.AND P5, PT, R20, R3, PT ;  /* 0x000000031400720c */ /* 0x000fe20003fa6270 */
[----:B------:R-:W3:Y:S01]  /*6fc0*/  @!P1 LDS R29, [R4+0x8500] ;  /* 0x00850000041d9984 */ /* 0x000ee20000000800 */
[----:B-1----:R-:W1:Y:S01]  /*6fd0*/  @!P2 LDC.64 R8, c[0x0][0x390] ;  /* 0x0000e400ff08ab82 */ /* 0x002e620000000a00 */
[----:B------:R-:W-:-:S02]  /*6fe0*/  @!P3 VIADD R35, R7, 0xffffdc5f ;  /* 0xffffdc5f0723b836 */ /* 0x000fc40000000000 */
[----:B------:R-:W4:Y:S01]  /*6ff0*/  @!P3 LDS R33, [R4+0x8e80] ;  /* 0x008e80000421b984 */ /* 0x000f220000000800 */
[----:B------:R-:W-:Y:S02]  /*7000*/  VIADD R2, R2, 0x2ac0 ;  /* 0x00002ac002027836 */ /* 0x000fe40000000000 */
[--C-:B------:R-:W-:Y:S01]  /*7010*/  @P0 IMAD.IADD R35, R10, 0x1, -R5.reuse ;  /* 0x000000010a230824 */ /* 0x100fe200078e0a05 */
[CC--:B------:R-:W-:Y:S01]  /*7020*/  ISETP.GE.AND P0, PT, R0.reuse, R5.reuse, !P6 ;  /* 0x000000050000720c */ /* 0x0c0fe20007706270 */
[----:B------:R-:W5:Y:S01]  /*7030*/  @!P4 LDC.64 R10, c[0x0][0x390] ;  /* 0x0000e400ff0acb82 */ /* 0x000f620000000a00 */
[----:B------:R-:W4:Y:S01]  /*7040*/  @!P6 LDS R37, [R4+0x9800] ;  /* 0x009800000425e984 */ /* 0x000f220000000800 */
[C---:B------:R-:W-:Y:S02]  /*7050*/  @!P6 VIADD R39, R7.reuse, 0xffffd9ff ;  /* 0xffffd9ff0727e836 */ /* 0x040fe40000000000 */
[----:B------:R-:W-:Y:S01]  /*7060*/  @!P5 VIADD R43, R7, 0xffffd79f ;  /* 0xffffd79f072bd836 */ /* 0x000fe20000000000 */
[----:B------:R-:W4:Y:S03]  /*7070*/  @!P5 LDS R41, [R4+0xa180] ;  /* 0x00a180000429d984 */ /* 0x000f260000000800 */
[----:B------:R-:W3:Y:S04]  /*7080*/  @!P1 LDC.64 R12, c[0x0][0x390] ;  /* 0x0000e400ff0c9b82 */ /* 0x000ee80000000a00 */
[----:B------:R-:W-:Y:S01]  /*7090*/  @P0 IMAD.IADD R39, R0, 0x1, -R5 ;  /* 0x0000000100270824 */ /* 0x000fe200078e0a05 */
[----:B------:R-:W-:-:S03]  /*70a0*/  ISETP.GE.AND P0, PT, R20, R5, !P5 ;  /* 0x000000051400720c */ /* 0x000fc60006f06270 */
[----:B------:R-:W4:Y:S01]  /*70b0*/  @!P3 LDC.64 R14, c[0x0][0x390] ;  /* 0x0000e400ff0ebb82 */ /* 0x000f220000000a00 */
[----:B-1----:R-:W-:-:S05]  /*70c0*/  @!P2 IMAD.WIDE R8, R23, 0x4, R8 ;  /* 0x000000041708a825 */ /* 0x002fca00078e0208 */
[----:B0-----:R0:W-:Y:S02]  /*70d0*/  @!P2 STG.E desc[UR8][R8.64], R21 ;  /* 0x000000150800a986 */ /* 0x0011e4000c101908 */
[----:B------:R-:W1:Y:S01]  /*70e0*/  @!P6 LDC.64 R16, c[0x0][0x390] ;  /* 0x0000e400ff10eb82 */ /* 0x000e620000000a00 */
[----:B-----5:R-:W-:-:S04]  /*70f0*/  @!P4 IMAD.WIDE R10, R27, 0x4, R10 ;  /* 0x000000041b0ac825 */ /* 0x020fc800078e020a */
[----:B------:R-:W-:Y:S01]  /*7100*/  @P0 IMAD.IADD R43, R20, 0x1, -R5 ;  /* 0x00000001142b0824 */ /* 0x000fe200078e0a05 */
[----:B--2---:R0:W-:Y:S01]  /*7110*/  @!P4 STG.E desc[UR8][R10.64], R25 ;  /* 0x000000190a00c986 */ /* 0x0041e2000c101908 */
[----:B------:R-:W-:Y:S01]  /*7120*/  ISETP.GE.AND P0, PT, R2, R5, PT ;  /* 0x000000050200720c */ /* 0x000fe20003f06270 */
[----:B------:R-:W2:Y:S01]  /*7130*/  @!P5 LDC.64 R18, c[0x0][0x390] ;  /* 0x0000e400ff12db82 */ /* 0x000ea20000000a00 */
[----:B---3--:R-:W-:-:S04]  /*7140*/  @!P1 IMAD.WIDE R12, R31, 0x4, R12 ;  /* 0x000000041f0c9825 */ /* 0x008fc800078e020c */
[C---:B------:R-:W-:Y:S01]  /*7150*/  IMAD.IADD R5, R2.reuse, 0x1, -R5 ;  /* 0x0000000102057824 */ /* 0x040fe200078e0a05 */
[----:B------:R0:W-:Y:S01]  /*7160*/  @!P1 STG.E desc[UR8][R12.64], R29 ;  /* 0x0000001d0c009986 */ /* 0x0001e2000c101908 */
[----:B------:R-:W-:Y:S01]  /*7170*/  ISETP.GE.AND P1, PT, R2, R3, PT ;  /* 0x000000030200720c */ /* 0x000fe20003f26270 */
[----:B----4-:R-:W-:-:S04]  /*7180*/  @!P3 IMAD.WIDE R14, R35, 0x4, R14 ;  /* 0x00000004230eb825 */ /* 0x010fc800078e020e */
[----:B------:R-:W-:Y:S01]  /*7190*/  @!P0 VIADD R5, R7, 0xffffd53f ;  /* 0xffffd53f07058836 */ /* 0x000fe20000000000 */
[----:B------:R0:W-:Y:S01]  /*71a0*/  @!P3 STG.E desc[UR8][R14.64], R33 ;  /* 0x000000210e00b986 */ /* 0x0001e2000c101908 */
[----:B-1----:R-:W-:-:S05]  /*71b0*/  @!P6 IMAD.WIDE R16, R39, 0x4, R16 ;  /* 0x000000042710e825 */ /* 0x002fca00078e0210 */
[----:B------:R0:W-:Y:S01]  /*71c0*/  @!P6 STG.E desc[UR8][R16.64], R37 ;  /* 0x000000251000e986 */ /* 0x0001e2000c101908 */
[----:B--2---:R-:W-:-:S05]  /*71d0*/  @!P5 IMAD.WIDE R18, R43, 0x4, R18 ;  /* 0x000000042b12d825 */ /* 0x004fca00078e0212 */
[----:B------:R0:W-:Y:S01]  /*71e0*/  @!P5 STG.E desc[UR8][R18.64], R41 ;  /* 0x000000291200d986 */ /* 0x0001e2000c101908 */
[----:B------:R-:W-:Y:S05]  /*71f0*/  @P1 BRA `(.L_x_20) ;  /* 0x0000003400881947 */ /* 0x000fea0003800000 */
[----:B------:R-:W1:Y:S01]  /*7200*/  LDS R7, [R4+0xab00] ;  /* 0x00ab000004077984 */ /* 0x000e620000000800 */
[----:B------:R-:W2:Y:S02]  /*7210*/  LDC.64 R2, c[0x0][0x390] ;  /* 0x0000e400ff027b82 */ /* 0x000ea40000000a00 */
[----:B--2---:R-:W-:-:S05]  /*7220*/  IMAD.WIDE R2, R5, 0x4, R2 ;  /* 0x0000000405027825 */ /* 0x004fca00078e0202 */
[----:B-1----:R1:W-:Y:S01]  /*7230*/  STG.E desc[UR8][R2.64], R7 ;  /* 0x0000000702007986 */ /* 0x0023e2000c101908 */
[----:B------:R-:W-:Y:S05]  /*7240*/  BRA `(.L_x_20) ;  /* 0x0000003400747947 */ /* 0x000fea0003800000 */
.L_x_17:
[----:B------:R-:W0:Y:S01]  /*7250*/  S2R R2, SR_TID.X ;  /* 0x0000000000027919 */ /* 0x000e220000002100 */
[----:B------:R-:W1:Y:S01]  /*7260*/  LDCU.64 UR4, c[0x0][0x380] ;  /* 0x00007000ff0477ac */ /* 0x000e620008000a00 */
[C---:B0-----:R-:W-:Y:S02]  /*7270*/  LOP3.LUT R4, R2.reuse, 0x1f, RZ, 0xc0, !PT ;  /* 0x0000001f02047812 */ /* 0x041fe400078ec0ff */
[----:B------:R-:W-:-:S05]  /*7280*/  LOP3.LUT R5, R2, 0x3e0, RZ, 0xc0, !PT ;  /* 0x000003e002057812 */ /* 0x000fca00078ec0ff */
[----:B------:R-:W-:-:S04]  /*7290*/  IMAD R25, R5, 0x13, R4 ;  /* 0x0000001305197824 */ /* 0x000fc800078e0204 */
[C---:B------:R-:W-:Y:S01]  /*72a0*/  VIADD R5, R25.reuse, 0x20 ;  /* 0x0000002019057836 */ /* 0x040fe20000000000 */
[CC--:B------:R-:W-:Y:S01]  /*72b0*/  ISETP.GE.AND P4, PT, R25.reuse, R6.reuse, PT ;  /* 0x000000061900720c */ /* 0x0c0fe20003f86270 */
[C---:B------:R-:W-:Y:S02]  /*72c0*/  VIADD R27, R25.reuse, 0x40 ;  /* 0x00000040191b7836 */ /* 0x040fe40000000000 */
[----:B------:R-:W-:Y:S01]  /*72d0*/  VIADD R29, R25, 0x60 ;  /* 0x00000060191d7836 */ /* 0x000fe20000000000 */
[-C--:B------:R-:W-:Y:S02]  /*72e0*/  ISETP.GE.AND P3, PT, R5, R6.reuse, PT ;  /* 0x000000060500720c */ /* 0x080fe40003f66270 */
[----:B------:R-:W-:Y:S02]  /*72f0*/  IADD3 R5, P0, PT, R3, R25, RZ ;  /* 0x0000001903057210 */ /* 0x000fe40007f1e0ff */
[----:B------:R-:W-:Y:S01]  /*7300*/  ISETP.GE.AND P2, PT, R27, R6, PT ;  /* 0x000000061b00720c */ /* 0x000fe20003f46270 */
[----:B------:R-:W-:Y:S01]  /*7310*/  VIADD R27, R25, 0x80 ;  /* 0x00000080191b7836 */ /* 0x000fe20000000000 */
[----:B------:R-:W-:Y:S01]  /*7320*/  LEA.HI.X.SX32 R26, R3, RZ, 0x1, P0 ;  /* 0x000000ff031a7211 */ /* 0x000fe200000f0eff */
[----:B------:R-:W-:Y:S01]  /*7330*/  VIADD R3, R25, 0xa0 ;  /* 0x000000a019037836 */ /* 0x000fe20000000000 */
[----:B-1----:R-:W-:-:S02]  /*7340*/  LEA R4, P5, R5, UR4, 0x2 ;  /* 0x0000000405047c11 */ /* 0x002fc4000f8a10ff */
[-C--:B------:R-:W-:Y:S01]  /*7350*/  ISETP.GE.AND P1, PT, R29, R6.reuse, PT ;  /* 0x000000061d00720c */ /* 0x080fe20003f26270 */
[----:B------:R-:W-:Y:S01]  /*7360*/  VIADD R29, R25, 0xc0 ;  /* 0x000000c0191d7836 */ /* 0x000fe20000000000 */
[----:B------:R-:W-:Y:S02]  /*7370*/  LEA.HI.X R5, R5, UR5, R26, 0x2, P5 ;  /* 0x0000000505057c11 */ /* 0x000fe4000a8f141a */
[-C--:B------:R-:W-:Y:S01]  /*7380*/  ISETP.GE.AND P6, PT, R3, R6.reuse, PT ;  /* 0x000000060300720c */ /* 0x080fe20003fc6270 */
[----:B------:R-:W-:Y:S01]  /*7390*/  VIADD R3, R25, 0xe0 ;  /* 0x000000e019037836 */ /* 0x000fe20000000000 */
[-C--:B------:R-:W-:Y:S01]  /*73a0*/  ISETP.GE.AND P0, PT, R27, R6.reuse, PT ;  /* 0x000000061b00720c */ /* 0x080fe20003f06270 */
[----:B------:R-:W2:Y:S01]  /*73b0*/  @!P4 LDG.E R7, desc[UR8][R4.64] ;  /* 0x000000080407c981 */ /* 0x000ea2000c1e1900 */
[----:B------:R-:W-:Y:S01]  /*73c0*/  VIADD R27, R25, 0x100 ;  /* 0x00000100191b7836 */ /* 0x000fe20000000000 */
[-C--:B------:R-:W-:Y:S02]  /*73d0*/  ISETP.GE.AND P5, PT, R29, R6.reuse, PT ;  /* 0x000000061d00720c */ /* 0x080fe40003fa6270 */
[-C--:B------:R-:W-:Y:S01]  /*73e0*/  ISETP.GE.AND P4, PT, R3, R6.reuse, PT ;  /* 0x000000060300720c */ /* 0x080fe20003f86270 */
[----:B------:R-:W-:Y:S01]  /*73f0*/  VIADD R3, R25, 0x120 ;  /* 0x0000012019037836 */ /* 0x000fe20000000000 */
[----:B------:R-:W3:Y:S01]  /*7400*/  @!P3 LDG.E R8, desc[UR8][R4.64+0x80] ;  /* 0x000080080408b981 */ /* 0x000ee2000c1e1900 */
[----:B------:R-:W-:Y:S01]  /*7410*/  ISETP.GE.AND P3, PT, R27, R6, PT ;  /* 0x000000061b00720c */ /* 0x000fe20003f66270 */
[----:B------:R-:W-:-:S02]  /*7420*/  VIADD R27, R25, 0x140 ;  /* 0x00000140191b7836 */ /* 0x000fc40000000000 */
[----:B------:R-:W4:Y:S01]  /*7430*/  @!P2 LDG.E R9, desc[UR8][R4.64+0x100] ;  /* 0x000100080409a981 */ /* 0x000f22000c1e1900 */
[-C--:B------:R-:W-:Y:S01]  /*7440*/  ISETP.GE.AND P2, PT, R3, R6.reuse, PT ;  /* 0x000000060300720c */ /* 0x080fe20003f46270 */
[----:B------:R-:W-:Y:S02]  /*7450*/  VIADD R3, R25, 0x160 ;  /* 0x0000016019037836 */ /* 0x000fe40000000000 */
[----:B------:R-:W5:Y:S01]  /*7460*/  @!P1 LDG.E R10, desc[UR8][R4.64+0x180] ;  /* 0x00018008040a9981 */ /* 0x000f62000c1e1900 */
[-C--:B------:R-:W-:Y:S01]  /*7470*/  ISETP.GE.AND P1, PT, R27, R6.reuse, PT ;  /* 0x000000061b00720c */ /* 0x080fe20003f26270 */
[----:B------:R-:W-:Y:S02]  /*7480*/  VIADD R27, R25, 0x180 ;  /* 0x00000180191b7836 */ /* 0x000fe40000000000 */
[----:B------:R-:W5:Y:S01]  /*7490*/  @!P0 LDG.E R11, desc[UR8][R4.64+0x200] ;  /* 0x00020008040b8981 */ /* 0x000f62000c1e1900 */
[----:B------:R-:W-:Y:S01]  /*74a0*/  ISETP.GE.AND P0, PT, R3, R6, PT ;  /* 0x000000060300720c */ /* 0x000fe20003f06270 */
[----:B------:R-:W-:-:S02]  /*74b0*/  VIADD R3, R25, 0x1a0 ;  /* 0x000001a019037836 */ /* 0x000fc40000000000 */
[----:B------:R-:W5:Y:S01]  /*74c0*/  @!P6 LDG.E R12, desc[UR8][R4.64+0x280] ;  /* 0x00028008040ce981 */ /* 0x000f62000c1e1900 */
        /* <DEDUP_REMOVED lines=10> */
[C---:B------:R-:W-:Y:S02]  /*7570*/  VIADD R3, R25.reuse, 0x220 ;  /* 0x0000022019037836 */ /* 0x040fe40000000000 */
[----:B------:R-:W-:Y:S01]  /*7580*/  VIADD R25, R25, 0x240 ;  /* 0x0000024019197836 */ /* 0x000fe20000000000 */
[----:B------:R-:W5:Y:S01]  /*7590*/  @!P2 LDG.E R16, desc[UR8][R4.64+0x480] ;  /* 0x000480080410a981 */ /* 0x000f62000c1e1900 */
[----:B------:R-:W-:-:S03]  /*75a0*/  ISETP.GE.AND P2, PT, R27, R6, PT ;  /* 0x000000061b00720c */ /* 0x000fc60003f46270 */
        /* <DEDUP_REMOVED lines=17> */
[----:B------:R-:W-:Y:S01]  /*76c0*/  LEA R25, R25, UR4, 0x2 ;  /* 0x0000000419197c11 */ /* 0x000fe2000f8e10ff */
[----:B------:R-:W0:Y:S02]  /*76d0*/  LDC R4, c[0x0][0x374] ;  /* 0x0000dd00ff047b82 */ /* 0x000e240000000800 */
[----:B0-----:R-:W-:-:S04]  /*76e0*/  IMAD R35, R4, UR6, R35 ;  /* 0x0000000604237c24 */ /* 0x001fc8000f8e0223 */
[----:B------:R-:W-:Y:S01]  /*76f0*/  IMAD R0, R35, -0x2d20, R0 ;  /* 0xffffd2e023007824 */ /* 0x000fe200078e0200 */
[----:B--2---:R-:W-:Y:S04]  /*7700*/  STS [R25], R7 ;  /* 0x0000000719007388 */ /* 0x004fe80000000800 */
[----:B---3--:R-:W-:Y:S04]  /*7710*/  STS [R25+0x80], R8 ;  /* 0x0000800819007388 */ /* 0x008fe80000000800 */
[----:B----4-:R0:W-:Y:S04]  /*7720*/  STS [R25+0x100], R9 ;  /* 0x0001000919007388 */ /* 0x0101e80000000800 */
[----:B-----5:R-:W-:Y:S01]  /*7730*/  STS [R25+0x180], R10 ;  /* 0x0001800a19007388 */ /* 0x020fe20000000800 */
[----:B0-----:R-:W-:-:S03]  /*7740*/  IMAD R9, R3, 0x48, R25 ;  /* 0x0000004803097824 */ /* 0x001fc600078e0219 */
[----:B------:R0:W-:Y:S04]  /*7750*/  STS [R25+0x200], R11 ;  /* 0x0002000b19007388 */ /* 0x0001e80000000800 */
        /* <DEDUP_REMOVED lines=15> */
[----:B------:R-:W1:Y:S04]  /*7850*/  LDS R16, [R9] ;  /* 0x0000000009107984 */ /* 0x000e680000000800 */
[----:B------:R-:W2:Y:S04]  /*7860*/  LDS R17, [R9+0x4] ;  /* 0x0000040009117984 */ /* 0x000ea80000000800 */
[----:B------:R-:W3:Y:S04]  /*7870*/  LDS R18, [R9+0x8] ;  /* 0x0000080009127984 */ /* 0x000ee80000000800 */
[----:B------:R-:W4:Y:S04]  /*7880*/  LDS R19, [R9+0xc] ;  /* 0x00000c0009137984 */ /* 0x000f280000000800 */
[----:B------:R-:W5:Y:S04]  /*7890*/  LDS R20, [R9+0x10] ;  /* 0x0000100009147984 */ /* 0x000f680000000800 */
[----:B------:R-:W5:Y:S04]  /*78a0*/  LDS R21, [R9+0x14] ;  /* 0x0000140009157984 */ /* 0x000f680000000800 */
[----:B------:R-:W5:Y:S04]  /*78b0*/  LDS R22, [R9+0x18] ;  /* 0x0000180009167984 */ /* 0x000f680000000800 */
[----:B------:R-:W5:Y:S04]  /*78c0*/  LDS R23, [R9+0x1c] ;  /* 0x00001c0009177984 */ /* 0x000f680000000800 */
[----:B------:R-:W5:Y:S01]  /*78d0*/  LDS R24, [R9+0x20] ;  /* 0x0000200009187984 */ /* 0x000f620000000800 */
[----:B0-----:R-:W-:-:S03]  /*78e0*/  IMAD R11, R2, 0x13, RZ ;  /* 0x00000013020b7824 */ /* 0x001fc600078e02ff */
[----:B------:R-:W0:Y:S01]  /*78f0*/  LDS R25, [R9+0x24] ;  /* 0x0000240009197984 */ /* 0x000e220000000800 */
[----:B------:R-:W-:-:S03]  /*7900*/  VIADD R5, R11, 0x1 ;  /* 0x000000010b057836 */ /* 0x000fc60000000000 */
[----:B------:R-:W0:Y:S01]  /*7910*/  LDS R26, [R9+0x28] ;  /* 0x00002800091a7984 */ /* 0x000e220000000800 */
[----:B------:R-:W-:Y:S01]  /*7920*/  VIADD R7, R11, 0x2 ;  /* 0x000000020b077836 */ /* 0x000fe20000000000 */
[-C--:B------:R-:W-:Y:S02]  /*7930*/  ISETP.GE.AND P1, PT, R5, R0.reuse, PT ;  /* 0x000000000500720c */ /* 0x080fe40003f26270 */
[-C--:B------:R-:W-:Y:S01]  /*7940*/  ISETP.GE.AND P0, PT, R11, R0.reuse, PT ;  /* 0x000000000b00720c */ /* 0x080fe20003f06270 */
[----:B------:R-:W0:Y:S01]  /*7950*/  LDS R27, [R9+0x2c] ;  /* 0x00002c00091b7984 */ /* 0x000e220000000800 */
[----:B------:R-:W-:Y:S02]  /*7960*/  ISETP.GE.AND P2, PT, R7, R0, PT ;  /* 0x000000000700720c */ /* 0x000fe40003f46270 */
[----:B-1----:R-:W-:Y:S01]  /*7970*/  LOP3.LUT R4, R16, 0x1, RZ, 0xc, !PT ;  /* 0x0000000110047812 */ /* 0x002fe200078e0cff */
[----:B------:R-:W1:Y:S01]  /*7980*/  LDS R28, [R9+0x30] ;  /* 0x00003000091c7984 */ /* 0x000e620000000800 */
[----:B--2---:R-:W-:-:S02]  /*7990*/  LOP3.LUT R5, R17, 0x1, RZ, 0xc, !PT ;  /* 0x0000000111057812 */ /* 0x004fc400078e0cff */
[----:B---3--:R-:W-:Y:S01]  /*79a0*/  LOP3.LUT R6, R18, 0x1, RZ, 0xc, !PT ;  /* 0x0000000112067812 */ /* 0x008fe200078e0cff */
[C---:B------:R-:W-:Y:S01]  /*79b0*/  VIADD R7, R11.reuse, 0x4 ;  /* 0x000000040b077836 */ /* 0x040fe20000000000 */
[----:B------:R-:W-:Y:S01]  /*79c0*/  SEL R4, R4, 0x1, !P0 ;  /* 0x0000000104047807 */ /* 0x000fe20004000000 */
[----:B------:R-:W-:Y:S01]  /*79d0*/  VIADD R13, R11, 0x3 ;  /* 0x000000030b0d7836 */ /* 0x000fe20000000000 */
[----:B------:R-:W-:Y:S01]  /*79e0*/  SEL R5, R5, 0x1, !P1 ;  /* 0x0000000105057807 */ /* 0x000fe20004800000 */
[----:B------:R-:W2:Y:S01]  /*79f0*/  LDS R29, [R9+0x34] ;  /* 0x00003400091d7984 */ /* 0x000ea20000000800 */
[----:B------:R-:W-:Y:S02]  /*7a00*/  SEL R6, R6, 0x1, !P2 ;  /* 0x0000000106067807 */ /* 0x000fe40005000000 */
[-C--:B------:R-:W-:Y:S01]  /*7a10*/  ISETP.GE.AND P0, PT, R7, R0.reuse, PT ;  /* 0x000000000700720c */ /* 0x080fe20003f06270 */
[C---:B------:R-:W-:Y:S01]  /*7a20*/  VIADD R7, R11.reuse, 0x7 ;  /* 0x000000070b077836 */ /* 0x040fe20000000000 */
[----:B------:R-:W-:Y:S01]  /*7a30*/  IADD3 R8, PT, PT, R6, R5, R4 ;  /* 0x0000000506087210 */ /* 0x000fe20007ffe004 */
[----:B------:R-:W-:Y:S01]  /*7a40*/  VIADD R15, R11, 0x6 ;  /* 0x000000060b0f7836 */ /* 0x000fe20000000000 */
[----:B------:R-:W-:Y:S01]  /*7a50*/  ISETP.GE.AND P3, PT, R13, R0, PT ;  /* 0x000000000d00720c */ /* 0x000fe20003f66270 */
[----:B------:R-:W-:Y:S01]  /*7a60*/  VIADD R13, R11, 0x5 ;  /* 0x000000050b0d7836 */ /* 0x000fe20000000000 */
[----:B----4-:R-:W-:Y:S01]  /*7a70*/  LOP3.LUT R4, R19, 0x1, RZ, 0xc, !PT ;  /* 0x0000000113047812 */ /* 0x010fe200078e0cff */
[----:B------:R-:W3:Y:S01]  /*7a80*/  LDS R30, [R9+0x38] ;  /* 0x00003800091e7984 */ /* 0x000ee20000000800 */
[----:B-----5:R-:W-:-:S02]  /*7a90*/  LOP3.LUT R5, R20, 0x1, RZ, 0xc, !PT ;  /* 0x0000000114057812 */ /* 0x020fc400078e0cff */
[----:B------:R-:W-:Y:S01]  /*7aa0*/  SEL R4, R4, 0x1, !P3 ;  /* 0x0000000104047807 */ /* 0x000fe20005800000 */
[----:B------:R-:W4:Y:S01]  /*7ab0*/  LDS R32, [R9+0x3c] ;  /* 0x00003c0009207984 */ /* 0x000f220000000800 */
[----:B------:R-:W-:Y:S02]  /*7ac0*/  SEL R5, R5, 0x1, !P0 ;  /* 0x0000000105057807 */ /* 0x000fe40004000000 */
[-C--:B------:R-:W-:Y:S01]  /*7ad0*/  ISETP.GE.AND P0, PT, R7, R0.reuse, PT ;  /* 0x000000000700720c */ /* 0x080fe20003f06270 */
[----:B------:R-:W5:Y:S01]  /*7ae0*/  LDS R33, [R9+0x40] ;  /* 0x0000400009217984 */ /* 0x000f620000000800 */
[-C--:B------:R-:W-:Y:S02]  /*7af0*/  ISETP.GE.AND P1, PT, R13, R0.reuse, PT ;  /* 0x000000000d00720c */ /* 0x080fe40003f26270 */
[----:B------:R-:W-:Y:S01]  /*7b00*/  ISETP.GE.AND P2, PT, R15, R0, PT ;  /* 0x000000000f00720c */ /* 0x000fe20003f46270 */
[----:B------:R-:W5:Y:S01]  /*7b10*/  LDS R34, [R9+0x44] ;  /* 0x0000440009227984 */ /* 0x000f620000000800 */
[----:B------:R-:W-:-:S02]  /*7b20*/  LOP3.LUT R6, R21, 0x1, RZ, 0xc, !PT ;  /* 0x0000000115067812 */ /* 0x000fc400078e0cff */
[----:B------:R-:W-:Y:S01]  /*7b30*/  LOP3.LUT R7, R22, 0x1, RZ, 0xc, !PT ;  /* 0x0000000116077812 */ /* 0x000fe200078e0cff */
[----:B------:R1:W5:Y:S01]  /*7b40*/  LDS R31, [R9+0x48] ;  /* 0x00004800091f7984 */ /* 0x0003620000000800 */
[----:B------:R-:W-:Y:S01]  /*7b50*/  IADD3 R4, PT, PT, R5, R4, R8 ;  /* 0x0000000405047210 */ /* 0x000fe20007ffe008 */
[----:B------:R-:W-:Y:S01]  /*7b60*/  VIADD R5, R11, 0x8 ;  /* 0x000000080b057836 */ /* 0x000fe20000000000 */
[----:B------:R-:W-:Y:S02]  /*7b70*/  SEL R6, R6, 0x1, !P1 ;  /* 0x0000000106067807 */ /* 0x000fe40004800000 */
[----:B------:R-:W-:Y:S01]  /*7b80*/  SEL R7, R7, 0x1, !P2 ;  /* 0x0000000107077807 */ /* 0x000fe20005000000 */
[----:B------:R-:W-:Y:S01]  /*7b90*/  BAR.SYNC.DEFER_BLOCKING 0x0 ;  /* 0x0000000000007b1d */ /* 0x000fe20000010000 */
[----:B------:R-:W-:Y:S02]  /*7ba0*/  ISETP.GE.AND P1, PT, R5, R0, PT ;  /* 0x000000000500720c */ /* 0x000fe40003f26270 */
[----:B------:R-:W-:-:S02]  /*7bb0*/  IADD3 R6, PT, PT, R7, R6, R4 ;  /* 0x0000000607067210 */ /* 0x000fc40007ffe004 */
[----:B------:R-:W-:Y:S02]  /*7bc0*/  LOP3.LUT R4, R23, 0x1, RZ, 0xc, !PT ;  /* 0x0000000117047812 */ /* 0x000fe400078e0cff */
[----:B------:R-:W-:Y:S01]  /*7bd0*/  LOP3.LUT R5, R24, 0x1, RZ, 0xc, !PT ;  /* 0x0000000118057812 */ /* 0x000fe200078e0cff */
[C---:B------:R-:W-:Y:S01]  /*7be0*/  VIADD R7, R11.reuse, 0x9 ;  /* 0x000000090b077836 */ /* 0x040fe20000000000 */
[----:B------:R-:W-:Y:S01]  /*7bf0*/  SEL R4, R4, 0x1, !P0 ;  /* 0x0000000104047807 */ /* 0x000fe20004000000 */
[----:B------:R-:W-:Y:S01]  /*7c00*/  VIADD R13, R11, 0xa ;  /* 0x0000000a0b0d7836 */ /* 0x000fe20000000000 */
[----:B------:R-:W-:Y:S02]  /*7c10*/  SEL R5, R5, 0x1, !P1 ;  /* 0x0000000105057807 */ /* 0x000fe40004800000 */
[----:B------:R-:W-:Y:S02]  /*7c20*/  ISETP.GE.AND P0, PT, R7, R0, PT ;  /* 0x000000000700720c */ /* 0x000fe40003f06270 */
[----:B------:R-:W-:-:S02]  /*7c30*/  IADD3 R6, PT, PT, R5, R4, R6 ;  /* 0x0000000405067210 */ /* 0x000fc40007ffe006 */
[-C--:B------:R-:W-:Y:S02]  /*7c40*/  ISETP.GE.AND P1, PT, R13, R0.reuse, PT ;  /* 0x000000000d00720c */ /* 0x080fe40003f26270 */
[----:B0-----:R-:W-:Y:S02]  /*7c50*/  LOP3.LUT R4, R25, 0x1, RZ, 0xc, !PT ;  /* 0x0000000119047812 */ /* 0x001fe400078e0cff */
[----:B------:R-:W-:Y:S01]  /*7c60*/  LOP3.LUT R5, R26, 0x1, RZ, 0xc, !PT ;  /* 0x000000011a057812 */ /* 0x000fe200078e0cff */
[C---:B------:R-:W-:Y:S01]  /*7c70*/  VIADD R7, R11.reuse, 0xb ;  /* 0x0000000b0b077836 */ /* 0x040fe20000000000 */
[----:B------:R-:W-:Y:S01]  /*7c80*/  SEL R4, R4, 0x1, !P0 ;  /* 0x0000000104047807 */ /* 0x000fe20004000000 */
[----:B------:R-:W-:Y:S01]  /*7c90*/  VIADD R13, R11, 0xc ;  /* 0x0000000c0b0d7836 */ /* 0x000fe20000000000 */
[----:B------:R-:W-:Y:S02]  /*7ca0*/  SEL R5, R5, 0x1, !P1 ;  /* 0x0000000105057807 */ /* 0x000fe40004800000 */
[----:B------:R-:W-:-:S02]  /*7cb0*/  ISETP.GE.AND P0, PT, R7, R0, PT ;  /* 0x000000000700720c */ /* 0x000fc40003f06270 */
[----:B------:R-:W-:Y:S02]  /*7cc0*/  IADD3 R6, PT, PT, R5, R4, R6 ;  /* 0x0000000405067210 */ /* 0x000fe40007ffe006 */
[----:B------:R-:W-:Y:S02]  /*7cd0*/  ISETP.GE.AND P1, PT, R13, R0, PT ;  /* 0x000000000d00720c */ /* 0x000fe40003f26270 */
[----:B------:R-:W-:Y:S02]  /*7ce0*/  LOP3.LUT R4, R27, 0x1, RZ, 0xc, !PT ;  /* 0x000000011b047812 */ /* 0x000fe400078e0cff */
[----:B-1----:R-:W-:Y:S01]  /*7cf0*/  LOP3.LUT R5, R28, 0x1, RZ, 0xc, !PT ;  /* 0x000000011c057812 */ /* 0x002fe200078e0cff */
[C---:B------:R-:W-:Y:S01]  /*7d00*/  VIADD R7, R11.reuse, 0xd ;  /* 0x0000000d0b077836 */ /* 0x040fe20000000000 */
[----:B------:R-:W-:Y:S01]  /*7d10*/  SEL R4, R4, 0x1, !P0 ;  /* 0x0000000104047807 */ /* 0x000fe20004000000 */
[----:B------:R-:W-:Y:S01]  /*7d20*/  VIADD R9, R11, 0xe ;  /* 0x0000000e0b097836 */ /* 0x000fe20000000000 */
[----:B------:R-:W-:-:S02]  /*7d30*/  SEL R5, R5, 0x1, !P1 ;  /* 0x0000000105057807 */ /* 0x000fc40004800000 */
[----:B------:R-:W-:Y:S02]  /*7d40*/  ISETP.GE.AND P0, PT, R7, R0, PT ;  /* 0x000000000700720c */ /* 0x000fe40003f06270 */
[----:B------:R-:W-:Y:S02]  /*7d50*/  IADD3 R6, PT, PT, R5, R4, R6 ;  /* 0x0000000405067210 */ /* 0x000fe40007ffe006 */
[-C--:B------:R-:W-:Y:S02]  /*7d60*/  ISETP.GE.AND P1, PT, R9, R0.reuse, PT ;  /* 0x000000000900720c */ /* 0x080fe40003f26270 */
[----:B--2---:R-:W-:Y:S02]  /*7d70*/  LOP3.LUT R4, R29, 0x1, RZ, 0xc, !PT ;  /* 0x000000011d047812 */ /* 0x004fe400078e0cff */
[----:B---3--:R-:W-:Y:S01]  /*7d80*/  LOP3.LUT R5, R30, 0x1, RZ, 0xc, !PT ;  /* 0x000000011e057812 */ /* 0x008fe200078e0cff */
[C---:B------:R-:W-:Y:S01]  /*7d90*/  VIADD R13, R11.reuse, 0xf ;  /* 0x0000000f0b0d7836 */ /* 0x040fe20000000000 */
[----:B------:R-:W-:Y:S01]  /*7da0*/  SEL R4, R4, 0x1, !P0 ;  /* 0x0000000104047807 */ /* 0x000fe20004000000 */
[----:B------:R-:W-:Y:S01]  /*7db0*/  VIADD R7, R11, 0x10 ;  /* 0x000000100b077836 */ /* 0x000fe20000000000 */
[----:B------:R-:W-:Y:S01]  /*7dc0*/  SEL R5, R5, 0x1, !P1 ;  /* 0x0000000105057807 */ /* 0x000fe20004800000 */
[----:B------:R-:W-:Y:S01]  /*7dd0*/  VIADD R9, R11, 0x11 ;  /* 0x000000110b097836 */ /* 0x000fe20000000000 */
[----:B------:R-:W-:Y:S01]  /*7de0*/  ISETP.GE.AND P2, PT, R13, R0, PT ;  /* 0x000000000d00720c */ /* 0x000fe20003f46270 */
[----:B------:R-:W-:Y:S01]  /*7df0*/  VIADD R11, R11, 0x12 ;  /* 0x000000120b0b7836 */ /* 0x000fe20000000000 */
[----:B------:R-:W-:-:S02]  /*7e00*/  IADD3 R8, PT, PT, R5, R4, R6 ;  /* 0x0000000405087210 */ /* 0x000fc40007ffe006 */
[-C--:B------:R-:W-:Y:S02]  /*7e10*/  ISETP.GE.AND P0, PT, R7, R0.reuse, PT ;  /* 0x000000000700720c */ /* 0x080fe40003f06270 */
[----:B----4-:R-:W-:Y:S02]  /*7e20*/  LOP3.LUT R4, R32, 0x1, RZ, 0xc, !PT ;  /* 0x0000000120047812 */ /* 0x010fe400078e0cff */
[----:B-----5:R-:W-:Y:S02]  /*7e30*/  LOP3.LUT R5, R33, 0x1, RZ, 0xc, !PT ;  /* 0x0000000121057812 */ /* 0x020fe400078e0cff */
[-C--:B------:R-:W-:Y:S02]  /*7e40*/  ISETP.GE.AND P1, PT, R9, R0.reuse, PT ;  /* 0x000000000900720c */ /* 0x080fe40003f26270 */
[----:B------:R-:W-:Y:S02]  /*7e50*/  ISETP.GE.AND P3, PT, R11, R0, PT ;  /* 0x000000000b00720c */ /* 0x000fe40003f66270 */
[----:B------:R-:W-:-:S02]  /*7e60*/  LOP3.LUT R6, R34, 0x1, RZ, 0xc, !PT ;  /* 0x0000000122067812 */ /* 0x000fc400078e0cff */
[----:B------:R-:W-:Y:S02]  /*7e70*/  LOP3.LUT R7, R31, 0x1, RZ, 0xc, !PT ;  /* 0x000000011f077812 */ /* 0x000fe400078e0cff */
[----:B------:R-:W-:Y:S02]  /*7e80*/  SEL R4, R4, 0x1, !P2 ;  /* 0x0000000104047807 */ /* 0x000fe40005000000 */
[----:B------:R-:W-:Y:S02]  /*7e90*/  SEL R5, R5, 0x1, !P0 ;  /* 0x0000000105057807 */ /* 0x000fe40004000000 */
[----:B------:R-:W-:Y:S02]  /*7ea0*/  SEL R6, R6, 0x1, !P1 ;  /* 0x0000000106067807 */ /* 0x000fe40004800000 */
[----:B------:R-:W-:Y:S02]  /*7eb0*/  SEL R7, R7, 0x1, !P3 ;  /* 0x0000000107077807 */ /* 0x000fe40005800000 */
[----:B------:R-:W-:-:S04]  /*7ec0*/  IADD3 R4, PT, PT, R5, R4, R8 ;  /* 0x0000000405047210 */ /* 0x000fc80007ffe008 */
        /* <DEDUP_REMOVED lines=95> */
.L_x_66:
[----:B------:R-:W-:Y:S05]  /*84c0*/  @!P0 BRA `(.L_x_23) ;  /* 0x0000000000848947 */ /* 0x000fea0003800000 */
[----:B------:R-:W-:-:S07]  /*84d0*/  IMAD.MOV.U32 R8, RZ, RZ, 0x16a ;  /* 0x0000016aff087424 */ /* 0x000fce00078e00ff */
.L_x_25:
        /* <DEDUP_REMOVED lines=29> */
.L_x_69:
[----:B------:R-:W-:Y:S05]  /*86b0*/  @P0 BRA `(.L_x_25) ;  /* 0xfffffffc00880947 */ /* 0x000fea000383ffff */
[----:B------:R-:W-:Y:S02]  /*86c0*/  IMAD.MOV.U32 R8, RZ, RZ, R36 ;  /* 0x000000ffff087224 */ /* 0x000fe400078e0024 */
[----:B------:R-:W-:-:S07]  /*86d0*/  IMAD.MOV.U32 R9, RZ, RZ, R37 ;  /* 0x000000ffff097224 */ /* 0x000fce00078e0025 */
.L_x_23:
        /* <DEDUP_REMOVED lines=38> */
.L_x_78:
[----:B------:R-:W-:Y:S05]  /*8940*/  @!P0 BRA `(.L_x_27) ;  /* 0x00000004002c8947 */ /* 0x000fea0003800000 */
[----:B------:R-:W-:-:S07]  /*8950*/  IMAD.MOV.U32 R43, RZ, RZ, 0x16a ;  /* 0x0000016aff2b7424 */ /* 0x000fce00078e00ff */
.L_x_33:
        /* <DEDUP_REMOVED lines=8> */
.L_x_81:
[----:B------:R-:W-:Y:S05]  /*89e0*/  @!P0 BRA `(.L_x_29) ;  /* 0x0000000000848947 */ /* 0x000fea0003800000 */
[----:B------:R-:W-:-:S07]  /*89f0*/  IMAD.MOV.U32 R12, RZ, RZ, R43 ;  /* 0x000000ffff0c7224 */ /* 0x000fce00078e002b */
.L_x_31:
[----:B------:R-:W-:Y:S01]  /*8a00*/  SHF.R.U32.HI R15, RZ, 0x1, R12 ;  /* 0x00000001ff0f7819 */ /* 0x000fe2000001160c */
[----:B------:R-:W-:-:S03]  /*8a10*/  IMAD R46, R35, 0x41a7, RZ ;  /* 0x000041a7232e7824 */ /* 0x000fc600078e02ff */
[----:B------:R-:W-:-:S04]  /*8a20*/  IADD3 R4, PT, PT, R12, 0x1, -R15 ;  /* 0x000000010c047810 */ /* 0x000fc80007ffe80f */
        /* <DEDUP_REMOVED lines=8> */
[----:B------:R-:W-:Y:S01]  /*8ab0*/  IMAD.HI.U32 R38, R13, R35, R12 ;  /* 0x000000230d267227 */ /* 0x000fe200078e000c */
[----:B------:R-:W-:-:S05]  /*8ac0*/  LOP3.LUT R35, R46, 0x7fffffff, RZ, 0xc0, !PT ;  /* 0x7fffffff2e237812 */ /* 0x000fca00078ec0ff */
        /* <DEDUP_REMOVED lines=16> */
.L_x_84:
[----:B------:R-:W-:Y:S05]  /*8bd0*/  @P0 BRA `(.L_x_31) ;  /* 0xfffffffc00880947 */ /* 0x000fea000383ffff */
[----:B------:R-:W-:Y:S02]  /*8be0*/  IMAD.MOV.U32 R12, RZ, RZ, R46 ;  /* 0x000000ffff0c7224 */ /* 0x000fe400078e002e */
[----:B------:R-:W-:-:S07]  /*8bf0*/  IMAD.MOV.U32 R13, RZ, RZ, R47 ;  /* 0x000000ffff0d7224 */ /* 0x000fce00078e002f */
.L_x_29:
        /* <DEDUP_REMOVED lines=31> */
.L_x_93:
[----:B------:R-:W-:Y:S05]  /*8df0*/  @P0 BRA `(.L_x_33) ;  /* 0xfffffff800d80947 */ /* 0x000fea000383ffff */
.L_x_27:
        /* <DEDUP_REMOVED lines=16> */
.L_x_21:
[----:B------:R-:W-:Y:S05]  /*8f00*/  WARPSYNC.ALL ;  /* 0x0000000000007948 */ /* 0x000fea0003800000 */
[----:B------:R-:W0:Y:S08]  /*8f10*/  S2UR UR5, SR_CgaCtaId ;  /* 0x00000000000579c3 */ /* 0x000e300000008800 */
[----:B------:R-:W-:Y:S01]  /*8f20*/  BAR.SYNC.DEFER_BLOCKING 0x0 ;  /* 0x0000000000007b1d */ /* 0x000fe20000010000 */
[C---:B------:R-:W-:Y:S01]  /*8f30*/  ISETP.NE.AND P0, PT, R2.reuse, RZ, PT ;  /* 0x000000ff0200720c */ /* 0x040fe20003f05270 */
[----:B--2---:R-:W-:Y:S01]  /*8f40*/  IMAD R9, R2, 0x13, RZ ;  /* 0x0000001302097824 */ /* 0x004fe200078e02ff */
[----:B------:R-:W-:-:S02]  /*8f50*/  LOP3.LUT R10, R16, 0x1, RZ, 0xc, !PT ;  /* 0x00000001100a7812 */ /* 0x000fc400078e0cff */
[----:B------:R-:W-:Y:S01]  /*8f60*/  LOP3.LUT R13, R31, 0x1, RZ, 0xc, !PT ;  /* 0x000000011f0d7812 */ /* 0x000fe200078e0cff */
[----:B------:R-:W-:Y:S01]  /*8f70*/  UMOV UR4, 0x400 ;  /* 0x0000040000047882 */ /* 0x000fe20000000000 */
[----:B------:R-:W-:Y:S01]  /*8f80*/  VIADD R11, R9, 0x12 ;  /* 0x00000012090b7836 */ /* 0x000fe20000000000 */
[----:B------:R-:W-:Y:S01]  /*8f90*/  LOP3.LUT R12, R17, 0x1, RZ, 0xc, !PT ;  /* 0x00000001110c7812 */ /* 0x000fe200078e0cff */
[C---:B------:R-:W-:Y:S01]  /*8fa0*/  VIADD R35, R9.reuse, 0x1 ;  /* 0x0000000109237836 */ /* 0x040fe20000000000 */
[----:B------:R-:W-:Y:S01]  /*8fb0*/  ISETP.GE.AND P4, PT, R2, R0, PT ;  /* 0x000000000200720c */ /* 0x000fe20003f86270 */
[----:B------:R-:W-:-:S03]  /*8fc0*/  VIADD R37, R9, 0x2 ;  /* 0x0000000209257836 */ /* 0x000fc60000000000 */
[----:B------:R-:W-:-:S04]  /*8fd0*/  ISETP.GE.AND P2, PT, R35, R0, PT ;  /* 0x000000002300720c */ /* 0x000fc80003f46270 */
[----:B------:R-:W-:Y:S02]  /*8fe0*/  SEL R12, R12, 0x1, !P2 ;  /* 0x000000010c0c7807 */ /* 0x000fe40005000000 */
[----:B------:R-:W-:Y:S01]  /*8ff0*/  ISETP.GE.AND P2, PT, R37, R0, PT ;  /* 0x000000002500720c */ /* 0x000fe20003f46270 */
[----:B0-----:R-:W-:-:S09]  /*9000*/  ULEA UR4, UR5, UR4, 0x18 ;  /* 0x0000000405047291 */ /* 0x001fd2000f8ec0ff */
[----:B------:R-:W0:Y:S04]  /*9010*/  @P0 LDS R3, [UR4+0x60] ;  /* 0x00006004ff030984 */ /* 0x000e280008000800 */
[----:B------:R-:W1:Y:S01]  /*9020*/  LDS.128 R4, [UR4+0x80] ;  /* 0x00008004ff047984 */ /* 0x000e620008000c00 */
[----:B0-----:R-:W-:Y:S01]  /*9030*/  @P0 IMAD.IADD R8, R8, 0x1, R3 ;  /* 0x0000000108080824 */ /* 0x001fe200078e0203 */
[----:B------:R-:W-:Y:S01]  /*9040*/  BAR.SYNC.DEFER_BLOCKING 0x0 ;  /* 0x0000000000007b1d */ /* 0x000fe20000010000 */
[----:B------:R-:W-:Y:S02]  /*9050*/  ISETP.GE.AND P0, PT, R9, R0, PT ;  /* 0x000000000900720c */ /* 0x000fe40003f06270 */
[----:B------:R-:W-:Y:S01]  /*9060*/  IADD3 R3, PT, PT, -R0, 0x2d20, RZ ;  /* 0x00002d2000037810 */ /* 0x000fe20007ffe1ff */
[----:B-1----:R-:W-:Y:S01]  /*9070*/  IMAD.IADD R4, R8, 0x1, -R5 ;  /* 0x0000000108047824 */ /* 0x002fe200078e0a05 */
[----:B------:R-:W-:-:S02]  /*9080*/  SEL R15, R10, 0x1, !P0 ;  /* 0x000000010a0f7807 */ /* 0x000fc40004000000 */
[----:B------:R-:W-:Y:S01]  /*9090*/  ISETP.GE.AND P0, PT, R11, R0, PT ;  /* 0x000000000b00720c */ /* 0x000fe20003f06270 */
[----:B------:R-:W-:Y:S01]  /*90a0*/  IMAD.IADD R10, R9, 0x1, -R4 ;  /* 0x00000001090a7824 */ /* 0x000fe200078e0a04 */
[----:B------:R-:W-:Y:S01]  /*90b0*/  IADD3 R7, PT, PT, R0, R3, -R7 ;  /* 0x0000000300077210 */ /* 0x000fe20007ffe807 */
[----:B------:R-:W-:Y:S01]  /*90c0*/  IMAD.IADD R8, R15, 0x1, R8 ;  /* 0x000000010f087824 */ /* 0x000fe200078e0208 */
[----:B------:R-:W-:Y:S01]  /*90d0*/  SEL R14, R13, 0x1, !P0 ;  /* 0x000000010d0e7807 */ /* 0x000fe20004000000 */
[----:B------:R-:W-:Y:S01]  /*90e0*/  IMAD.IADD R6, R6, 0x1, -R3 ;  /* 0x0000000106067824 */ /* 0x000fe200078e0a03 */
[----:B------:R-:W-:Y:S01]  /*90f0*/  ISETP.NE.AND P1, PT, R15, RZ, PT ;  /* 0x000000ff0f00720c */ /* 0x000fe20003f25270 */
[----:B------:R-:W-:Y:S01]  /*9100*/  IMAD.IADD R13, R7, 0x1, R4 ;  /* 0x00000001070d7824 */ /* 0x000fe200078e0204 */
[----:B------:R-:W-:Y:S02]  /*9110*/  ISETP.NE.AND P0, PT, R14, RZ, PT ;  /* 0x000000ff0e00720c */ /* 0x000fe40003f05270 */
[----:B------:R-:W-:Y:S01]  /*9120*/  LOP3.LUT R14, R18, 0x1, RZ, 0xc, !PT ;  /* 0x00000001120e7812 */ /* 0x000fe200078e0cff */
[----:B------:R-:W-:Y:S01]  /*9130*/  IMAD.IADD R15, R15, 0x1, R13 ;  /* 0x000000010f0f7824 */ /* 0x000fe200078e020d */
[----:B------:R-:W-:-:S02]  /*9140*/  SEL R10, R10, R13, !P1 ;  /* 0x0000000d0a0a7207 */ /* 0x000fc40004800000 */
[C---:B------:R-:W-:Y:S02]  /*9150*/  ISETP.NE.AND P1, PT, R12.reuse, RZ, PT ;  /* 0x000000ff0c00720c */ /* 0x040fe40003f25270 */
[--C-:B------:R-:W-:Y:S01]  /*9160*/  IADD3 R4, PT, PT, R35, R5, -R8.reuse ;  /* 0x0000000523047210 */ /* 0x100fe20007ffe808 */
[----:B------:R-:W-:Y:S01]  /*9170*/  IMAD.IADD R8, R12, 0x1, R8 ;  /* 0x000000010c087824 */ /* 0x000fe200078e0208 */
[----:B------:R-:W-:Y:S01]  /*9180*/  SEL R14, R14, 0x1, !P2 ;  /* 0x000000010e0e7807 */ /* 0x000fe20005000000 */
[----:B------:R-:W-:Y:S01]  /*9190*/  VIADD R35, R9, 0x3 ;  /* 0x0000000309237836 */ /* 0x000fe20000000000 */
[----:B------:R-:W-:Y:S01]  /*91a0*/  SEL R4, R4, R15, !P1 ;  /* 0x0000000f04047207 */ /* 0x000fe20004800000 */
[----:B------:R-:W-:Y:S01]  /*91b0*/  IMAD.IADD R15, R12, 0x1, R15 ;  /* 0x000000010c0f7824 */ /* 0x000fe200078e020f */
[----:B------:R-:W-:Y:S02]  /*91c0*/  LEA R13, R10, UR4, 0x2 ;  /* 0x000000040a0d7c11 */ /* 0x000fe4000f8e10ff */
[----:B------:R-:W-:-:S02]  /*91d0*/  ISETP.NE.AND P1, PT, R14, RZ, PT ;  /* 0x000000ff0e00720c */ /* 0x000fc40003f25270 */
[--C-:B------:R-:W-:Y:S01]  /*91e0*/  IADD3 R10, PT, PT, R37, R5, -R8.reuse ;  /* 0x00000005250a7210 */ /* 0x100fe20007ffe808 */
[----:B------:R-:W-:Y:S01]  /*91f0*/  VIADD R37, R9, 0x4 ;  /* 0x0000000409257836 */ /* 0x000fe20000000000 */
[----:B------:R-:W-:Y:S01]  /*9200*/  LOP3.LUT R12, R19, 0x1, RZ, 0xc, !PT ;  /* 0x00000001130c7812 */ /* 0x000fe200078e0cff */
[----:B------:R-:W-:Y:S01]  /*9210*/  IMAD.IADD R8, R14, 0x1, R8 ;  /* 0x000000010e087824 */ /* 0x000fe200078e0208 */
[----:B------:R-:W-:Y:S01]  /*9220*/  ISETP.GE.AND P2, PT, R35, R0, PT ;  /* 0x000000002300720c */ /* 0x000fe20003f46270 */
[----:B------:R0:W-:Y:S01]  /*9230*/  STS [R13], R16 ;  /* 0x000000100d007388 */ /* 0x0001e20000000800 */
[----:B------:R-:W-:Y:S01]  /*9240*/  SEL R10, R10, R15, !P1 ;  /* 0x0000000f0a0a7207 */ /* 0x000fe20004800000 */
[----:B------:R-:W-:Y:S01]  /*9250*/  IMAD.IADD R15, R14, 0x1, R15 ;  /* 0x000000010e0f7824 */ /* 0x000fe200078e020f */
[----:B------:R-:W-:Y:S02]  /*9260*/  LEA R4, R4, UR4, 0x2 ;  /* 0x0000000404047c11 */ /* 0x000fe4000f8e10ff */
[----:B------:R-:W-:-:S02]  /*9270*/  SEL R14, R12, 0x1, !P2 ;  /* 0x000000010c0e7807 */ /* 0x000fc40005000000 */
[----:B------:R-:W-:Y:S01]  /*9280*/  ISETP.GE.AND P2, PT, R37, R0, PT ;  /* 0x000000002500720c */ /* 0x000fe20003f46270 */
[----:B------:R1:W-:Y:S01]  /*9290*/  STS [R4], R17 ;  /* 0x0000001104007388 */ /* 0x0003e20000000800 */
[----:B------:R-:W-:Y:S02]  /*92a0*/  ISETP.NE.AND P1, PT, R14, RZ, PT ;  /* 0x000000ff0e00720c */ /* 0x000fe40003f25270 */
[----:B0-----:R-:W-:Y:S02]  /*92b0*/  LOP3.LUT R16, R20, 0x1, RZ, 0xc, !PT ;  /* 0x0000000114107812 */ /* 0x001fe400078e0cff */
[--C-:B------:R-:W-:Y:S01]  /*92c0*/  IADD3 R12, PT, PT, R35, R5, -R8.reuse ;  /* 0x00000005230c7210 */ /* 0x100fe20007ffe808 */
[----:B------:R-:W-:Y:S01]  /*92d0*/  IMAD.IADD R8, R14, 0x1, R8 ;  /* 0x000000010e087824 */ /* 0x000fe200078e0208 */
[----:B------:R-:W-:Y:S01]  /*92e0*/  SEL R16, R16, 0x1, !P2 ;  /* 0x0000000110107807 */ /* 0x000fe20005000000 */
[C---:B------:R-:W-:Y:S01]  /*92f0*/  VIADD R35, R9.reuse, 0x6 ;  /* 0x0000000609237836 */ /* 0x040fe20000000000 */
[----:B------:R-:W-:Y:S01]  /*9300*/  SEL R12, R12, R15, !P1 ;  /* 0x0000000f0c0c7207 */ /* 0x000fe20004800000 */
[----:B-1----:R-:W-:Y:S01]  /*9310*/  VIADD R17, R9, 0x5 ;  /* 0x0000000509117836 */ /* 0x002fe20000000000 */
[----:B------:R-:W-:Y:S01]  /*9320*/  LEA R13, R10, UR4, 0x2 ;  /* 0x000000040a0d7c11 */ /* 0x000fe2000f8e10ff */
[----:B------:R-:W-:Y:S01]  /*9330*/  IMAD.IADD R15, R14, 0x1, R15 ;  /* 0x000000010e0f7824 */ /* 0x000fe200078e020f */
[----:B------:R-:W-:-:S02]  /*9340*/  LOP3.LUT R10, R21, 0x1, RZ, 0xc, !PT ;  /* 0x00000001150a7812 */ /* 0x000fc400078e0cff */
[C---:B------:R-:W-:Y:S01]  /*9350*/  ISETP.NE.AND P1, PT, R16.reuse, RZ, PT ;  /* 0x000000ff1000720c */ /* 0x040fe20003f25270 */
[----:B------:R0:W-:Y:S01]  /*9360*/  STS [R13], R18 ;  /* 0x000000120d007388 */ /* 0x0001e20000000800 */
[--C-:B------:R-:W-:Y:S01]  /*9370*/  IADD3 R4, PT, PT, R37, R5, -R8.reuse ;  /* 0x0000000525047210 */ /* 0x100fe20007ffe808 */
[----:B------:R-:W-:Y:S01]  /*9380*/  IMAD.IADD R8, R16, 0x1, R8 ;  /* 0x0000000110087824 */ /* 0x000fe200078e0208 */
[-C--:B------:R-:W-:Y:S02]  /*9390*/  ISETP.GE.AND P2, PT, R17, R0.reuse, PT ;  /* 0x000000001100720c */ /* 0x080fe40003f46270 */
[----:B------:R-:W-:Y:S01]  /*93a0*/  SEL R4, R4, R15, !P1 ;  /* 0x0000000f04047207 */ /* 0x000fe20004800000 */
[----:B------:R-:W-:Y:S01]  /*93b0*/  IMAD.IADD R15, R16, 0x1, R15 ;  /* 0x00000001100f7824 */ /* 0x000fe200078e020f */
[----:B------:R-:W-:Y:S02]  /*93c0*/  SEL R14, R10, 0x1, !P2 ;  /* 0x000000010a0e7807 */ /* 0x000fe40005000000 */
[----:B------:R-:W-:Y:S01]  /*93d0*/  LOP3.LUT R16, R22, 0x1, RZ, 0xc, !PT ;  /* 0x0000000116107812 */ /* 0x000fe200078e0cff */
[----:B0-----:R-:W0:Y:S01]  /*93e0*/  S2R R18, SR_CTAID.Y ;  /* 0x0000000000127919 */ /* 0x001e220000002600 */
[----:B------:R-:W-:-:S02]  /*93f0*/  ISETP.GE.AND P2, PT, R35, R0, PT ;  /* 0x000000002300720c */ /* 0x000fc40003f46270 */
[----:B------:R-:W-:Y:S02]  /*9400*/  LEA R12, R12, UR4, 0x2 ;  /* 0x000000040c0c7c11 */ /* 0x000fe4000f8e10ff */
[C---:B------:R-:W-:Y:S02]  /*9410*/  ISETP.NE.AND P1, PT, R14.reuse, RZ, PT ;  /* 0x000000ff0e00720c */ /* 0x040fe40003f25270 */
[--C-:B------:R-:W-:Y:S01]  /*9420*/  IADD3 R10, PT, PT, R17, R5, -R8.reuse ;  /* 0x00000005110a7210 */ /* 0x100fe20007ffe808 */
[----:B------:R-:W-:Y:S01]  /*9430*/  IMAD.IADD R8, R14, 0x1, R8 ;  /* 0x000000010e087824 */ /* 0x000fe200078e0208 */
[----:B------:R-:W-:Y:S01]  /*9440*/  SEL R16, R16, 0x1, !P2 ;  /* 0x0000000110107807 */ /* 0x000fe20005000000 */
[----:B------:R-:W-:Y:S01]  /*9450*/  VIADD R17, R9, 0x7 ;  /* 0x0000000709117836 */ /* 0x000fe20000000000 */
[----:B------:R-:W-:Y:S01]  /*9460*/  SEL R10, R10, R15, !P1 ;  /* 0x0000000f0a0a7207 */ /* 0x000fe20004800000 */
[----:B------:R1:W-:Y:S01]  /*9470*/  STS [R12], R19 ;  /* 0x000000130c007388 */ /* 0x0003e20000000800 */
[----:B------:R-:W-:Y:S01]  /*9480*/  LEA R13, R4, UR4, 0x2 ;  /* 0x00000004040d7c11 */ /* 0x000fe2000f8e10ff */
[----:B------:R-:W-:Y:S01]  /*9490*/  IMAD.IADD R15, R14, 0x1, R15 ;  /* 0x000000010e0f7824 */ /* 0x000fe200078e020f */
[----:B------:R-:W-:-:S02]  /*94a0*/  ISETP.NE.AND P1, PT, R16, RZ, PT ;  /* 0x000000ff1000720c */ /* 0x000fc40003f25270 */
[--C-:B------:R-:W-:Y:S01]  /*94b0*/  IADD3 R4, PT, PT, R35, R5, -R8.reuse ;  /* 0x0000000523047210 */ /* 0x100fe20007ffe808 */
[----:B------:R-:W-:Y:S01]  /*94c0*/  IMAD.IADD R8, R16, 0x1, R8 ;  /* 0x0000000110087824 */ /* 0x000fe200078e0208 */
[----:B------:R-:W-:Y:S01]  /*94d0*/  ISETP.GE.AND P2, PT, R17, R0, PT ;  /* 0x000000001100720c */ /* 0x000fe20003f46270 */
[----:B------:R2:W-:Y:S01]  /*94e0*/  STS [R13], R20 ;  /* 0x000000140d007388 */ /* 0x0005e20000000800 */
[----:B------:R-:W-:Y:S01]  /*94f0*/  SEL R4, R4, R15, !P1 ;  /* 0x0000000f04047207 */ /* 0x000fe20004800000 */
[----:B-1----:R-:W-:Y:S01]  /*9500*/  VIADD R19, R9, 0x8 ;  /* 0x0000000809137836 */ /* 0x002fe20000000000 */
[----:B------:R-:W-:Y:S01]  /*9510*/  LOP3.LUT R12, R23, 0x1, RZ, 0xc, !PT ;  /* 0x00000001170c7812 */ /* 0x000fe200078e0cff */
[----:B------:R-:W-:Y:S01]  /*9520*/  IMAD.IADD R15, R16, 0x1, R15 ;  /* 0x00000001100f7824 */ /* 0x000fe200078e020f */
[----:B------:R-:W-:Y:S02]  /*9530*/  LOP3.LUT R16, R24, 0x1, RZ, 0xc, !PT ;  /* 0x0000000118107812 */ /* 0x000fe400078e0cff */
[----:B------:R-:W-:-:S02]  /*9540*/  SEL R14, R12, 0x1, !P2 ;  /* 0x000000010c0e7807 */ /* 0x000fc40005000000 */
[----:B------:R-:W-:Y:S01]  /*9550*/  ISETP.GE.AND P2, PT, R19, R0, PT ;  /* 0x000000001300720c */ /* 0x000fe20003f46270 */
[----:B--2---:R-:W-:Y:S01]  /*9560*/  VIADD R20, R2, 0x980 ;  /* 0x0000098002147836 */ /* 0x004fe20000000000 */
        /* <DEDUP_REMOVED lines=12> */
[----:B------:R-:W-:Y:S01]  /*9630*/  VIADD R19, R9, 0xa ;  /* 0x0000000a09137836 */ /* 0x000fe20000000000 */
[----:B------:R-:W-:Y:S01]  /*9640*/  ISETP.GE.AND P2, PT, R17, R0, PT ;  /* 0x000000001100720c */ /* 0x000fe20003f46270 */
[----:B------:R-:W-:Y:S01]  /*9650*/  IMAD.IADD R8, R16, 0x1, R8 ;  /* 0x0000000110087824 */ /* 0x000fe200078e0208 */
[----:B------:R-:W-:Y:S01]  /*9660*/  SEL R4, R4, R15, !P1 ;  /* 0x0000000f04047207 */ /* 0x000fe20004800000 */
[----:B------:R-:W-:Y:S01]  /*9670*/  IMAD.IADD R15, R16, 0x1, R15 ;  /* 0x00000001100f7824 */ /* 0x000fe200078e020f */
[----:B-1----:R-:W-:Y:S01]  /*9680*/  LOP3.LUT R10, R25, 0x1, RZ, 0xc, !PT ;  /* 0x00000001190a7812 */ /* 0x002fe200078e0cff */
[----:B------:R1:W-:Y:S01]  /*9690*/  STS [R13], R22 ;  /* 0x000000160d007388 */ /* 0x0003e20000000800 */
[----:B------:R-:W-:Y:S02]  /*96a0*/  LOP3.LUT R16, R26, 0x1, RZ, 0xc, !PT ;  /* 0x000000011a107812 */ /* 0x000fe400078e0cff */
[----:B------:R-:W-:-:S02]  /*96b0*/  SEL R14, R10, 0x1, !P2 ;  /* 0x000000010a0e7807 */ /* 0x000fc40005000000 */
[----:B------:R-:W-:Y:S02]  /*96c0*/  ISETP.GE.AND P2, PT, R19, R0, PT ;  /* 0x000000001300720c */ /* 0x000fe40003f46270 */
[----:B------:R-:W-:Y:S02]  /*96d0*/  LEA R12, R12, UR4, 0x2 ;  /* 0x000000040c0c7c11 */ /* 0x000fe4000f8e10ff */
[----:B------:R-:W-:Y:S01]  /*96e0*/  ISETP.NE.AND P1, PT, R14, RZ, PT ;  /* 0x000000ff0e00720c */ /* 0x000fe20003f25270 */
[----:B-1----:R-:W-:Y:S01]  /*96f0*/  VIADD R22, R2, 0xbe0 ;  /* 0x00000be002167836 */ /* 0x002fe20000000000 */
        /* <DEDUP_REMOVED lines=11> */
[-C--:B------:R-:W-:Y:S01]  /*97b0*/  ISETP.GE.AND P2, PT, R17, R0.reuse, PT ;  /* 0x000000001100720c */ /* 0x080fe20003f46270 */
[----:B------:R-:W-:Y:S01]  /*97c0*/  IMAD.IADD R8, R16, 0x1, R8 ;  /* 0x0000000110087824 */ /* 0x000fe200078e0208 */
[----:B------:R-:W-:Y:S01]  /*97d0*/  SEL R4, R4, R15, !P1 ;  /* 0x0000000f04047207 */ /* 0x000fe20004800000 */
[----:B------:R-:W-:Y:S01]  /*97e0*/  IMAD.IADD R15, R16, 0x1, R15 ;  /* 0x00000001100f7824 */ /* 0x000fe200078e020f */
[----:B-1----:R-:W-:Y:S01]  /*97f0*/  LOP3.LUT R12, R27, 0x1, RZ, 0xc, !PT ;  /* 0x000000011b0c7812 */ /* 0x002fe200078e0cff */
[----:B------:R1:W-:Y:S01]  /*9800*/  STS [R13], R24 ;  /* 0x000000180d007388 */ /* 0x0003e20000000800 */
[----:B------:R-:W-:Y:S02]  /*9810*/  LOP3.LUT R16, R28, 0x1, RZ, 0xc, !PT ;  /* 0x000000011c107812 */ /* 0x000fe400078e0cff */
[----:B------:R-:W-:Y:S01]  /*9820*/  SEL R14, R12, 0x1, !P2 ;  /* 0x000000010c0e7807 */ /* 0x000fe20005000000 */
[----:B------:R-:W0:Y:S01]  /*9830*/  S2R R23, SR_CTAID.X ;  /* 0x0000000000177919 */ /* 0x000e220000002500 */
[----:B------:R-:W-:-:S02]  /*9840*/  ISETP.GE.AND P2, PT, R19, R0, PT ;  /* 0x000000001300720c */ /* 0x000fc40003f46270 */
        /* <DEDUP_REMOVED lines=22> */
[-C--:B------:R-:W-:Y:S02]  /*99b0*/  ISETP.GE.AND P2, PT, R19, R0.reuse, PT ;  /* 0x000000001300720c */ /* 0x080fe40003f46270 */
[----:B------:R-:W-:Y:S02]  /*99c0*/  LEA R12, R12, UR4, 0x2 ;  /* 0x000000040c0c7c11 */ /* 0x000fe4000f8e10ff */
[--C-:B------:R-:W-:Y:S01]  /*99d0*/  IADD3 R10, PT, PT, R17, R5, -R8.reuse ;  /* 0x00000005110a7210 */ /* 0x100fe20007ffe808 */
[----:B------:R-:W-:Y:S01]  /*99e0*/  VIADD R17, R9, 0xf ;  /* 0x0000000f09117836 */ /* 0x000fe20000000000 */
[C---:B------:R-:W-:Y:S01]  /*99f0*/  ISETP.NE.AND P1, PT, R14.reuse, RZ, PT ;  /* 0x000000ff0e00720c */ /* 0x040fe20003f25270 */
[----:B------:R-:W-:Y:S01]  /*9a00*/  IMAD.IADD R8, R14, 0x1, R8 ;  /* 0x000000010e087824 */ /* 0x000fe200078e0208 */
[----:B------:R-:W-:Y:S01]  /*9a10*/  SEL R16, R16, 0x1, !P2 ;  /* 0x0000000110107807 */ /* 0x000fe20005000000 */
[----:B------:R2:W-:Y:S01]  /*9a20*/  STS [R12], R27 ;  /* 0x0000001b0c007388 */ /* 0x0005e20000000800 */
[----:B-1----:R-:W-:Y:S01]  /*9a30*/  LEA R13, R4, UR4, 0x2 ;  /* 0x00000004040d7c11 */ /* 0x002fe2000f8e10ff */
[----:B------:R-:W-:Y:S01]  /*9a40*/  VIADD R26, R2, 0x10a0 ;  /* 0x000010a0021a7836 */ /* 0x000fe20000000000 */
[----:B------:R-:W-:Y:S01]  /*9a50*/  SEL R10, R10, R15, !P1 ;  /* 0x0000000f0a0a7207 */ /* 0x000fe20004800000 */
[----:B------:R-:W-:Y:S01]  /*9a60*/  IMAD.IADD R15, R14, 0x1, R15 ;  /* 0x000000010e0f7824 */ /* 0x000fe200078e020f */
[----:B------:R-:W-:Y:S01]  /*9a70*/  ISETP.GE.AND P2, PT, R17, R0, PT ;  /* 0x000000001100720c */ /* 0x000fe20003f46270 */
[----:B------:R1:W-:Y:S01]  /*9a80*/  STS [R13], R28 ;  /* 0x0000001c0d007388 */ /* 0x0003e20000000800 */
[--C-:B------:R-:W-:Y:S01]  /*9a90*/  IADD3 R4, PT, PT, R19, R5, -R8.reuse ;  /* 0x0000000513047210 */ /* 0x100fe20007ffe808 */
[C---:B------:R-:W-:Y:S01]  /*9aa0*/  IMAD.IADD R8, R16.reuse, 0x1, R8 ;  /* 0x0000000110087824 */ /* 0x040fe200078e0208 */
[----:B------:R-:W-:Y:S01]  /*9ab0*/  ISETP.NE.AND P1, PT, R16, RZ, PT ;  /* 0x000000ff1000720c */ /* 0x000fe20003f25270 */
[----:B------:R-:W-:Y:S01]  /*9ac0*/  VIADD R19, R9, 0x11 ;  /* 0x0000001109137836 */ /* 0x000fe20000000000 */
[----:B--2---:R-:W-:-:S02]  /*9ad0*/  LOP3.LUT R12, R32, 0x1, RZ, 0xc, !PT ;  /* 0x00000001200c7812 */ /* 0x004fc400078e0cff */
[----:B------:R-:W-:Y:S01]  /*9ae0*/  SEL R4, R4, R15, !P1 ;  /* 0x0000000f04047207 */ /* 0x000fe20004800000 */
[----:B------:R-:W-:Y:S01]  /*9af0*/  IMAD.IADD R15, R16, 0x1, R15 ;  /* 0x00000001100f7824 */ /* 0x000fe200078e020f */
[----:B------:R-:W-:Y:S01]  /*9b00*/  SEL R14, R12, 0x1, !P2 ;  /* 0x000000010c0e7807 */ /* 0x000fe20005000000 */
[----:B-1----:R-:W-:Y:S01]  /*9b10*/  VIADD R28, R2, 0x1c80 ;  /* 0x00001c80021c7836 */ /* 0x002fe20000000000 */
[--C-:B------:R-:W-:Y:S01]  /*9b20*/  IADD3 R12, PT, PT, R17, R5, -R8.reuse ;  /* 0x00000005110c7210 */ /* 0x100fe20007ffe808 */
[----:B------:R-:W-:Y:S01]  /*9b30*/  VIADD R17, R9, 0x10 ;  /* 0x0000001009117836 */ /* 0x000fe20000000000 */
[C---:B------:R-:W-:Y:S01]  /*9b40*/  ISETP.NE.AND P1, PT, R14.reuse, RZ, PT ;  /* 0x000000ff0e00720c */ /* 0x040fe20003f25270 */
[----:B------:R-:W-:Y:S01]  /*9b50*/  IMAD.IADD R8, R14, 0x1, R8 ;  /* 0x000000010e087824 */ /* 0x000fe200078e0208 */
[----:B------:R-:W-:Y:S02]  /*9b60*/  LEA R13, R4, UR4, 0x2 ;  /* 0x00000004040d7c11 */ /* 0x000fe4000f8e10ff */
[----:B------:R-:W-:Y:S01]  /*9b70*/  SEL R12, R12, R15, !P1 ;  /* 0x0000000f0c0c7207 */ /* 0x000fe20004800000 */
[----:B------:R-:W-:Y:S01]  /*9b80*/  IMAD.IADD R15, R14, 0x1, R15 ;  /* 0x000000010e0f7824 */ /* 0x000fe200078e020f */
[----:B------:R-:W-:Y:S01]  /*9b90*/  LOP3.LUT R4, R33, 0x1, RZ, 0xc, !PT ;  /* 0x0000000121047812 */ /* 0x000fe200078e0cff */
[----:B------:R-:W0:Y:S01]  /*9ba0*/  LDC R14, c[0x0][0x374] ;  /* 0x0000dd00ff0e7b82 */ /* 0x000e220000000800 */
[----:B------:R-:W-:-:S02]  /*9bb0*/  ISETP.GE.AND P1, PT, R17, R0, PT ;  /* 0x000000001100720c */ /* 0x000fc40003f26270 */
[----:B------:R-:W-:Y:S02]  /*9bc0*/  LEA R10, R10, UR4, 0x2 ;  /* 0x000000040a0a7c11 */ /* 0x000fe4000f8e10ff */
[----:B------:R-:W-:Y:S02]  /*9bd0*/  SEL R9, R4, 0x1, !P1 ;  /* 0x0000000104097807 */ /* 0x000fe40004800000 */
[----:B------:R-:W-:Y:S01]  /*9be0*/  ISETP.GE.AND P1, PT, R19, R0, PT ;  /* 0x000000001300720c */ /* 0x000fe20003f26270 */
[----:B------:R1:W-:Y:S01]  /*9bf0*/  STS [R10], R29 ;  /* 0x0000001d0a007388 */ /* 0x0003e20000000800 */
[--C-:B------:R-:W-:Y:S01]  /*9c00*/  IADD3 R4, PT, PT, R17, R5, -R8.reuse ;  /* 0x0000000511047210 */ /* 0x100fe20007ffe808 */
[----:B------:R-:W-:Y:S01]  /*9c10*/  IMAD.IADD R8, R9, 0x1, R8 ;  /* 0x0000000109087824 */ /* 0x000fe200078e0208 */
[----:B------:R-:W-:Y:S01]  /*9c20*/  @!P4 ISETP.GE.AND P5, PT, R2, R7, PT ;  /* 0x000000070200c20c */ /* 0x000fe20003fa6270 */
[----:B------:R2:W-:Y:S01]  /*9c30*/  STS [R13], R30 ;  /* 0x0000001e0d007388 */ /* 0x0005e20000000800 */
[----:B-1----:R-:W-:-:S04]  /*9c40*/  LOP3.LUT R10, R34, 0x1, RZ, 0xc, !PT ;  /* 0x00000001220a7812 */ /* 0x002fc800078e0cff */
[----:B------:R-:W-:Y:S01]  /*9c50*/  SEL R16, R10, 0x1, !P1 ;  /* 0x000000010a107807 */ /* 0x000fe20004800000 */
[----:B--2---:R-:W-:Y:S01]  /*9c60*/  IMAD.IADD R13, R9, 0x1, R15 ;  /* 0x00000001090d7824 */ /* 0x004fe200078e020f */
[----:B------:R-:W-:Y:S02]  /*9c70*/  IADD3 R10, PT, PT, R19, R5, -R8 ;  /* 0x00000005130a7210 */ /* 0x000fe40007ffe808 */
[----:B------:R-:W-:Y:S02]  /*9c80*/  IADD3 R8, PT, PT, R5, -R8, -R16 ;  /* 0x8000000805087210 */ /* 0x000fe40007ffe810 */
[----:B------:R-:W-:Y:S02]  /*9c90*/  ISETP.NE.AND P1, PT, R9, RZ, PT ;  /* 0x000000ff0900720c */ /* 0x000fe40003f25270 */
[----:B------:R-:W-:Y:S01]  /*9ca0*/  ISETP.NE.AND P2, PT, R16, RZ, PT ;  /* 0x000000ff1000720c */ /* 0x000fe20003f45270 */
[----:B------:R-:W-:Y:S01]  /*9cb0*/  IMAD.IADD R8, R11, 0x1, R8 ;  /* 0x000000010b087824 */ /* 0x000fe200078e0208 */
[----:B------:R-:W-:Y:S01]  /*9cc0*/  SEL R4, R4, R15, !P1 ;  /* 0x0000000f04047207 */ /* 0x000fe20004800000 */
[----:B------:R-:W-:Y:S01]  /*9cd0*/  @P0 IMAD.IADD R8, R16, 0x1, R13 ;  /* 0x0000000110080824 */ /* 0x000fe200078e020d */
[----:B------:R-:W-:Y:S01]  /*9ce0*/  SEL R10, R10, R13, !P2 ;  /* 0x0000000d0a0a7207 */ /* 0x000fe20005000000 */
[----:B------:R-:W-:Y:S01]  /*9cf0*/  VIADD R15, R2, 0x260 ;  /* 0x00000260020f7836 */ /* 0x000fe20000000000 */
[----:B------:R-:W-:Y:S01]  /*9d00*/  LEA R9, R12, UR4, 0x2 ;  /* 0x000000040c097c11 */ /* 0x000fe2000f8e10ff */
[----:B------:R-:W-:Y:S01]  /*9d10*/  VIADD R16, R2, 0x4c0 ;  /* 0x000004c002107836 */ /* 0x000fe20000000000 */
[----:B------:R-:W-:-:S02]  /*9d20*/  LEA R4, R4, UR4, 0x2 ;  /* 0x0000000404047c11 */ /* 0x000fc4000f8e10ff */
[----:B------:R-:W-:Y:S01]  /*9d30*/  LEA R13, R10, UR4, 0x2 ;  /* 0x000000040a0d7c11 */ /* 0x000fe2000f8e10ff */
[----:B------:R-:W-:Y:S01]  /*9d40*/  STS [R9], R32 ;  /* 0x0000002009007388 */ /* 0x000fe20000000800 */
[----:B------:R-:W-:Y:S01]  /*9d50*/  LEA R12, R8, UR4, 0x2 ;  /* 0x00000004080c7c11 */ /* 0x000fe2000f8e10ff */
[----:B------:R-:W1:Y:S01]  /*9d60*/  @!P4 LDC.64 R10, c[0x0][0x390] ;  /* 0x0000e400ff0acb82 */ /* 0x000e620000000a00 */
[CC--:B------:R-:W-:Y:S01]  /*9d70*/  ISETP.GE.AND P6, PT, R15.reuse, R0.reuse, PT ;  /* 0x000000000f00720c */ /* 0x0c0fe20003fc6270 */
[----:B------:R0:W-:Y:S01]  /*9d80*/  STS [R4], R33 ;  /* 0x0000002104007388 */ /* 0x0001e20000000800 */
[----:B------:R-:W-:Y:S01]  /*9d90*/  LEA R8, R2, UR4, 0x2 ;  /* 0x0000000402087c11 */ /* 0x000fe2000f8e10ff */
[----:B------:R-:W2:Y:S01]  /*9da0*/  LDCU UR4, c[0x0][0x3ac] ;  /* 0x00007580ff0477ac */ /* 0x000ea20008000800 */
[----:B------:R-:W-:Y:S01]  /*9db0*/  ISETP.GE.AND P0, PT, R16, R0, PT ;  /* 0x000000001000720c */ /* 0x000fe20003f06270 */
[----:B------:R-:W-:Y:S01]  /*9dc0*/  STS [R13], R34 ;  /* 0x000000220d007388 */ /* 0x000fe20000000800 */
[----:B------:R-:W-:-:S02]  /*9dd0*/  ISETP.GE.OR P3, PT, R15, R7, P6 ;  /* 0x000000070f00720c */ /* 0x000fc40003766670 */
[----:B------:R-:W-:Y:S01]  /*9de0*/  ISETP.GE.AND P2, PT, R20, R0, PT ;  /* 0x000000001400720c */ /* 0x000fe20003f46270 */
[----:B------:R3:W-:Y:S01]  /*9df0*/  STS [R12], R31 ;  /* 0x0000001f0c007388 */ /* 0x0007e20000000800 */
[----:B0-----:R-:W-:Y:S01]  /*9e00*/  IMAD R4, R23, R14, R18 ;  /* 0x0000000e17047224 */ /* 0x001fe200078e0212 */
[----:B------:R-:W-:Y:S01]  /*9e10*/  BAR.SYNC.DEFER_BLOCKING 0x0 ;  /* 0x0000000000007b1d */ /* 0x000fe20000010000 */
[----:B------:R-:W-:Y:S02]  /*9e20*/  VIADD R18, R2, 0x720 ;  /* 0x0000072002127836 */ /* 0x000fe40000000000 */
[----:B------:R-:W-:Y:S01]  /*9e30*/  IMAD R9, R4, 0x2d20, -R5 ;  /* 0x00002d2004097824 */ /* 0x000fe200078e0a05 */
[----:B------:R-:W-:-:S04]  /*9e40*/  IADD3 R5, PT, PT, R2, R5, -R7 ;  /* 0x0000000502057210 */ /* 0x000fc80007ffe807 */
[----:B---3--:R-:W0:Y:S01]  /*9e50*/  @!P6 LDC.64 R12, c[0x0][0x390] ;  /* 0x0000e400ff0ceb82 */ /* 0x008e220000000a00 */
[----:B------:R-:W-:Y:S01]  /*9e60*/  IMAD.IADD R9, R9, 0x1, R2 ;  /* 0x0000000109097824 */ /* 0x000fe200078e0202 */
[----:B------:R-:W-:Y:S01]  /*9e70*/  ISETP.GE.AND P1, PT, R18, R0, PT ;  /* 0x000000001200720c */ /* 0x000fe20003f26270 */
[----:B------:R-:W-:-:S03]  /*9e80*/  @!P6 VIADD R19, R5, 0x260 ;  /* 0x000002600513e836 */ /* 0x000fc60000000000 */
[----:B------:R-:W-:Y:S02]  /*9e90*/  LOP3.LUT R4, RZ, R9, RZ, 0x33, !PT ;  /* 0x00000009ff047212 */ /* 0x000fe400078e33ff */
[----:B------:R-:W3:Y:S03]  /*9ea0*/  @!P0 LDC.64 R14, c[0x0][0x390] ;  /* 0x0000e400ff0e8b82 */ /* 0x000ee60000000a00 */
[----:B--2---:R-:W-:-:S04]  /*9eb0*/  VIADD R4, R4, UR4 ;  /* 0x0000000404047c36 */ /* 0x004fc80008000000 */
[C---:B------:R-:W-:Y:S01]  /*9ec0*/  @!P3 VIADD R19, R4.reuse, 0xfffffda0 ;  /* 0xfffffda00413b836 */ /* 0x040fe20000000000 */
[----:B------:R-:W-:Y:S01]  /*9ed0*/  @!P4 SEL R9, R4, R5, !P5 ;  /* 0x000000050409c207 */ /* 0x000fe20006800000 */
[----:B------:R-:W2:Y:S01]  /*9ee0*/  @!P4 LDS R21, [R8] ;  /* 0x000000000815c984 */ /* 0x000ea20000000800 */
[----:B------:R-:W-:Y:S02]  /*9ef0*/  ISETP.GE.OR P5, PT, R16, R7, P0 ;  /* 0x000000071000720c */ /* 0x000fe400007a6670 */
[----:B------:R-:W-:Y:S01]  /*9f00*/  ISETP.GE.AND P3, PT, R22, R0, PT ;  /* 0x000000001600720c */ /* 0x000fe20003f66270 */
[----:B------:R-:W4:Y:S01]  /*9f10*/  @!P6 LDS R23, [R8+0x980] ;  /* 0x000980000817e984 */ /* 0x000f220000000800 */
[----:B-1----:R-:W-:Y:S01]  /*9f20*/  @!P4 IMAD.WIDE R10, R9, 0x4, R10 ;  /* 0x00000004090ac825 */ /* 0x002fe200078e020a */
[----:B------:R-:W1:Y:S02]  /*9f30*/  @!P1 LDC.64 R16, c[0x0][0x390] ;  /* 0x0000e400ff109b82 */ /* 0x000e640000000a00 */
[----:B------:R-:W5:Y:S01]  /*9f40*/  @!P0 LDS R25, [R8+0x1300] ;  /* 0x0013000008198984 */ /* 0x000f620000000800 */
[----:B0-----:R-:W-:-:S03]  /*9f50*/  @!P6 IMAD.WIDE R12, R19, 0x4, R12 ;  /* 0x00000004130ce825 */ /* 0x001fc600078e020c */
[----:B------:R-:W0:Y:S01]  /*9f60*/  @!P1 LDS R27, [R8+0x1c80] ;  /* 0x001c8000081b9984 */ /* 0x000e220000000800 */
[----:B------:R-:W-:Y:S02]  /*9f70*/  @!P0 VIADD R9, R5, 0x4c0 ;  /* 0x000004c005098836 */ /* 0x000fe40000000000 */
[----:B------:R-:W-:Y:S01]  /*9f80*/  @!P5 VIADD R9, R4, 0xfffffb40 ;  /* 0xfffffb400409d836 */ /* 0x000fe20000000000 */
[----:B------:R-:W0:Y:S01]  /*9f90*/  @!P2 LDS R29, [R8+0x2600] ;  /* 0x00260000081da984 */ /* 0x000e220000000800 */
[----:B------:R-:W-:Y:S02]  /*9fa0*/  ISETP.GE.OR P5, PT, R20, R7, P2 ;  /* 0x000000071400720c */ /* 0x000fe400017a6670 */
[----:B---3--:R-:W-:Y:S01]  /*9fb0*/  @!P0 IMAD.WIDE R14, R9, 0x4, R14 ;  /* 0x00000004090e8825 */ /* 0x008fe200078e020e */
[----:B------:R-:W3:Y:S03]  /*9fc0*/  @!P3 LDS R31, [R8+0x2f80] ;  /* 0x002f8000081fb984 */ /* 0x000ee60000000800 */
[----:B------:R-:W-:-:S07]  /*9fd0*/  @!P2 VIADD R9, R5, 0x980 ;  /* 0x000009800509a836 */ /* 0x000fce0000000000 */
[----:B------:R-:W-:Y:S01]  /*9fe0*/  @!P5 VIADD R9, R4, 0xfffff680 ;  /* 0xfffff6800409d836 */ /* 0x000fe20000000000 */
[----:B--2---:R2:W-:Y:S01]  /*9ff0*/  @!P4 STG.E desc[UR8][R10.64], R21 ;  /* 0x000000150a00c986 */ /* 0x0045e2000c101908 */
[----:B------:R-:W-:Y:S02]  /*a000*/  ISETP.GE.OR P4, PT, R18, R7, P1 ;  /* 0x000000071200720c */ /* 0x000fe40000f86670 */
[----:B------:R-:W3:Y:S01]  /*a010*/  @!P2 LDC.64 R18, c[0x0][0x390] ;  /* 0x0000e400ff12ab82 */ /* 0x000ee20000000a00 */
[----:B----4-:R-:W-:Y:S01]  /*a020*/  @!P6 STG.E desc[UR8][R12.64], R23 ;  /* 0x000000170c00e986 */ /* 0x010fe2000c101908 */
[----:B------:R-:W-:-:S03]  /*a030*/  ISETP.GE.AND P6, PT, R24, R0, PT ;  /* 0x000000001800720c */ /* 0x000fc60003fc6270 */
[----:B-----5:R4:W-:Y:S01]  /*a040*/  @!P0 STG.E desc[UR8][R14.64], R25 ;  /* 0x000000190e008986 */ /* 0x0209e2000c101908 */
[----:B------:R-:W-:Y:S02]  /*a050*/  ISETP.GE.AND P0, PT, R26, R0, PT ;  /* 0x000000001a00720c */ /* 0x000fe40003f06270 */
[-C--:B------:R-:W-:Y:S01]  /*a060*/  ISETP.GE.OR P5, PT, R24, R7.reuse, P6 ;  /* 0x000000071800720c */ /* 0x080fe200037a6670 */
[----:B--2---:R-:W2:Y:S01]  /*a070*/  @!P3 LDC.64 R20, c[0x0][0x390] ;  /* 0x0000e400ff14bb82 */ /* 0x004ea20000000a00 */
[----:B------:R-:W-:Y:S02]  /*a080*/  @!P1 VIADD R11, R5, 0x720 ;  /* 0x00000720050b9836 */ /* 0x000fe40000000000 */
[----:B------:R-:W-:Y:S01]  /*a090*/  @!P4 VIADD R11, R4, 0xfffff8e0 ;  /* 0xfffff8e0040bc836 */ /* 0x000fe20000000000 */
[----:B------:R-:W-:Y:S01]  /*a0a0*/  ISETP.GE.OR P4, PT, R22, R7, P3 ;  /* 0x000000071600720c */ /* 0x000fe20001f86670 */
[----:B------:R-:W-:Y:S01]  /*a0b0*/  VIADD R22, R2, 0x1300 ;  /* 0x0000130002167836 */ /* 0x000fe20000000000 */
[----:B------:R-:W5:Y:S01]  /*a0c0*/  @!P6 LDS R33, [R8+0x3900] ;  /* 0x003900000821e984 */ /* 0x000f620000000800 */
[----:B-1----:R-:W-:-:S02]  /*a0d0*/  @!P1 IMAD.WIDE R10, R11, 0x4, R16 ;  /* 0x000000040b0a9825 */ /* 0x002fc400078e0210 */
[----:B------:R-:W1:Y:S01]  /*a0e0*/  @!P6 LDC.64 R16, c[0x0][0x390] ;  /* 0x0000e400ff10eb82 */ /* 0x000e620000000a00 */
[----:B------:R-:W5:Y:S01]  /*a0f0*/  @!P0 LDS R23, [R8+0x4280] ;  /* 0x0042800008178984 */ /* 0x000f620000000800 */
[----:B----4-:R-:W-:Y:S02]  /*a100*/  @!P3 VIADD R15, R5, 0xbe0 ;  /* 0x00000be0050fb836 */ /* 0x010fe40000000000 */
[----:B------:R-:W-:Y:S01]  /*a110*/  VIADD R24, R2, 0x1560 ;  /* 0x0000156002187836 */ /* 0x000fe20000000000 */
[----:B0-----:R-:W-:Y:S01]  /*a120*/  @!P1 STG.E desc[UR8][R10.64], R27 ;  /* 0x0000001b0a009986 */ /* 0x001fe2000c101908 */
[-C--:B------:R-:W-:Y:S01]  /*a130*/  ISETP.GE.AND P1, PT, R22, R0.reuse, PT ;  /* 0x000000001600720c */ /* 0x080fe20003f26270 */
[----:B---3--:R-:W-:Y:S02]  /*a140*/  @!P2 IMAD.WIDE R12, R9, 0x4, R18 ;  /* 0x00000004090ca825 */ /* 0x008fe400078e0212 */
[----:B------:R-:W0:Y:S02]  /*a150*/  @!P0 LDC.64 R18, c[0x0][0x390] ;  /* 0x0000e400ff128b82 */ /* 0x000e240000000a00 */
[----:B------:R-:W-:Y:S01]  /*a160*/  @!P4 VIADD R15, R4, 0xfffff420 ;  /* 0xfffff420040fc836 */ /* 0x000fe20000000000 */
[----:B------:R-:W-:Y:S01]  /*a170*/  ISETP.GE.OR P4, PT, R26, R7, P0 ;  /* 0x000000071a00720c */ /* 0x000fe20000786670 */
[----:B------:R3:W-:Y:S01]  /*a180*/  @!P2 STG.E desc[UR8][R12.64], R29 ;  /* 0x0000001d0c00a986 */ /* 0x0007e2000c101908 */
[----:B------:R-:W-:Y:S01]  /*a190*/  ISETP.GE.AND P2, PT, R24, R0, PT ;  /* 0x000000001800720c */ /* 0x000fe20003f46270 */
[----:B--2---:R-:W-:-:S04]  /*a1a0*/  @!P3 IMAD.WIDE R14, R15, 0x4, R20 ;  /* 0x000000040f0eb825 */ /* 0x004fc800078e0214 */
[----:B------:R-:W2:Y:S01]  /*a1b0*/  @!P1 LDS R25, [R8+0x4c00] ;  /* 0x004c000008199984 */ /* 0x000ea20000000800 */
[C---:B------:R-:W-:Y:S02]  /*a1c0*/  VIADD R20, R2.reuse, 0x17c0 ;  /* 0x000017c002147836 */ /* 0x040fe40000000000 */
[----:B------:R-:W-:Y:S01]  /*a1d0*/  VIADD R26, R2, 0x1a20 ;  /* 0x00001a20021a7836 */ /* 0x000fe20000000000 */
[----:B------:R4:W-:Y:S01]  /*a1e0*/  @!P3 STG.E desc[UR8][R14.64], R31 ;  /* 0x0000001f0e00b986 */ /* 0x0009e2000c101908 */
[C---:B------:R-:W-:Y:S01]  /*a1f0*/  @!P6 VIADD R9, R5.reuse, 0xe40 ;  /* 0x00000e400509e836 */ /* 0x040fe20000000000 */
[-C--:B------:R-:W-:Y:S01]  /*a200*/  ISETP.GE.AND P3, PT, R20, R0.reuse, PT ;  /* 0x000000001400720c */ /* 0x080fe20003f66270 */
[----:B---3--:R-:W-:Y:S01]  /*a210*/  @!P0 VIADD R13, R5, 0x10a0 ;  /* 0x000010a0050d8836 */ /* 0x008fe20000000000 */
[----:B------:R-:W3:Y:S01]  /*a220*/  @!P2 LDS R27, [R8+0x5580] ;  /* 0x00558000081ba984 */ /* 0x000ee20000000800 */
[----:B------:R-:W-:Y:S01]  /*a230*/  @!P5 VIADD R9, R4, 0xfffff1c0 ;  /* 0xfffff1c00409d836 */ /* 0x000fe20000000000 */
[-C--:B------:R-:W-:Y:S01]  /*a240*/  ISETP.GE.AND P5, PT, R28, R0.reuse, PT ;  /* 0x000000001c00720c */ /* 0x080fe20003fa6270 */
[----:B------:R-:W-:Y:S01]  /*a250*/  @!P4 VIADD R13, R4, 0xffffef60 ;  /* 0xffffef60040dc836 */ /* 0x000fe20000000000 */
[----:B------:R-:W-:Y:S01]  /*a260*/  ISETP.GE.AND P4, PT, R26, R0, PT ;  /* 0x000000001a00720c */ /* 0x000fe20003f86270 */
[----:B-1----:R-:W-:-:S02]  /*a270*/  @!P6 IMAD.WIDE R10, R9, 0x4, R16 ;  /* 0x00000004090ae825 */ /* 0x002fc400078e0210 */
[----:B------:R-:W1:Y:S02]  /*a280*/  @!P1 LDC.64 R16, c[0x0][0x390] ;  /* 0x0000e400ff109b82 */ /* 0x000e640000000a00 */
[----:B0-----:R-:W-:Y:S01]  /*a290*/  @!P0 IMAD.WIDE R12, R13, 0x4, R18 ;  /* 0x000000040d0c8825 */ /* 0x001fe200078e0212 */
[----:B-----5:R1:W-:Y:S01]  /*a2a0*/  @!P6 STG.E desc[UR8][R10.64], R33 ;  /* 0x000000210a00e986 */ /* 0x0203e2000c101908 */
[----:B------:R-:W-:Y:S02]  /*a2b0*/  ISETP.GE.OR P6, PT, R22, R7, P1 ;  /* 0x000000071600720c */ /* 0x000fe40000fc6670 */
[C---:B------:R-:W-:Y:S01]  /*a2c0*/  @!P1 VIADD R9, R5.reuse, 0x1300 ;  /* 0x0000130005099836 */ /* 0x040fe20000000000 */
[----:B------:R-:W0:Y:S01]  /*a2d0*/  @!P3 LDS R31, [R8+0x5f00] ;  /* 0x005f0000081fb984 */ /* 0x000e220000000800 */
[----:B----4-:R-:W4:Y:S01]  /*a2e0*/  @!P2 LDC.64 R14, c[0x0][0x390] ;  /* 0x0000e400ff0eab82 */ /* 0x010f220000000a00 */
[----:B------:R-:W-:Y:S02]  /*a2f0*/  @!P2 VIADD R29, R5, 0x1560 ;  /* 0x00001560051da836 */ /* 0x000fe40000000000 */
[----:B------:R-:W5:Y:S01]  /*a300*/  @!P4 LDS R35, [R8+0x6880] ;  /* 0x006880000823c984 */ /* 0x000f620000000800 */
[----:B------:R-:W-:-:S03]  /*a310*/  VIADD R22, R2, 0x2140 ;  /* 0x0000214002167836 */ /* 0x000fc60000000000 */
[----:B------:R3:W-:Y:S01]  /*a320*/  @!P0 STG.E desc[UR8][R12.64], R23 ;  /* 0x000000170c008986 */ /* 0x0007e2000c101908 */
[-C--:B------:R-:W-:Y:S01]  /*a330*/  ISETP.GE.OR P0, PT, R24, R7.reuse, P2 ;  /* 0x000000071800720c */ /* 0x080fe20001706670 */
[----:B------:R-:W-:Y:S01]  /*a340*/  @!P6 VIADD R9, R4, 0xffffed00 ;  /* 0xffffed000409e836 */ /* 0x000fe20000000000 */
[----:B------:R-:W0:Y:S01]  /*a350*/  @!P3 LDC.64 R18, c[0x0][0x390] ;  /* 0x0000e400ff12bb82 */ /* 0x000e220000000a00 */
[----:B------:R-:W5:Y:S01]  /*a360*/  @!P5 LDS R37, [R8+0x7200] ;  /* 0x007200000825d984 */ /* 0x000f620000000800 */
[----:B------:R-:W-:Y:S01]  /*a370*/  ISETP.GE.OR P6, PT, R20, R7, P3 ;  /* 0x000000071400720c */ /* 0x000fe20001fc6670 */
[----:B------:R-:W-:Y:S02]  /*a380*/  VIADD R24, R2, 0x23a0 ;  /* 0x000023a002187836 */ /* 0x000fe40000000000 */
[----:B-1----:R-:W-:-:S03]  /*a390*/  @!P1 IMAD.WIDE R10, R9, 0x4, R16 ;  /* 0x00000004090a9825 */ /* 0x002fc600078e0210 */
[----:B------:R-:W1:Y:S01]  /*a3a0*/  @!P4 LDC.64 R20, c[0x0][0x390] ;  /* 0x0000e400ff14cb82 */ /* 0x000e620000000a00 */
[C---:B------:R-:W-:Y:S01]  /*a3b0*/  @!P3 VIADD R9, R5.reuse, 0x17c0 ;  /* 0x000017c00509b836 */ /* 0x040fe20000000000 */
[----:B--2---:R0:W-:Y:S01]  /*a3c0*/  @!P1 STG.E desc[UR8][R10.64], R25 ;  /* 0x000000190a009986 */ /* 0x0041e2000c101908 */
[----:B------:R-:W-:Y:S01]  /*a3d0*/  @!P0 VIADD R29, R4, 0xffffeaa0 ;  /* 0xffffeaa0041d8836 */ /* 0x000fe20000000000 */
[-C--:B------:R-:W-:Y:S01]  /*a3e0*/  ISETP.GE.OR P0, PT, R26, R7.reuse, P4 ;  /* 0x000000071a00720c */ /* 0x080fe20002706670 */
[----:B---3--:R-:W-:Y:S01]  /*a3f0*/  @!P5 VIADD R23, R5, 0x1c80 ;  /* 0x00001c800517d836 */ /* 0x008fe20000000000 */
[----:B------:R-:W-:Y:S02]  /*a400*/  ISETP.GE.OR P1, PT, R28, R7, P5 ;  /* 0x000000071c00720c */ /* 0x000fe40002f26670 */
[----:B------:R-:W2:Y:S01]  /*a410*/  @!P5 LDC.64 R16, c[0x0][0x390] ;  /* 0x0000e400ff10db82 */ /* 0x000ea20000000a00 */
[----:B----4-:R-:W-:-:S04]  /*a420*/  @!P2 IMAD.WIDE R12, R29, 0x4, R14 ;  /* 0x000000041d0ca825 */ /* 0x010fc800078e020e */
[----:B------:R-:W-:Y:S01]  /*a430*/  VIADD R14, R2, 0x1ee0 ;  /* 0x00001ee0020e7836 */ /* 0x000fe20000000000 */
[----:B------:R1:W-:Y:S01]  /*a440*/  @!P2 STG.E desc[UR8][R12.64], R27 ;  /* 0x0000001b0c00a986 */ /* 0x0003e2000c101908 */
[----:B------:R-:W-:Y:S02]  /*a450*/  @!P6 VIADD R9, R4, 0xffffe840 ;  /* 0xffffe8400409e836 */ /* 0x000fe40000000000 */
[----:B------:R-:W-:Y:S01]  /*a460*/  @!P4 VIADD R15, R5, 0x1a20 ;  /* 0x00001a20050fc836 */ /* 0x000fe20000000000 */
[-C--:B------:R-:W-:Y:S01]  /*a470*/  ISETP.GE.AND P2, PT, R14, R0.reuse, PT ;  /* 0x000000000e00720c */ /* 0x080fe20003f46270 */
[----:B------:R-:W-:Y:S01]  /*a480*/  @!P0 VIADD R15, R4, 0xffffe5e0 ;  /* 0xffffe5e0040f8836 */ /* 0x000fe20000000000 */
[----:B------:R-:W-:Y:S01]  /*a490*/  ISETP.GE.AND P0, PT, R24, R0, PT ;  /* 0x000000001800720c */ /* 0x000fe20003f06270 */
[----:B0-----:R-:W-:Y:S01]  /*a4a0*/  @!P3 IMAD.WIDE R10, R9, 0x4, R18 ;  /* 0x00000004090ab825 */ /* 0x001fe200078e0212 */
[----:B------:R-:W-:-:S03]  /*a4b0*/  ISETP.GE.OR P6, PT, R14, R7, P2 ;  /* 0x000000070e00720c */ /* 0x000fc600017c6670 */
[----:B------:R-:W-:Y:S01]  /*a4c0*/  @!P1 VIADD R23, R4, 0xffffe380 ;  /* 0xffffe38004179836 */ /* 0x000fe20000000000 */
[C---:B------:R-:W-:Y:S01]  /*a4d0*/  ISETP.GE.AND P1, PT, R22.reuse, R0, PT ;  /* 0x000000001600720c */ /* 0x040fe20003f26270 */
[----:B-1----:R-:W-:Y:S01]  /*a4e0*/  @!P4 IMAD.WIDE R12, R15, 0x4, R20 ;  /* 0x000000040f0cc825 */ /* 0x002fe200078e0214 */
[----:B------:R0:W-:Y:S02]  /*a4f0*/  @!P3 STG.E desc[UR8][R10.64], R31 ;  /* 0x0000001f0a00b986 */ /* 0x0001e4000c101908 */
[-C--:B------:R-:W-:Y:S01]  /*a500*/  ISETP.GE.OR P3, PT, R22, R7.reuse, P1 ;  /* 0x000000071600720c */ /* 0x080fe20000f66670 */
[----:B------:R-:W-:Y:S01]  /*a510*/  @!P2 VIADD R9, R5, 0x1ee0 ;  /* 0x00001ee00509a836 */ /* 0x000fe20000000000 */
[----:B-----5:R1:W-:Y:S01]  /*a520*/  @!P4 STG.E desc[UR8][R12.64], R35 ;  /* 0x000000230c00c986 */ /* 0x0203e2000c101908 */
[----:B------:R-:W-:Y:S01]  /*a530*/  ISETP.GE.OR P4, PT, R24, R7, P0 ;  /* 0x000000071800720c */ /* 0x000fe20000786670 */
[----:B--2---:R-:W-:Y:S02]  /*a540*/  @!P5 IMAD.WIDE R14, R23, 0x4, R16 ;  /* 0x00000004170ed825 */ /* 0x004fe400078e0210 */
[----:B------:R-:W2:Y:S02]  /*a550*/  @!P2 LDS R23, [R8+0x7b80] ;  /* 0x007b80000817a984 */ /* 0x000ea40000000800 */
[----:B------:R-:W-:-:S02]  /*a560*/  VIADD R16, R2, 0x2600 ;  /* 0x0000260002107836 */ /* 0x000fc40000000000 */
[C---:B------:R-:W-:Y:S01]  /*a570*/  VIADD R17, R2.reuse, 0x2860 ;  /* 0x0000286002117836 */ /* 0x040fe20000000000 */
[----:B------:R3:W-:Y:S01]  /*a580*/  @!P5 STG.E desc[UR8][R14.64], R37 ;  /* 0x000000250e00d986 */ /* 0x0007e2000c101908 */
[----:B------:R-:W-:Y:S01]  /*a590*/  VIADD R2, R2, 0x2ac0 ;  /* 0x00002ac002027836 */ /* 0x000fe20000000000 */
[-C--:B------:R-:W-:Y:S01]  /*a5a0*/  ISETP.GE.AND P5, PT, R16, R0.reuse, PT ;  /* 0x000000001000720c */ /* 0x080fe20003fa6270 */
[----:B------:R-:W-:Y:S01]  /*a5b0*/  @!P1 VIADD R27, R5, 0x2140 ;  /* 0x00002140051b9836 */ /* 0x000fe20000000000 */
[----:B------:R-:W4:Y:S01]  /*a5c0*/  @!P1 LDS R25, [R8+0x8500] ;  /* 0x0085000008199984 */ /* 0x000f220000000800 */
[C---:B------:R-:W-:Y:S01]  /*a5d0*/  @!P6 VIADD R9, R4.reuse, 0xffffe120 ;  /* 0xffffe1200409e836 */ /* 0x040fe20000000000 */
[-C--:B------:R-:W-:Y:S01]  /*a5e0*/  ISETP.GE.AND P6, PT, R17, R0.reuse, PT ;  /* 0x000000001100720c */ /* 0x080fe20003fc6270 */
[----:B------:R-:W-:Y:S01]  /*a5f0*/  @!P3 VIADD R27, R4, 0xffffdec0 ;  /* 0xffffdec0041bb836 */ /* 0x000fe20000000000 */
[----:B------:R-:W-:Y:S01]  /*a600*/  ISETP.GE.AND P3, PT, R2, R0, PT ;  /* 0x000000000200720c */ /* 0x000fe20003f66270 */
[C---:B0-----:R-:W-:Y:S01]  /*a610*/  @!P0 VIADD R31, R5.reuse, 0x23a0 ;  /* 0x000023a0051f8836 */ /* 0x041fe20000000000 */
[----:B------:R-:W0:Y:S01]  /*a620*/  @!P0 LDS R29, [R8+0x8e80] ;  /* 0x008e8000081d8984 */ /* 0x000e220000000800 */
[----:B------:R-:W-:Y:S01]  /*a630*/  @!P4 VIADD R31, R4, 0xffffdc60 ;  /* 0xffffdc60041fc836 */ /* 0x000fe20000000000 */
[----:B------:R-:W-:Y:S01]  /*a640*/  ISETP.GE.OR P4, PT, R16, R7, P5 ;  /* 0x000000071000720c */ /* 0x000fe20002f86670 */
[----:B------:R-:W5:Y:S02]  /*a650*/  @!P2 LDC.64 R10, c[0x0][0x390] ;  /* 0x0000e400ff0aab82 */ /* 0x000f640000000a00 */
[----:B------:R-:W0:Y:S01]  /*a660*/  @!P5 LDS R33, [R8+0x9800] ;  /* 0x009800000821d984 */ /* 0x000e220000000800 */
[----:B-1----:R-:W-:-:S03]  /*a670*/  @!P5 VIADD R35, R5, 0x2600 ;  /* 0x000026000523d836 */ /* 0x002fc60000000000 */
[----:B------:R-:W1:Y:S01]  /*a680*/  @!P6 LDS R37, [R8+0xa180] ;  /* 0x00a180000825e984 */ /* 0x000e620000000800 */
[----:B------:R-:W-:Y:S01]  /*a690*/  @!P6 VIADD R39, R5, 0x2860 ;  /* 0x000028600527e836 */ /* 0x000fe20000000000 */
[----:B------:R-:W4:Y:S02]  /*a6a0*/  @!P1 LDC.64 R12, c[0x0][0x390] ;  /* 0x0000e400ff0c9b82 */ /* 0x000f240000000a00 */
[----:B------:R5:W1:Y:S02]  /*a6b0*/  @!P3 LDS R41, [R8+0xab00] ;  /* 0x00ab00000829b984 */ /* 0x000a640000000800 */
[----:B------:R-:W-:Y:S01]  /*a6c0*/  @!P4 VIADD R35, R4, 0xffffda00 ;  /* 0xffffda000423c836 */ /* 0x000fe20000000000 */
[----:B------:R-:W-:-:S03]  /*a6d0*/  ISETP.GE.OR P4, PT, R17, R7, P6 ;  /* 0x000000071100720c */ /* 0x000fc60003786670 */
[----:B---3--:R-:W3:Y:S08]  /*a6e0*/  @!P0 LDC.64 R14, c[0x0][0x390] ;  /* 0x0000e400ff0e8b82 */ /* 0x008ef00000000a00 */
[----:B------:R-:W0:Y:S01]  /*a6f0*/  @!P5 LDC.64 R16, c[0x0][0x390] ;  /* 0x0000e400ff10db82 */ /* 0x000e220000000a00 */
[----:B-----5:R-:W-:-:S04]  /*a700*/  @!P2 IMAD.WIDE R8, R9, 0x4, R10 ;  /* 0x000000040908a825 */ /* 0x020fc800078e020a */
[----:B------:R-:W-:Y:S01]  /*a710*/  @!P4 VIADD R39, R4, 0xffffd7a0 ;  /* 0xffffd7a00427c836 */ /* 0x000fe20000000000 */
[----:B------:R-:W-:Y:S01]  /*a720*/  ISETP.GE.AND P4, PT, R2, R7, PT ;  /* 0x000000070200720c */ /* 0x000fe20003f86270 */
[----:B------:R-:W-:Y:S01]  /*a730*/  VIADD R7, R4, 0xffffd540 ;  /* 0xffffd54004077836 */ /* 0x000fe20000000000 */
[----:B------:R-:W5:Y:S01]  /*a740*/  @!P6 LDC.64 R18, c[0x0][0x390] ;  /* 0x0000e400ff12eb82 */ /* 0x000f620000000a00 */
[----:B--2---:R2:W-:Y:S07]  /*a750*/  @!P2 STG.E desc[UR8][R8.64], R23 ;  /* 0x000000170800a986 */ /* 0x0045ee000c101908 */
[----:B------:R-:W1:Y:S01]  /*a760*/  @!P3 LDC.64 R20, c[0x0][0x390] ;  /* 0x0000e400ff14bb82 */ /* 0x000e620000000a00 */
[----:B---3--:R-:W-:-:S04]  /*a770*/  @!P0 IMAD.WIDE R10, R31, 0x4, R14 ;  /* 0x000000041f0a8825 */ /* 0x008fc800078e020e */
[----:B------:R-:W-:Y:S02]  /*a780*/  @P4 VIADD R7, R5, 0x2ac0 ;  /* 0x00002ac005074836 */ /* 0x000fe40000000000 */
[----:B----4-:R-:W-:-:S04]  /*a790*/  @!P1 IMAD.WIDE R4, R27, 0x4, R12 ;  /* 0x000000041b049825 */ /* 0x010fc800078e020c */
[----:B0-----:R-:W-:Y:S01]  /*a7a0*/  @!P5 IMAD.WIDE R12, R35, 0x4, R16 ;  /* 0x00000004230cd825 */ /* 0x001fe200078e0210 */
[----:B------:R2:W-:Y:S03]  /*a7b0*/  @!P1 STG.E desc[UR8][R4.64], R25 ;  /* 0x0000001904009986 */ /* 0x0005e6000c101908 */
[----:B-----5:R-:W-:Y:S01]  /*a7c0*/  @!P6 IMAD.WIDE R14, R39, 0x4, R18 ;  /* 0x00000004270ee825 */ /* 0x020fe200078e0212 */
[----:B------:R2:W-:Y:S04]  /*a7d0*/  @!P0 STG.E desc[UR8][R10.64], R29 ;  /* 0x0000001d0a008986 */ /* 0x0005e8000c101908 */
[----:B------:R2:W-:Y:S01]  /*a7e0*/  @!P5 STG.E desc[UR8][R12.64], R33 ;  /* 0x000000210c00d986 */ /* 0x0005e2000c101908 */
[----:B-1----:R-:W-:-:S03]  /*a7f0*/  @!P3 IMAD.WIDE R16, R7, 0x4, R20 ;  /* 0x000000040710b825 */ /* 0x002fc600078e0214 */
[----:B------:R2:W-:Y:S04]  /*a800*/  @!P6 STG.E desc[UR8][R14.64], R37 ;  /* 0x000000250e00e986 */ /* 0x0005e8000c101908 */
[----:B------:R2:W-:Y:S02]  /*a810*/  @!P3 STG.E desc[UR8][R16.64], R41 ;  /* 0x000000291000b986 */ /* 0x0005e4000c101908 */
.L_x_20:
[----:B------:R-:W-:Y:S05]  /*a820*/  BSYNC.RECONVERGENT B0 ;  /* 0x0000000000007941 */ /* 0x000fea0003800200 */
.L_x_16:
[----:B------:R-:W3:Y:S02]  /*a830*/  S2R R0, SR_TID.X ;  /* 0x0000000000007919 */ /* 0x000ee40000002100 */
[----:B---3--:R-:W-:-:S13]  /*a840*/  ISETP.NE.AND P0, PT, R0, RZ, PT ;  /* 0x000000ff0000720c */ /* 0x008fda0003f05270 */
[----:B------:R-:W-:Y:S05]  /*a850*/  @P0 EXIT ;  /* 0x000000000000094d */ /* 0x000fea0003800000 */
[----:B-1----:R-:W1:Y:S02]  /*a860*/  LDC.64 R2, c[0x0][0x398] ;  /* 0x0000e600ff027b82 */ /* 0x002e640000000a00 */
[----:B-1----:R-:W-:Y:S01]  /*a870*/  STG.E desc[UR8][R2.64], R6 ;  /* 0x0000000602007986 */ /* 0x002fe2000c101908 */
[----:B------:R-:W-:Y:S05]  /*a880*/  EXIT ;  /* 0x000000000000794d */ /* 0x000fea0003800000 */
.L_x_4:
[----:B------:R-:W-:Y:S01]  /*a890*/  BSSY B0, `(.L_x_34) ;  /* 0x0000006000007945 */ /* 0x000fe20003800000 */
[----:B------:R-:W-:Y:S01]  /*a8a0*/  PLOP3.LUT P0, PT, P0, PT, PT, 0x8, 0x80 ;  /* 0x000000000080781c */ /* 0x000fe2000070e170 */
[----:B------:R-:W-:-:S12]  /*a8b0*/  IMAD.MOV.U32 R4, RZ, RZ, -0x1 ;  /* 0xffffffffff047424 */ /* 0x000fd800078e00ff */
[----:B------:R-:W-:Y:S05]  /*a8c0*/  WARPSYNC.COLLECTIVE R4, `(.L_x_35) ;  /* 0x0000000004087348 */ /* 0x000fea0003c00000 */
[----:B------:R-:W-:Y:S01]  /*a8d0*/  VOTE.ANY P0, P0 ;  /* 0x0000000000ff7806 */ /* 0x000fe20000000100 */
[----:B------:R-:W-:-:S12]  /*a8e0*/  ENDCOLLECTIVE ;  /* 0x000000000000791b */ /* 0x000fd80003800000 */
.L_x_35:
[----:B------:R-:W-:Y:S05]  /*a8f0*/  BSYNC B0 ;  /* 0x0000000000007941 */ /* 0x000fea0003800000 */
.L_x_34:
[----:B------:R-:W-:Y:S05]  /*a900*/  BRA `(.L_x_36) ;  /* 0xffffff8000c07947 */ /* 0x000fea000383ffff */
.L_x_6:
[----:B------:R-:W-:Y:S01]  /*a910*/  BSSY B0, `(.L_x_37) ;  /* 0x0000006000007945 */ /* 0x000fe20003800000 */
[----:B------:R-:W-:Y:S01]  /*a920*/  PLOP3.LUT P0, PT, P0, PT, PT, 0x8, 0x80 ;  /* 0x000000000080781c */ /* 0x000fe2000070e170 */
[----:B------:R-:W-:-:S12]  /*a930*/  IMAD.MOV.U32 R4, RZ, RZ, -0x1 ;  /* 0xffffffffff047424 */ /* 0x000fd800078e00ff */
[----:B------:R-:W-:Y:S05]  /*a940*/  WARPSYNC.COLLECTIVE R4, `(.L_x_38) ;  /* 0x0000000004087348 */ /* 0x000fea0003c00000 */
[----:B------:R-:W-:Y:S01]  /*a950*/  VOTE.ANY P0, P0 ;  /* 0x0000000000ff7806 */ /* 0x000fe20000000100 */
[----:B------:R-:W-:-:S12]  /*a960*/  ENDCOLLECTIVE ;  /* 0x000000000000791b */ /* 0x000fd80003800000 */
.L_x_38:
[----:B------:R-:W-:Y:S05]  /*a970*/  BSYNC B0 ;  /* 0x0000000000007941 */ /* 0x000fea0003800000 */
.L_x_37:
[----:B------:R-:W-:Y:S05]  /*a980*/  BRA `(.L_x_39) ;  /* 0xffffff84001c7947 */ /* 0x000fea000383ffff */
.L_x_8:
[----:B------:R-:W0:Y:S01]  /*a990*/  S2R R14, SR_GEMASK ;  /* 0x00000000000e7919 */ /* 0x000e220000003c00 */
[----:B------:R-:W-:Y:S01]  /*a9a0*/  BSSY B0, `(.L_x_40) ;  /* 0x0000006000007945 */ /* 0x000fe20003800000 */
[----:B------:R-:W-:Y:S01]  /*a9b0*/  PLOP3.LUT P0, PT, P0, PT, PT, 0x8, 0x80 ;  /* 0x000000000080781c */ /* 0x000fe2000070e170 */
[----:B------:R-:W-:-:S12]  /*a9c0*/  IMAD.MOV.U32 R4, RZ, RZ, -0x1 ;  /* 0xffffffffff047424 */ /* 0x000fd800078e00ff */
[----:B0-----:R-:W-:Y:S05]  /*a9d0*/  WARPSYNC.COLLECTIVE R4, `(.L_x_41) ;  /* 0x0000000004087348 */ /* 0x001fea0003c00000 */
[----:B------:R-:W-:Y:S01]  /*a9e0*/  VOTE.ANY R4, PT, P0 ;  /* 0x0000000000047806 */ /* 0x000fe200000e0100 */
[----:B0-----:R-:W-:Y:S06]  /*a9f0*/  ENDCOLLECTIVE ;  /* 0x000000000000791b */ /* 0x001fec0003800000 */
.L_x_41:
[----:B------:R-:W-:Y:S05]  /*aa00*/  BSYNC B0 ;  /* 0x0000000000007941 */ /* 0x000fea0003800000 */
.L_x_40:
[----:B------:R-:W-:Y:S01]  /*aa10*/  IMAD.MOV.U32 R13, RZ, RZ, R4 ;  /* 0x000000ffff0d7224 */ /* 0x000fe200078e0004 */
[----:B------:R-:W0:Y:S01]  /*aa20*/  LDC.64 R44, c[0x0][0x3a0] ;  /* 0x0000e800ff2c7b82 */ /* 0x000e220000000a00 */
[----:B------:R-:W-:Y:S02]  /*aa30*/  IMAD.MOV.U32 R49, RZ, RZ, R9 ;  /* 0x000000ffff317224 */ /* 0x000fe400078e0009 */
[----:B------:R-:W-:Y:S01]  /*aa40*/  IMAD.MOV.U32 R15, RZ, RZ, 0x1 ;  /* 0x00000001ff0f7424 */ /* 0x000fe200078e00ff */
[----:B------:R-:W-:Y:S01]  /*aa50*/  LOP3.LUT R13, R13, 0x80000000, R14, 0xec, !PT ;  /* 0x800000000d0d7812 */ /* 0x000fe200078eec0e */
[C---:B------:R-:W-:Y:S02]  /*aa60*/  VIADD R39, R35.reuse, 0x4 ;  /* 0x0000000423277836 */ /* 0x040fe40000000000 */
[----:B------:R-:W-:Y:S02]  /*aa70*/  VIADD R40, R35, 0x8 ;  /* 0x0000000823287836 */ /* 0x000fe40000000000 */
[----:B------:R-:W-:-:S05]  /*aa80*/  VIADD R4, R13, 0xffffffff ;  /* 0xffffffff0d047836 */ /* 0x000fca0000000000 */
[----:B------:R-:W-:Y:S01]  /*aa90*/  LOP3.LUT R12, R13, R4, RZ, 0xc, !PT ;  /* 0x000000040d0c7212 */ /* 0x000fe200078e0cff */
[----:B------:R-:W-:-:S03]  /*aaa0*/  IMAD.MOV.U32 R4, RZ, RZ, -0x1 ;  /* 0xffffffffff047424 */ /* 0x000fc600078e00ff */
[----:B------:R1:W2:Y:S01]  /*aab0*/  POPC R38, R12 ;  /* 0x0000000c00267309 */ /* 0x0002a20000000000 */
[----:B0-----:R-:W-:-:S05]  /*aac0*/  IADD3 R44, P2, PT, R44, 0x100, RZ ;  /* 0x000001002c2c7810 */ /* 0x001fca0007f5e0ff */
[----:B-12---:R-:W-:-:S08]  /*aad0*/  IMAD.X R45, RZ, RZ, R45, P2 ;  /* 0x000000ffff2d7224 */ /* 0x006fd000010e062d */
[----:B------:R-:W-:Y:S05]  /*aae0*/  WARPSYNC.COLLECTIVE R4, `(.L_x_42) ;  /* 0x0000000004087348 */ /* 0x000fea0003c00000 */
[----:B------:R0:W1:Y:S02]  /*aaf0*/  SHFL.DOWN P0, R37, R49, R15, R38 ;  /* 0x0800000f31257389 */ /* 0x0000640000000026 */
[----:B01----:R-:W-:Y:S05]  /*ab00*/  ENDCOLLECTIVE ;  /* 0x000000000000791b */ /* 0x003fea0003800000 */
.L_x_42:
[----:B------:R-:W-:Y:S01]  /*ab10*/  IMAD.MOV.U32 R15, RZ, RZ, 0x2 ;  /* 0x00000002ff0f7424 */ /* 0x000fe200078e00ff */
[----:B------:R-:W-:-:S04]  /*ab20*/  ISETP.GE.AND P0, PT, R35, R38, PT ;  /* 0x000000262300720c */ /* 0x000fc80003f06270 */
[----:B------:R-:W-:-:S05]  /*ab30*/  SEL R36, R37, RZ, !P0 ;  /* 0x000000ff25247207 */ /* 0x000fca0004000000 */
[----:B------:R-:W-:Y:S02]  /*ab40*/  IMAD.IADD R13, R36, 0x1, R9 ;  /* 0x00000001240d7824 */ /* 0x000fe400078e0209 */
[----:B------:R-:W-:Y:S02]  /*ab50*/  VIADD R36, R35, 0x2 ;  /* 0x0000000223247836 */ /* 0x000fe40000000000 */
[----:B------:R-:W-:-:S07]  /*ab60*/  IMAD.MOV.U32 R49, RZ, RZ, R13 ;  /* 0x000000ffff317224 */ /* 0x000fce00078e000d */
[----:B------:R-:W-:Y:S05]  /*ab70*/  WARPSYNC.COLLECTIVE R4, `(.L_x_43) ;  /* 0x0000000004087348 */ /* 0x000fea0003c00000 */
[----:B------:R0:W1:Y:S02]  /*ab80*/  SHFL.DOWN P0, R37, R49, R15, R38 ;  /* 0x0800000f31257389 */ /* 0x0000640000000026 */
[----:B01----:R-:W-:Y:S05]  /*ab90*/  ENDCOLLECTIVE ;  /* 0x000000000000791b */ /* 0x003fea0003800000 */
.L_x_43:
[----:B------:R-:W-:Y:S01]  /*aba0*/  IMAD.MOV.U32 R15, RZ, RZ, 0x4 ;  /* 0x00000004ff0f7424 */ /* 0x000fe200078e00ff */
[----:B------:R-:W-:-:S04]  /*abb0*/  ISETP.GT.AND P0, PT, R36, R38, PT ;  /* 0x000000262400720c */ /* 0x000fc80003f04270 */
[----:B------:R-:W-:-:S05]  /*abc0*/  SEL R12, R37, RZ, !P0 ;  /* 0x000000ff250c7207 */ /* 0x000fca0004000000 */
[----:B------:R-:W-:-:S04]  /*abd0*/  IMAD.IADD R41, R13, 0x1, R12 ;  /* 0x000000010d297824 */ /* 0x000fc800078e020c */
[----:B------:R-:W-:-:S07]  /*abe0*/  IMAD.MOV.U32 R49, RZ, RZ, R41 ;  /* 0x000000ffff317224 */ /* 0x000fce00078e0029 */
[----:B------:R-:W-:Y:S05]  /*abf0*/  WARPSYNC.COLLECTIVE R4, `(.L_x_44) ;  /* 0x0000000004087348 */ /* 0x000fea0003c00000 */
[----:B------:R0:W1:Y:S02]  /*ac00*/  SHFL.DOWN P0, R37, R49, R15, R38 ;  /* 0x0800000f31257389 */ /* 0x0000640000000026 */
[----:B01----:R-:W-:Y:S05]  /*ac10*/  ENDCOLLECTIVE ;  /* 0x000000000000791b */ /* 0x003fea0003800000 */
.L_x_44:
[----:B------:R-:W-:Y:S01]  /*ac20*/  IMAD.MOV.U32 R15, RZ, RZ, 0x8 ;  /* 0x00000008ff0f7424 */ /* 0x000fe200078e00ff */
[----:B------:R-:W-:-:S04]  /*ac30*/  ISETP.GT.AND P0, PT, R39, R38, PT ;  /* 0x000000262700720c */ /* 0x000fc80003f04270 */
[----:B------:R-:W-:-:S05]  /*ac40*/  SEL R12, R37, RZ, !P0 ;  /* 0x000000ff250c7207 */ /* 0x000fca0004000000 */
[----:B------:R-:W-:Y:S02]  /*ac50*/  IMAD.IADD R9, R41, 0x1, R12 ;  /* 0x0000000129097824 */ /* 0x000fe400078e020c */
[----:B------:R-:W-:Y:S02]  /*ac60*/  VIADD R41, R35, 0x10 ;  /* 0x0000001023297836 */ /* 0x000fe40000000000 */
[----:B------:R-:W-:-:S03]  /*ac70*/  IMAD.MOV.U32 R49, RZ, RZ, R9 ;  /* 0x000000ffff317224 */ /* 0x000fc600078e0009 */
[----:B------:R-:W-:-:S13]  /*ac80*/  ISETP.GT.AND P1, PT, R41, R38, PT ;  /* 0x000000262900720c */ /* 0x000fda0003f24270 */
[----:B------:R-:W-:Y:S05]  /*ac90*/  WARPSYNC.COLLECTIVE R4, `(.L_x_45) ;  /* 0x0000000004087348 */ /* 0x000fea0003c00000 */
[----:B------:R0:W1:Y:S02]  /*aca0*/  SHFL.DOWN P0, R37, R49, R15, R38 ;  /* 0x0800000f31257389 */ /* 0x0000640000000026 */
[----:B01----:R-:W-:Y:S05]  /*acb0*/  ENDCOLLECTIVE ;  /* 0x000000000000791b */ /* 0x003fea0003800000 */
.L_x_45:
        /* <DEDUP_REMOVED lines=8> */
.L_x_46:
[----:B------:R-:W-:Y:S02]  /*ad40*/  ISETP.NE.AND P0, PT, R8, 0x65, PT ;  /* 0x000000650800780c */ /* 0x000fe40003f05270 */
[----:B------:R-:W-:-:S05]  /*ad50*/  SEL R42, R37, RZ, !P1 ;  /* 0x000000ff252a7207 */ /* 0x000fca0004800000 */
[----:B------:R-:W-:-:S07]  /*ad60*/  IMAD.IADD R42, R13, 0x1, R42 ;  /* 0x000000010d2a7824 */ /* 0x000fce00078e022a */
[----:B------:R-:W-:Y:S05]  /*ad70*/  WARPSYNC.COLLECTIVE R4, `(.L_x_47) ;  /* 0x0000000004087348 */ /* 0x000fea0003c00000 */
[----:B------:R-:W-:Y:S01]  /*ad80*/  VOTE.ALL P0, P0 ;  /* 0x0000000000ff7806 */ /* 0x000fe20000000000 */
[----:B------:R-:W-:-:S12]  /*ad90*/  ENDCOLLECTIVE ;  /* 0x000000000000791b */ /* 0x000fd80003800000 */
.L_x_47:
[----:B------:R-:W-:Y:S05]  /*ada0*/  BRA `(.L_x_48) ;  /* 0xffffff8000b87947 */ /* 0x000fea000383ffff */
.L_x_10:
[----:B------:R-:W-:Y:S01]  /*adb0*/  BSSY B0, `(.L_x_49) ;  /* 0x0000006000007945 */ /* 0x000fe20003800000 */
[----:B------:R-:W-:Y:S01]  /*adc0*/  PLOP3.LUT P0, PT, P0, PT, PT, 0x8, 0x80 ;  /* 0x000000000080781c */ /* 0x000fe2000070e170 */
[----:B------:R-:W-:-:S12]  /*add0*/  IMAD.MOV.U32 R4, RZ, RZ, -0x1 ;  /* 0xffffffffff047424 */ /* 0x000fd800078e00ff */
[----:B------:R-:W-:Y:S05]  /*ade0*/  WARPSYNC.COLLECTIVE R4, `(.L_x_50) ;  /* 0x0000000004087348 */ /* 0x000fea0003c00000 */
[----:B------:R-:W-:Y:S01]  /*adf0*/  VOTE.ANY P0, P0 ;  /* 0x0000000000ff7806 */ /* 0x000fe20000000100 */
[----:B------:R-:W-:-:S12]  /*ae00*/  ENDCOLLECTIVE ;  /* 0x000000000000791b */ /* 0x000fd80003800000 */
.L_x_50:
[----:B------:R-:W-:Y:S05]  /*ae10*/  BSYNC B0 ;  /* 0x0000000000007941 */ /* 0x000fea0003800000 */
.L_x_49:
[----:B------:R-:W-:Y:S05]  /*ae20*/  BRA `(.L_x_51) ;  /* 0xffffff8000c07947 */ /* 0x000fea000383ffff */
.L_x_12:
[----:B------:R-:W-:Y:S01]  /*ae30*/  BSSY B0, `(.L_x_52) ;  /* 0x0000006000007945 */ /* 0x000fe20003800000 */
[----:B------:R-:W-:Y:S01]  /*ae40*/  PLOP3.LUT P0, PT, P0, PT, PT, 0x8, 0x80 ;  /* 0x000000000080781c */ /* 0x000fe2000070e170 */
[----:B------:R-:W-:-:S12]  /*ae50*/  IMAD.MOV.U32 R4, RZ, RZ, -0x1 ;  /* 0xffffffffff047424 */ /* 0x000fd800078e00ff */
[----:B------:R-:W-:Y:S05]  /*ae60*/  WARPSYNC.COLLECTIVE R4, `(.L_x_53) ;  /* 0x0000000004087348 */ /* 0x000fea0003c00000 */
[----:B------:R-:W-:Y:S01]  /*ae70*/  VOTE.ANY P0, P0 ;  /* 0x0000000000ff7806 */ /* 0x000fe20000000100 */
[----:B------:R-:W-:-:S12]  /*ae80*/  ENDCOLLECTIVE ;  /* 0x000000000000791b */ /* 0x000fd80003800000 */
.L_x_53:
[----:B------:R-:W-:Y:S05]  /*ae90*/  BSYNC B0 ;  /* 0x0000000000007941 */ /* 0x000fea0003800000 */
.L_x_52:
[----:B------:R-:W-:Y:S05]  /*aea0*/  BRA `(.L_x_54) ;  /* 0xffffff84001c7947 */ /* 0x000fea000383ffff */
.L_x_14:
[----:B------:R-:W-:Y:S01]  /*aeb0*/  BSSY B0, `(.L_x_55) ;  /* 0x0000006000007945 */ /* 0x000fe20003800000 */
[----:B------:R-:W-:Y:S01]  /*aec0*/  PLOP3.LUT P0, PT, P0, PT, PT, 0x8, 0x80 ;  /* 0x000000000080781c */ /* 0x000fe2000070e170 */
[----:B------:R-:W-:-:S12]  /*aed0*/  IMAD.MOV.U32 R4, RZ, RZ, -0x1 ;  /* 0xffffffffff047424 */ /* 0x000fd800078e00ff */
[----:B------:R-:W-:Y:S05]  /*aee0*/  WARPSYNC.COLLECTIVE R4, `(.L_x_56) ;  /* 0x0000000004087348 */ /* 0x000fea0003c00000 */
[----:B------:R-:W-:Y:S01]  /*aef0*/  VOTE.ANY R4, PT, P0 ;  /* 0x0000000000047806 */ /* 0x000fe200000e0100 */
[----:B------:R-:W-:Y:S06]  /*af00*/  ENDCOLLECTIVE ;  /* 0x000000000000791b */ /* 0x000fec0003800000 */
.L_x_56:
[----:B------:R-:W-:Y:S05]  /*af10*/  BSYNC B0 ;  /* 0x0000000000007941 */ /* 0x000fea0003800000 */
.L_x_55:
[----:B------:R-:W-:Y:S02]  /*af20*/  IMAD.MOV.U32 R9, RZ, RZ, R4 ;  /* 0x000000ffff097224 */ /* 0x000fe400078e0004 */
[----:B------:R-:W-:Y:S02]  /*af30*/  IMAD.MOV.U32 R49, RZ, RZ, R13 ;  /* 0x000000ffff317224 */ /* 0x000fe400078e000d */
[----:B------:R-:W-:Y:S01]  /*af40*/  IMAD.MOV.U32 R15, RZ, RZ, 0x1 ;  /* 0x00000001ff0f7424 */ /* 0x000fe200078e00ff */
[----:B------:R-:W-:Y:S01]  /*af50*/  LOP3.LUT R9, R9, 0x80000000, R14, 0xec, !PT ;  /* 0x8000000009097812 */ /* 0x000fe200078eec0e */
[----:B------:R-:W-:-:S04]  /*af60*/  VIADD R11, R11, 0xffffffe0 ;  /* 0xffffffe00b0b7836 */ /* 0x000fc80000000000 */
[----:B------:R-:W-:-:S05]  /*af70*/  VIADD R4, R9, 0xffffffff ;  /* 0xffffffff09047836 */ /* 0x000fca0000000000 */
[----:B------:R-:W-:Y:S01]  /*af80*/  LOP3.LUT R8, R9, R4, RZ, 0xc, !PT ;  /* 0x0000000409087212 */ /* 0x000fe200078e0cff */
[----:B------:R-:W-:-:S03]  /*af90*/  IMAD.MOV.U32 R4, RZ, RZ, -0x1 ;  /* 0xffffffffff047424 */ /* 0x000fc600078e00ff */
[----:B------:R0:W1:Y:S04]  /*afa0*/  POPC R38, R8 ;  /* 0x0000000800267309 */ /* 0x0000680000000000 */
[----:B01----:R-:W-:Y:S05]  /*afb0*/  WARPSYNC.COLLECTIVE R4, `(.L_x_57) ;  /* 0x0000000004087348 */ /* 0x003fea0003c00000 */
[----:B-1----:R1:W2:Y:S02]  /*afc0*/  SHFL.DOWN P0, R37, R49, R15, R38 ;  /* 0x0800000f31257389 */ /* 0x0022a40000000026 */
[----:B012---:R-:W-:Y:S05]  /*afd0*/  ENDCOLLECTIVE ;  /* 0x000000000000791b */ /* 0x007fea0003800000 */
.L_x_57:
[-C--:B------:R-:W-:Y:S01]  /*afe0*/  ISETP.GT.AND P1, PT, R41, R38.reuse, PT ;  /* 0x000000262900720c */ /* 0x080fe20003f24270 */
[----:B------:R-:W-:Y:S01]  /*aff0*/  IMAD.MOV.U32 R15, RZ, RZ, 0x2 ;  /* 0x00000002ff0f7424 */ /* 0x000fe200078e00ff */
[----:B------:R-:W-:-:S04]  /*b000*/  ISETP.GE.AND P0, PT, R35, R38, PT ;  /* 0x000000262300720c */ /* 0x000fc80003f06270 */
[----:B------:R-:W-:-:S05]  /*b010*/  SEL R46, R37, RZ, !P0 ;  /* 0x000000ff252e7207 */ /* 0x000fca0004000000 */
[----:B------:R-:W-:-:S04]  /*b020*/  IMAD.IADD R9, R46, 0x1, R13 ;  /* 0x000000012e097824 */ /* 0x000fc800078e020d */
[----:B------:R-:W-:-:S07]  /*b030*/  IMAD.MOV.U32 R49, RZ, RZ, R9 ;  /* 0x000000ffff317224 */ /* 0x000fce00078e0009 */
[----:B------:R-:W-:Y:S05]  /*b040*/  WARPSYNC.COLLECTIVE R4, `(.L_x_58) ;  /* 0x0000000004087348 */ /* 0x000fea0003c00000 */
[----:B------:R0:W1:Y:S02]  /*b050*/  SHFL.DOWN P0, R37, R49, R15, R38 ;  /* 0x0800000f31257389 */ /* 0x0000640000000026 */
[----:B01----:R-:W-:Y:S05]  /*b060*/  ENDCOLLECTIVE ;  /* 0x000000000000791b */ /* 0x003fea0003800000 */
.L_x_58:
        /* <DEDUP_REMOVED lines=8> */
.L_x_59:
        /* <DEDUP_REMOVED lines=8> */
.L_x_60:
        /* <DEDUP_REMOVED lines=8> */
.L_x_61:
[----:B------:R-:W-:Y:S02]  /*b1f0*/  ISETP.NE.AND P0, PT, R12, 0x65, PT ;  /* 0x000000650c00780c */ /* 0x000fe40003f05270 */
[----:B------:R-:W-:-:S04]  /*b200*/  SEL R37, R37, RZ, !P1 ;  /* 0x000000ff25257207 */ /* 0x000fc80004800000 */
[----:B------:R-:W-:-:S07]  /*b210*/  IADD3 R42, PT, PT, R9, R37, R42 ;  /* 0x00000025092a7210 */ /* 0x000fce0007ffe02a */
[----:B------:R-:W-:Y:S05]  /*b220*/  WARPSYNC.COLLECTIVE R4, `(.L_x_62) ;  /* 0x0000000004087348 */ /* 0x000fea0003c00000 */
[----:B------:R-:W-:Y:S01]  /*b230*/  VOTE.ALL P0, P0 ;  /* 0x0000000000ff7806 */ /* 0x000fe20000000000 */
[----:B------:R-:W-:-:S12]  /*b240*/  ENDCOLLECTIVE ;  /* 0x000000000000791b */ /* 0x000fd80003800000 */
.L_x_62:
[----:B------:R-:W-:Y:S05]  /*b250*/  BRA `(.L_x_63) ;  /* 0xffffff8000b87947 */ /* 0x000fea000383ffff */
.L_x_22:
[----:B------:R-:W-:Y:S01]  /*b260*/  BSSY B1, `(.L_x_64) ;  /* 0x0000006000017945 */ /* 0x000fe20003800000 */
[----:B------:R-:W-:Y:S01]  /*b270*/  PLOP3.LUT P0, PT, P0, PT, PT, 0x8, 0x80 ;  /* 0x000000000080781c */ /* 0x000fe2000070e170 */
[----:B------:R-:W-:-:S12]  /*b280*/  IMAD.MOV.U32 R4, RZ, RZ, -0x1 ;  /* 0xffffffffff047424 */ /* 0x000fd800078e00ff */
[----:B------:R-:W-:Y:S05]  /*b290*/  WARPSYNC.COLLECTIVE R4, `(.L_x_65) ;  /* 0x0000000004087348 */ /* 0x000fea0003c00000 */
[----:B------:R-:W-:Y:S01]  /*b2a0*/  VOTE.ANY P0, P0 ;  /* 0x0000000000ff7806 */ /* 0x000fe20000000100 */
[----:B------:R-:W-:-:S12]  /*b2b0*/  ENDCOLLECTIVE ;  /* 0x000000000000791b */ /* 0x000fd80003800000 */
.L_x_65:
[----:B------:R-:W-:Y:S05]  /*b2c0*/  BSYNC B1 ;  /* 0x0000000000017941 */ /* 0x000fea0003800000 */
.L_x_64:
[----:B------:R-:W-:Y:S05]  /*b2d0*/  BRA `(.L_x_66) ;  /* 0xffffffd000787947 */ /* 0x000fea000383ffff */
.L_x_24:
[----:B------:R-:W-:Y:S01]  /*b2e0*/  BSSY B1, `(.L_x_67) ;  /* 0x0000006000017945 */ /* 0x000fe20003800000 */
[----:B------:R-:W-:Y:S01]  /*b2f0*/  PLOP3.LUT P0, PT, P0, PT, PT, 0x8, 0x80 ;  /* 0x000000000080781c */ /* 0x000fe2000070e170 */
[----:B------:R-:W-:-:S12]  /*b300*/  IMAD.MOV.U32 R4, RZ, RZ, -0x1 ;  /* 0xffffffffff047424 */ /* 0x000fd800078e00ff */
[----:B------:R-:W-:Y:S05]  /*b310*/  WARPSYNC.COLLECTIVE R4, `(.L_x_68) ;  /* 0x0000000004087348 */ /* 0x000fea0003c00000 */
[----:B------:R-:W-:Y:S01]  /*b320*/  VOTE.ANY P0, P0 ;  /* 0x0000000000ff7806 */ /* 0x000fe20000000100 */
[----:B------:R-:W-:-:S12]  /*b330*/  ENDCOLLECTIVE ;  /* 0x000000000000791b */ /* 0x000fd80003800000 */
.L_x_68:
[----:B------:R-:W-:Y:S05]  /*b340*/  BSYNC B1 ;  /* 0x0000000000017941 */ /* 0x000fea0003800000 */
.L_x_67:
[----:B------:R-:W-:Y:S05]  /*b350*/  BRA `(.L_x_69) ;  /* 0xffffffd000d47947 */ /* 0x000fea000383ffff */
.L_x_26:
[----:B------:R-:W0:Y:S01]  /*b360*/  S2R R14, SR_GEMASK ;  /* 0x00000000000e7919 */ /* 0x000e220000003c00 */
[----:B------:R-:W-:Y:S01]  /*b370*/  BSSY B1, `(.L_x_70) ;  /* 0x0000006000017945 */ /* 0x000fe20003800000 */
[----:B------:R-:W-:Y:S01]  /*b380*/  PLOP3.LUT P0, PT, P0, PT, PT, 0x8, 0x80 ;  /* 0x000000000080781c */ /* 0x000fe2000070e170 */
[----:B------:R-:W-:-:S12]  /*b390*/  IMAD.MOV.U32 R4, RZ, RZ, -0x1 ;  /* 0xffffffffff047424 */ /* 0x000fd800078e00ff */
[----:B0-----:R-:W-:Y:S05]  /*b3a0*/  WARPSYNC.COLLECTIVE R4, `(.L_x_71) ;  /* 0x0000000004087348 */ /* 0x001fea0003c00000 */
[----:B------:R-:W-:Y:S01]  /*b3b0*/  VOTE.ANY R4, PT, P0 ;  /* 0x0000000000047806 */ /* 0x000fe200000e0100 */
[----:B0-----:R-:W-:Y:S06]  /*b3c0*/  ENDCOLLECTIVE ;  /* 0x000000000000791b */ /* 0x001fec0003800000 */
.L_x_71:
[----:B------:R-:W-:Y:S05]  /*b3d0*/  BSYNC B1 ;  /* 0x0000000000017941 */ /* 0x000fea0003800000 */
.L_x_70:
        /* <DEDUP_REMOVED lines=16> */
.L_x_72:
        /* <DEDUP_REMOVED lines=9> */
.L_x_73:
        /* <DEDUP_REMOVED lines=8> */
.L_x_74:
        /* <DEDUP_REMOVED lines=10> */
.L_x_75:
        /* <DEDUP_REMOVED lines=8> */
.L_x_76:
[----:B------:R-:W-:Y:S02]  /*b710*/  ISETP.NE.AND P0, PT, R8, 0x65, PT ;  /* 0x000000650800780c */ /* 0x000fe40003f05270 */
[----:B------:R-:W-:-:S05]  /*b720*/  SEL R42, R37, RZ, !P1 ;  /* 0x000000ff252a7207 */ /* 0x000fca0004800000 */
[----:B------:R-:W-:-:S07]  /*b730*/  IMAD.IADD R42, R13, 0x1, R42 ;  /* 0x000000010d2a7824 */ /* 0x000fce00078e022a */
[----:B------:R-:W-:Y:S05]  /*b740*/  WARPSYNC.COLLECTIVE R4, `(.L_x_77) ;  /* 0x0000000004087348 */ /* 0x000fea0003c00000 */
[----:B------:R-:W-:Y:S01]  /*b750*/  VOTE.ALL P0, P0 ;  /* 0x0000000000ff7806 */ /* 0x000fe20000000000 */
[----:B------:R-:W-:-:S12]  /*b760*/  ENDCOLLECTIVE ;  /* 0x000000000000791b */ /* 0x000fd80003800000 */
.L_x_77:
[----:B------:R-:W-:Y:S05]  /*b770*/  BRA `(.L_x_78) ;  /* 0xffffffd000707947 */ /* 0x000fea000383ffff */
.L_x_28:
[----:B------:R-:W-:Y:S01]  /*b780*/  BSSY B1, `(.L_x_79) ;  /* 0x0000006000017945 */ /* 0x000fe20003800000 */
[----:B------:R-:W-:Y:S01]  /*b790*/  PLOP3.LUT P0, PT, P0, PT, PT, 0x8, 0x80 ;  /* 0x000000000080781c */ /* 0x000fe2000070e170 */
[----:B------:R-:W-:-:S12]  /*b7a0*/  IMAD.MOV.U32 R4, RZ, RZ, -0x1 ;  /* 0xffffffffff047424 */ /* 0x000fd800078e00ff */
[----:B------:R-:W-:Y:S05]  /*b7b0*/  WARPSYNC.COLLECTIVE R4, `(.L_x_80) ;  /* 0x0000000004087348 */ /* 0x000fea0003c00000 */
[----:B------:R-:W-:Y:S01]  /*b7c0*/  VOTE.ANY P0, P0 ;  /* 0x0000000000ff7806 */ /* 0x000fe20000000100 */
[----:B------:R-:W-:-:S12]  /*b7d0*/  ENDCOLLECTIVE ;  /* 0x000000000000791b */ /* 0x000fd80003800000 */
.L_x_80:
[----:B------:R-:W-:Y:S05]  /*b7e0*/  BSYNC B1 ;  /* 0x0000000000017941 */ /* 0x000fea0003800000 */
.L_x_79:
[----:B------:R-:W-:Y:S05]  /*b7f0*/  BRA `(.L_x_81) ;  /* 0xffffffd000787947 */ /* 0x000fea000383ffff */
.L_x_30:
[----:B------:R-:W-:Y:S01]  /*b800*/  BSSY B1, `(.L_x_82) ;  /* 0x0000006000017945 */ /* 0x000fe20003800000 */
[----:B------:R-:W-:Y:S01]  /*b810*/  PLOP3.LUT P0, PT, P0, PT, PT, 0x8, 0x80 ;  /* 0x000000000080781c */ /* 0x000fe2000070e170 */
[----:B------:R-:W-:-:S12]  /*b820*/  IMAD.MOV.U32 R4, RZ, RZ, -0x1 ;  /* 0xffffffffff047424 */ /* 0x000fd800078e00ff */
[----:B------:R-:W-:Y:S05]  /*b830*/  WARPSYNC.COLLECTIVE R4, `(.L_x_83) ;  /* 0x0000000004087348 */ /* 0x000fea0003c00000 */
[----:B------:R-:W-:Y:S01]  /*b840*/  VOTE.ANY P0, P0 ;  /* 0x0000000000ff7806 */ /* 0x000fe20000000100 */
[----:B------:R-:W-:-:S12]  /*b850*/  ENDCOLLECTIVE ;  /* 0x000000000000791b */ /* 0x000fd80003800000 */
.L_x_83:
[----:B------:R-:W-:Y:S05]  /*b860*/  BSYNC B1 ;  /* 0x0000000000017941 */ /* 0x000fea0003800000 */
.L_x_82:
[----:B------:R-:W-:Y:S05]  /*b870*/  BRA `(.L_x_84) ;  /* 0xffffffd000d47947 */ /* 0x000fea000383ffff */
.L_x_32:
[----:B------:R-:W-:Y:S01]  /*b880*/  BSSY B1, `(.L_x_85) ;  /* 0x0000006000017945 */ /* 0x000fe20003800000 */
[----:B------:R-:W-:Y:S01]  /*b890*/  PLOP3.LUT P0, PT, P0, PT, PT, 0x8, 0x80 ;  /* 0x000000000080781c */ /* 0x000fe2000070e170 */
[----:B------:R-:W-:-:S12]  /*b8a0*/  IMAD.MOV.U32 R4, RZ, RZ, -0x1 ;  /* 0xffffffffff047424 */ /* 0x000fd800078e00ff */
[----:B------:R-:W-:Y:S05]  /*b8b0*/  WARPSYNC.COLLECTIVE R4, `(.L_x_86) ;  /* 0x0000000004087348 */ /* 0x000fea0003c00000 */
[----:B------:R-:W-:Y:S01]  /*b8c0*/  VOTE.ANY R4, PT, P0 ;  /* 0x0000000000047806 */ /* 0x000fe200000e0100 */
[----:B------:R-:W-:Y:S06]  /*b8d0*/  ENDCOLLECTIVE ;  /* 0x000000000000791b */ /* 0x000fec0003800000 */
.L_x_86:
[----:B------:R-:W-:Y:S05]  /*b8e0*/  BSYNC B1 ;  /* 0x0000000000017941 */ /* 0x000fea0003800000 */
.L_x_85:
        /* <DEDUP_REMOVED lines=12> */
.L_x_87:
        /* <DEDUP_REMOVED lines=9> */
.L_x_88:
        /* <DEDUP_REMOVED lines=8> */
.L_x_89:
        /* <DEDUP_REMOVED lines=8> */
.L_x_90:
        /* <DEDUP_REMOVED lines=8> */
.L_x_91:
[----:B------:R-:W-:Y:S02]  /*bbc0*/  ISETP.NE.AND P0, PT, R12, 0x65, PT ;  /* 0x000000650c00780c */ /* 0x000fe40003f05270 */
[----:B------:R-:W-:-:S04]  /*bbd0*/  SEL R37, R37, RZ, !P1 ;  /* 0x000000ff25257207 */ /* 0x000fc80004800000 */
[----:B------:R-:W-:-:S07]  /*bbe0*/  IADD3 R42, PT, PT, R9, R37, R42 ;  /* 0x00000025092a7210 */ /* 0x000fce0007ffe02a */
[----:B------:R-:W-:Y:S05]  /*bbf0*/  WARPSYNC.COLLECTIVE R4, `(.L_x_92) ;  /* 0x0000000004087348 */ /* 0x000fea0003c00000 */
[----:B------:R-:W-:Y:S01]  /*bc00*/  VOTE.ALL P0, P0 ;  /* 0x0000000000ff7806 */ /* 0x000fe20000000000 */
[----:B------:R-:W-:-:S12]  /*bc10*/  ENDCOLLECTIVE ;  /* 0x000000000000791b */ /* 0x000fd80003800000 */
.L_x_92:
[----:B------:R-:W-:Y:S05]  /*bc20*/  BRA `(.L_x_93) ;  /* 0xffffffd000707947 */ /* 0x000fea000383ffff */
.L_x_94:
        /* <DEDUP_REMOVED lines=13> */
.L_x_191:


//--------------------- .text._ZN3cub18CUB_300001_SM_10006detail6select23DeviceSelectSweepKernelINS2_10policy_hubIiciLb0ELNS0_10SelectImplE2EE10Policy1000EPiPcS8_S8_NS0_13ScanTileStateIiLb1EEENS0_8NullTypeESC_iNS2_19streaming_context_tIiLb0EEELS5_2EEEvT0_T1_T2_T3_T4_T5_T6_T7_iT8_NS1_7vsmem_tE --------------------------
	.section	.text._ZN3cub18CUB_300001_SM_10006detail6select23DeviceSelectSweepKernelINS2_10policy_hubIiciLb0ELNS0_10SelectImplE2EE10Policy1000EPiPcS8_S8_NS0_13ScanTileStateIiLb1EEENS0_8NullTypeESC_iNS2_19streaming_context_tIiLb0EEELS5_2EEEvT0_T1_T2_T3_T4_T5_T6_T7_iT8_NS1_7vsmem_tE,"ax",@progbits
	.align	128
        .global         _ZN3cub18CUB_300001_SM_10006detail6select23DeviceSelectSweepKernelINS2_10policy_hubIiciLb0ELNS0_10SelectImplE2EE10Policy1000EPiPcS8_S8_NS0_13ScanTileStateIiLb1EEENS0_8NullTypeESC_iNS2_19streaming_context_tIiLb0EEELS5_2EEEvT0_T1_T2_T3_T4_T5_T6_T7_iT8_NS1_7vsmem_tE
        .type           _ZN3cub18CUB_300001_SM_10006detail6select23DeviceSelectSweepKernelINS2_10policy_hubIiciLb0ELNS0_10SelectImplE2EE10Policy1000EPiPcS8_S8_NS0_13ScanTileStateIiLb1EEENS0_8NullTypeESC_iNS2_19streaming_context_tIiLb0EEELS5_2EEEvT0_T1_T2_T3_T4_T5_T6_T7_iT8_NS1_7vsmem_tE,@function
        .size           _ZN3cub18CUB_300001_SM_10006detail6select23DeviceSelectSweepKernelINS2_10policy_hubIiciLb0ELNS0_10SelectImplE2EE10Policy1000EPiPcS8_S8_NS0_13ScanTileStateIiLb1EEENS0_8NullTypeESC_iNS2_19streaming_context_tIiLb0EEELS5_2EEEvT0_T1_T2_T3_T4_T5_T6_T7_iT8_NS1_7vsmem_tE,(.L_x_192 - _ZN3cub18CUB_300001_SM_10006detail6select23DeviceSelectSweepKernelINS2_10policy_hubIiciLb0ELNS0_10SelectImplE2EE10Policy1000EPiPcS8_S8_NS0_13ScanTileStateIiLb1EEENS0_8NullTypeESC_iNS2_19streaming_context_tIiLb0EEELS5_2EEEvT0_T1_T2_T3_T4_T5_T6_T7_iT8_NS1_7vsmem_tE)
        .other          _ZN3cub18CUB_300001_SM_10006detail6select23DeviceSelectSweepKernelINS2_10policy_hubIiciLb0ELNS0_10SelectImplE2EE10Policy1000EPiPcS8_S8_NS0_13ScanTileStateIiLb1EEENS0_8NullTypeESC_iNS2_19streaming_context_tIiLb0EEELS5_2EEEvT0_T1_T2_T3_T4_T5_T6_T7_iT8_NS1_7vsmem_tE,@"STO_CUDA_ENTRY STV_DEFAULT"
_ZN3cub18CUB_300001_SM_10006detail6select23DeviceSelectSweepKernelINS2_10policy_hubIiciLb0ELNS0_10SelectImplE2EE10Policy1000EPiPcS8_S8_NS0_13ScanTileStateIiLb1EEENS0_8NullTypeESC_iNS2_19streaming_context_tIiLb0EEELS5_2EEEvT0_T1_T2_T3_T4_T5_T6_T7_iT8_NS1_7vsmem_tE:
.text._ZN3cub18CUB_300001_SM_10006detail6select23DeviceSelectSweepKernelINS2_10policy_hubIiciLb0ELNS0_10SelectImplE2EE10Policy1000EPiPcS8_S8_NS0_13ScanTileStateIiLb1EEENS0_8NullTypeESC_iNS2_19streaming_context_tIiLb0EEELS5_2EEEvT0_T1_T2_T3_T4_T5_T6_T7_iT8_NS1_7vsmem_tE:
        /* <DEDUP_REMOVED lines=14> */
[----:B------:R-:W1:Y:S01]  /*00e0*/  LDC R2, c[0x0][0x374] ;  /* 0x0000dd00ff027b82 */ /* 0x000e620000000800 */
[----:B------:R-:W2:Y:S07]  /*00f0*/  LDCU.64 UR6, c[0x0][0x388] ;  /* 0x00007100ff0677ac */ /* 0x000eae0008000a00 */
[----:B------:R-:W3:Y:S01]  /*0100*/  LDC.64 R4, c[0x0][0x380] ;  /* 0x0000e000ff047b82 */ /* 0x000ee20000000a00 */
[----:B-1----:R-:W-:-:S04]  /*0110*/  IMAD R3, R2, UR5, R3 ;  /* 0x0000000502037c24 */ /* 0x002fc8000f8e0203 */
[----:B0-----:R-:W-:-:S04]  /*0120*/  IMAD R3, R3, 0x1c0, R0 ;  /* 0x000001c003037824 */ /* 0x001fc800078e0200 */
[----:B------:R-:W-:-:S04]  /*0130*/  IMAD R7, R3, 0xb, RZ ;  /* 0x0000000b03077824 */ /* 0x000fc800078e02ff */
[C---:B---3--:R-:W-:Y:S01]  /*0140*/  IMAD.WIDE.U32 R4, R7.reuse, 0x4, R4 ;  /* 0x0000000407047825 */ /* 0x048fe200078e0004 */
[----:B--2---:R-:W-:-:S04]  /*0150*/  IADD3 R6, P0, PT, R7, UR6, RZ ;  /* 0x0000000607067c10 */ /* 0x004fc8000ff1e0ff */
[----:B------:R-:W2:Y:S01]  /*0160*/  LDG.E R2, desc[UR8][R4.64] ;  /* 0x0000000804027981 */ /* 0x000ea2000c1e1900 */
[----:B------:R-:W-:-:S03]  /*0170*/  IMAD.X R7, RZ, RZ, UR7, P0 ;  /* 0x00000007ff077e24 */ /* 0x000fc600080e06ff */
        /* <DEDUP_REMOVED lines=10> */
[----:B------:R-:W-:Y:S06]  /*0220*/  BAR.SYNC.DEFER_BLOCKING 0x0 ;  /* 0x0000000000007b1d */ /* 0x000fec0000010000 */
[----:B------:R-:W2:Y:S04]  /*0230*/  LDG.E.U8 R20, desc[UR8][R6.64+0x3] ;  /* 0x0000030806147981 */ /* 0x000ea8000c1e1100 */
[----:B------:R-:W3:Y:S04]  /*0240*/  LDG.E.U8 R21, desc[UR8][R6.64+0x4] ;  /* 0x0000040806157981 */ /* 0x000ee8000c1e1100 */
[----:B------:R-:W4:Y:S04]  /*0250*/  LDG.E.U8 R17, desc[UR8][R6.64] ;  /* 0x0000000806117981 */ /* 0x000f28000c1e1100 */
[----:B------:R-:W5:Y:S04]  /*0260*/  LDG.E.U8 R18, desc[UR8][R6.64+0x1] ;  /* 0x0000010806127981 */ /* 0x000f68000c1e1100 */
[----:B------:R-:W5:Y:S04]  /*0270*/  LDG.E.U8 R22, desc[UR8][R6.64+0x5] ;  /* 0x0000050806167981 */ /* 0x000f68000c1e1100 */
[----:B------:R-:W5:Y:S04]  /*0280*/  LDG.E.U8 R19, desc[UR8][R6.64+0x2] ;  /* 0x0000020806137981 */ /* 0x000f68000c1e1100 */
[----:B------:R-:W5:Y:S04]  /*0290*/  LDG.E.U8 R23, desc[UR8][R6.64+0x6] ;  /* 0x0000060806177981 */ /* 0x000f68000c1e1100 */
[----:B------:R-:W5:Y:S04]  /*02a0*/  LDG.E.U8 R24, desc[UR8][R6.64+0x7] ;  /* 0x0000070806187981 */ /* 0x000f68000c1e1100 */
[----:B------:R-:W5:Y:S04]  /*02b0*/  LDG.E.U8 R4, desc[UR8][R6.64+0x8] ;  /* 0x0000080806047981 */ /* 0x000f68000c1e1100 */
[----:B------:R-:W5:Y:S04]  /*02c0*/  LDG.E.U8 R25, desc[UR8][R6.64+0x9] ;  /* 0x0000090806197981 */ /* 0x000f68000c1e1100 */
[----:B------:R0:W5:Y:S01]  /*02d0*/  LDG.E.U8 R5, desc[UR8][R6.64+0xa] ;  /* 0x00000a0806057981 */ /* 0x000162000c1e1100 */
[----:B------:R-:W-:Y:S01]  /*02e0*/  LOP3.LUT R26, R26, 0xffffffef, RZ, 0xc0, !PT ;  /* 0xffffffef1a1a7812 */ /* 0x000fe200078ec0ff */
[----:B------:R-:W1:Y:S01]  /*02f0*/  S2R R27, SR_LANEID ;  /* 0x00000000001b7919 */ /* 0x000e620000000000 */
[----:B------:R-:W0:Y:S01]  /*0300*/  S2UR UR5, SR_CgaCtaId ;  /* 0x00000000000579c3 */ /* 0x000e220000008800 */
[----:B------:R-:W-:-:S02]  /*0310*/  UMOV UR4, 0x400 ;  /* 0x0000040000047882 */ /* 0x000fc40000000000 */
[----:B0-----:R-:W-:Y:S01]  /*0320*/  ULEA UR4, UR5, UR4, 0x18 ;  /* 0x0000000405047291 */ /* 0x001fe2000f8ec0ff */
[----:B------:R-:W0:Y:S04]  /*0330*/  LDCU UR5, c[0x0][0x3ac] ;  /* 0x00007580ff0577ac */ /* 0x000e280008000800 */
[----:B------:R-:W-:Y:S01]  /*0340*/  BAR.SYNC.DEFER_BLOCKING 0x0 ;  /* 0x0000000000007b1d */ /* 0x000fe20000010000 */
[----:B--2---:R-:W-:Y:S02]  /*0350*/  ISETP.NE.AND P0, PT, R20, RZ, PT ;  /* 0x000000ff1400720c */ /* 0x004fe40003f05270 */
[----:B---3--:R-:W-:Y:S02]  /*0360*/  ISETP.NE.AND P6, PT, R21, RZ, PT ;  /* 0x000000ff1500720c */ /* 0x008fe40003fc5270 */
[----:B----4-:R-:W-:-:S02]  /*0370*/  ISETP.NE.AND P5, PT, R17, RZ, PT ;  /* 0x000000ff1100720c */ /* 0x010fc40003fa5270 */
[----:B-----5:R-:W-:-:S07]  /*0380*/  ISETP.NE.AND P4, PT, R18, RZ, PT ;  /* 0x000000ff1200720c */ /* 0x020fce0003f85270 */
[----:B------:R-:W-:Y:S02]  /*0390*/  @P0 LOP3.LUT R26, R26, 0x10, RZ, 0xfc, !PT ;  /* 0x000000101a1a0812 */ /* 0x000fe400078efcff */
[----:B------:R-:W-:Y:S02]  /*03a0*/  ISETP.NE.AND P2, PT, R22, RZ, PT ;  /* 0x000000ff1600720c */ /* 0x000fe40003f45270 */
[----:B------:R-:W-:Y:S02]  /*03b0*/  LOP3.LUT R26, R26, 0xfffffff7, RZ, 0xc0, !PT ;  /* 0xfffffff71a1a7812 */ /* 0x000fe400078ec0ff */
[----:B------:R-:W-:Y:S02]  /*03c0*/  ISETP.NE.AND P3, PT, R19, RZ, PT ;  /* 0x000000ff1300720c */ /* 0x000fe40003f65270 */
[----:B------:R-:W-:Y:S02]  /*03d0*/  SEL R17, RZ, 0x1, !P5 ;  /* 0x00000001ff117807 */ /* 0x000fe40006800000 */
[----:B------:R-:W-:Y:S01]  /*03e0*/  @P6 LOP3.LUT R26, R26, 0x8, RZ, 0xfc, !PT ;  /* 0x000000081a1a6812 */ /* 0x000fe200078efcff */
[----:B------:R-:W-:Y:S01]  /*03f0*/  IMAD.MOV.U32 R18, RZ, RZ, 0x2 ;  /* 0x00000002ff127424 */ /* 0x000fe200078e00ff */
[----:B------:R-:W-:Y:S01]  /*0400*/  ISETP.NE.AND P1, PT, R23, RZ, PT ;  /* 0x000000ff1700720c */ /* 0x000fe20003f25270 */
[----:B------:R-:W-:Y:S01]  /*0410*/  @!P5 IMAD.MOV R18, RZ, RZ, 0x1 ;  /* 0x00000001ff12d424 */ /* 0x000fe200078e02ff */
[----:B------:R-:W-:Y:S01]  /*0420*/  LOP3.LUT R26, R26, 0xfffffffb, RZ, 0xc0, !PT ;  /* 0xfffffffb1a1a7812 */ /* 0x000fe200078ec0ff */
[----:B------:R-:W-:Y:S01]  /*0430*/  @!P4 IMAD.MOV R18, RZ, RZ, R17 ;  /* 0x000000ffff12c224 */ /* 0x000fe200078e0211 */
[----:B------:R-:W-:-:S02]  /*0440*/  SEL R23, RZ, 0x1, !P0 ;  /* 0x00000001ff177807 */ /* 0x000fc40004000000 */
[----:B------:R-:W-:Y:S01]  /*0450*/  @P2 LOP3.LUT R26, R26, 0x4, RZ, 0xfc, !PT ;  /* 0x000000041a1a2812 */ /* 0x000fe200078efcff */
[----:B------:R-:W-:Y:S01]  /*0460*/  VIADD R19, R18, 0x1 ;  /* 0x0000000112137836 */ /* 0x000fe20000000000 */
[----:B------:R-:W-:Y:S01]  /*0470*/  SEL R20, RZ, 0x1, !P6 ;  /* 0x00000001ff147807 */ /* 0x000fe20007000000 */
[----:B------:R-:W-:Y:S01]  /*0480*/  @!P3 IMAD.MOV R19, RZ, RZ, R18 ;  /* 0x000000ffff13b224 */ /* 0x000fe200078e0212 */
[----:B------:R-:W-:Y:S02]  /*0490*/  ISETP.NE.AND P0, PT, R24, RZ, PT ;  /* 0x000000ff1800720c */ /* 0x000fe40003f05270 */
[----:B------:R-:W-:Y:S02]  /*04a0*/  LOP3.LUT R26, R26, 0xfffffffd, RZ, 0xc0, !PT ;  /* 0xfffffffd1a1a7812 */ /* 0x000fe400078ec0ff */
[----:B------:R-:W-:Y:S02]  /*04b0*/  SEL R21, RZ, 0x1, !P2 ;  /* 0x00000001ff157807 */ /* 0x000fe40005000000 */
[----:B------:R-:W-:-:S02]  /*04c0*/  SEL R18, RZ, 0x1, !P1 ;  /* 0x00000001ff127807 */ /* 0x000fc40004800000 */
[----:B------:R-:W-:Y:S02]  /*04d0*/  IADD3 R6, PT, PT, R20, R19, R23 ;  /* 0x0000001314067210 */ /* 0x000fe40007ffe017 */
[----:B------:R-:W-:Y:S02]  /*04e0*/  @P1 LOP3.LUT R26, R26, 0x2, RZ, 0xfc, !PT ;  /* 0x000000021a1a1812 */ /* 0x000fe400078efcff */
[----:B------:R-:W-:Y:S02]  /*04f0*/  ISETP.NE.AND P2, PT, R4, RZ, PT ;  /* 0x000000ff0400720c */ /* 0x000fe40003f45270 */
[----:B------:R-:W-:Y:S02]  /*0500*/  SEL R19, RZ, 0x1, !P0 ;  /* 0x00000001ff137807 */ /* 0x000fe40004000000 */
[----:B------:R-:W-:Y:S02]  /*0510*/  IADD3 R6, PT, PT, R18, R6, R21 ;  /* 0x0000000612067210 */ /* 0x000fe40007ffe015 */
[----:B------:R-:W-:-:S02]  /*0520*/  LOP3.LUT R26, R26, 0xfffffffe, RZ, 0xc0, !PT ;  /* 0xfffffffe1a1a7812 */ /* 0x000fc400078ec0ff */
[----:B------:R-:W-:Y:S01]  /*0530*/  ISETP.NE.AND P1, PT, R25, RZ, PT ;  /* 0x000000ff1900720c */ /* 0x000fe20003f25270 */
[----:B------:R-:W-:Y:S01]  /*0540*/  IMAD.IADD R6, R19, 0x1, R6 ;  /* 0x0000000113067824 */ /* 0x000fe200078e0206 */
[----:B------:R-:W-:Y:S02]  /*0550*/  @P0 LOP3.LUT R26, R26, 0x1, RZ, 0xfc, !PT ;  /* 0x000000011a1a0812 */ /* 0x000fe400078efcff */
[----:B------:R-:W-:Y:S01]  /*0560*/  ISETP.NE.AND P0, PT, R5, RZ, PT ;  /* 0x000000ff0500720c */ /* 0x000fe20003f05270 */
[----:B------:R-:W-:Y:S01]  /*0570*/  VIADD R7, R6, 0x1 ;  /* 0x0000000106077836 */ /* 0x000fe20000000000 */
[----:B------:R-:W-:Y:S01]  /*0580*/  SEL R22, RZ, 0x1, !P1 ;  /* 0x00000001ff167807 */ /* 0x000fe20004800000 */
[----:B------:R-:W-:-:S04]  /*0590*/  @!P2 IMAD.MOV R7, RZ, RZ, R6 ;  /* 0x000000ffff07a224 */ /* 0x000fc800078e0206 */
[----:B------:R-:W-:-:S04]  /*05a0*/  IMAD.IADD R7, R22, 0x1, R7 ;  /* 0x0000000116077824 */ /* 0x000fc800078e0207 */
[----:B------:R-:W-:Y:S02]  /*05b0*/  VIADD R4, R7, 0x1 ;  /* 0x0000000107047836 */ /* 0x000fe40000000000 */
[----:B------:R-:W-:-:S05]  /*05c0*/  @!P0 IMAD.MOV R4, RZ, RZ, R7 ;  /* 0x000000ffff048224 */ /* 0x000fca00078e0207 */
[----:B------:R-:W2:Y:S02]  /*05d0*/  SHFL.UP P6, R5, R4, 0x1, RZ ;  /* 0x0420000004057989 */ /* 0x000ea400000c00ff */
[----:B--2---:R-:W-:-:S05]  /*05e0*/  @P6 IMAD.IADD R5, R5, 0x1, R4 ;  /* 0x0000000105056824 */ /* 0x004fca00078e0204 */
[----:B------:R-:W2:Y:S02]  /*05f0*/  SHFL.UP P6, R6, R5, 0x2, RZ ;  /* 0x0440000005067989 */ /* 0x000ea400000c00ff */
[----:B--2---:R-:W-:-:S05]  /*0600*/  @P6 IMAD.IADD R6, R5, 0x1, R6 ;  /* 0x0000000105066824 */ /* 0x004fca00078e0206 */
[----:B------:R-:W2:Y:S02]  /*0610*/  SHFL.UP P6, R7, R6, 0x4, RZ ;  /* 0x0480000006077989 */ /* 0x000ea400000c00ff */
[----:B--2---:R-:W-:-:S05]  /*0620*/  @P6 IMAD.IADD R7, R6, 0x1, R7 ;  /* 0x0000000106076824 */ /* 0x004fca00078e0207 */
[----:B------:R-:W2:Y:S02]  /*0630*/  SHFL.UP P6, R24, R7, 0x8, RZ ;  /* 0x0500000007187989 */ /* 0x000ea400000c00ff */
[----:B--2---:R-:W-:-:S05]  /*0640*/  @P6 IMAD.IADD R24, R7, 0x1, R24 ;  /* 0x0000000107186824 */ /* 0x004fca00078e0218 */
[----:B------:R-:W2:Y:S02]  /*0650*/  SHFL.UP P6, R25, R24, 0x10, RZ ;  /* 0x0600000018197989 */ /* 0x000ea400000c00ff */
[----:B--2---:R-:W-:Y:S01]  /*0660*/  @P6 IMAD.IADD R25, R24, 0x1, R25 ;  /* 0x0000000118196824 */ /* 0x004fe200078e0219 */
[----:B-1----:R-:W-:-:S13]  /*0670*/  ISETP.NE.AND P6, PT, R27, 0x1f, PT ;  /* 0x0000001f1b00780c */ /* 0x002fda0003fc5270 */
[----:B------:R-:W-:-:S04]  /*0680*/  @!P6 SHF.R.U32.HI R5, RZ, 0x3, R0 ;  /* 0x00000003ff05e819 */ /* 0x000fc80000011600 */
[----:B------:R-:W-:-:S05]  /*0690*/  @!P6 LOP3.LUT R28, R5, 0x7c, RZ, 0xc0, !PT ;  /* 0x0000007c051ce812 */ /* 0x000fca00078ec0ff */
[----:B------:R-:W-:Y:S01]  /*06a0*/  @!P6 STS [R28+UR4], R25 ;  /* 0x000000191c00e988 */ /* 0x000fe20008000804 */
[----:B------:R-:W-:Y:S01]  /*06b0*/  IMAD.IADD R4, R25, 0x1, -R4 ;  /* 0x0000000119047824 */ /* 0x000fe200078e0a04 */
[----:B------:R-:W-:Y:S01]  /*06c0*/  BAR.SYNC.DEFER_BLOCKING 0x0 ;  /* 0x0000000000007b1d */ /* 0x000fe20000010000 */
[----:B------:R-:W-:-:S04]  /*06d0*/  ISETP.NE.AND P6, PT, R27, RZ, PT ;  /* 0x000000ff1b00720c */ /* 0x000fc80003fc5270 */
[----:B------:R-:W-:Y:S02]  /*06e0*/  SEL R30, R4, RZ, P6 ;  /* 0x000000ff041e7207 */ /* 0x000fe40003000000 */
[----:B------:R-:W1:Y:S01]  /*06f0*/  LDS.128 R4, [UR4] ;  /* 0x00000004ff047984 */ /* 0x000e620008000c00 */
[----:B------:R-:W-:-:S04]  /*0700*/  SHF.R.U32.HI R24, RZ, 0x5, R0 ;  /* 0x00000005ff187819 */ /* 0x000fc80000011600 */
[----:B------:R-:W-:Y:S01]  /*0710*/  ISETP.NE.AND P6, PT, R24, 0x2, PT ;  /* 0x000000021800780c */ /* 0x000fe20003fc5270 */
[----:B-1----:R-:W-:-:S04]  /*0720*/  IMAD.IADD R5, R4, 0x1, R5 ;  /* 0x0000000104057824 */ /* 0x002fc800078e0205 */
[----:B------:R-:W-:Y:S01]  /*0730*/  IMAD.IADD R6, R6, 0x1, R5 ;  /* 0x0000000106067824 */ /* 0x000fe200078e0205 */
[----:B------:R-:W-:Y:S02]  /*0740*/  SEL R4, R5, R4, !P6 ;  /* 0x0000000405047207 */ /* 0x000fe40007000000 */
[----:B------:R-:W-:Y:S01]  /*0750*/  ISETP.NE.AND P6, PT, R24, 0x3, PT ;  /* 0x000000031800780c */ /* 0x000fe20003fc5270 */
[----:B------:R-:W-:-:S03]  /*0760*/  IMAD.IADD R25, R7, 0x1, R6 ;  /* 0x0000000107197824 */ /* 0x000fc600078e0206 */
[----:B------:R-:W-:Y:S02]  /*0770*/  SEL R4, R6, R4, !P6 ;  /* 0x0000000406047207 */ /* 0x000fe40007000000 */
[----:B------:R-:W-:-:S04]  /*0780*/  ISETP.NE.AND P6, PT, R24, 0x4, PT ;  /* 0x000000041800780c */ /* 0x000fc80003fc5270 */
[C---:B------:R-:W-:Y:S02]  /*0790*/  SEL R27, R25.reuse, R4, !P6 ;  /* 0x00000004191b7207 */ /* 0x040fe40007000000 */
[----:B------:R-:W1:Y:S01]  /*07a0*/  LDS.128 R4, [UR4+0x10] ;  /* 0x00001004ff047984 */ /* 0x000e620008000c00 */
[----:B------:R-:W-:Y:S01]  /*07b0*/  ISETP.NE.AND P6, PT, R24, 0x5, PT ;  /* 0x000000051800780c */ /* 0x000fe20003fc5270 */
[----:B-1----:R-:W-:-:S04]  /*07c0*/  IMAD.IADD R4, R25, 0x1, R4 ;  /* 0x0000000119047824 */ /* 0x002fc800078e0204 */
[----:B------:R-:W-:Y:S01]  /*07d0*/  IMAD.IADD R5, R5, 0x1, R4 ;  /* 0x0000000105057824 */ /* 0x000fe200078e0204 */
[----:B------:R-:W-:Y:S02]  /*07e0*/  SEL R27, R4, R27, !P6 ;  /* 0x0000001b041b7207 */ /* 0x000fe40007000000 */
[----:B------:R-:W-:Y:S01]  /*07f0*/  ISETP.NE.AND P6, PT, R24, 0x6, PT ;  /* 0x000000061800780c */ /* 0x000fe20003fc5270 */
[----:B------:R-:W-:-:S03]  /*0800*/  IMAD.IADD R6, R6, 0x1, R5 ;  /* 0x0000000106067824 */ /* 0x000fc600078e0205 */
[----:B------:R-:W-:Y:S02]  /*0810*/  SEL R27, R5, R27, !P6 ;  /* 0x0000001b051b7207 */ /* 0x000fe40007000000 */
[----:B------:R-:W-:Y:S01]  /*0820*/  ISETP.NE.AND P6, PT, R24, 0x7, PT ;  /* 0x000000071800780c */ /* 0x000fe20003fc5270 */
[----:B------:R-:W-:-:S03]  /*0830*/  IMAD.IADD R25, R7, 0x1, R6 ;  /* 0x0000000107197824 */ /* 0x000fc600078e0206 */
[----:B------:R-:W-:Y:S02]  /*0840*/  SEL R27, R6, R27, !P6 ;  /* 0x0000001b061b7207 */ /* 0x000fe40007000000 */
[----:B------:R-:W1:Y:S01]  /*0850*/  LDS.128 R4, [UR4+0x20] ;  /* 0x00002004ff047984 */ /* 0x000e620008000c00 */
[----:B------:R-:W-:-:S04]  /*0860*/  ISETP.NE.AND P6, PT, R24, 0x8, PT ;  /* 0x000000081800780c */ /* 0x000fc80003fc5270 */
[C---:B------:R-:W-:Y:S02]  /*0870*/  SEL R27, R25.reuse, R27, !P6 ;  /* 0x0000001b191b7207 */ /* 0x040fe40007000000 */
[----:B------:R-:W-:Y:S01]  /*0880*/  ISETP.NE.AND P6, PT, R24, 0x9, PT ;  /* 0x000000091800780c */ /* 0x000fe20003fc5270 */
[----:B-1----:R-:W-:-:S04]  /*0890*/  IMAD.IADD R4, R25, 0x1, R4 ;  /* 0x0000000119047824 */ /* 0x002fc800078e0204 */
[----:B------:R-:W-:Y:S01]  /*08a0*/  IMAD.IADD R5, R5, 0x1, R4 ;  /* 0x0000000105057824 */ /* 0x000fe200078e0204 */
[----:B------:R-:W-:Y:S02]  /*08b0*/  SEL R27, R4, R27, !P6 ;  /* 0x0000001b041b7207 */ /* 0x000fe40007000000 */
[----:B------:R-:W-:Y:S01]  /*08c0*/  ISETP.NE.AND P6, PT, R24, 0xa, PT ;  /* 0x0000000a1800780c */ /* 0x000fe20003fc5270 */
[----:B------:R-:W-:-:S03]  /*08d0*/  IMAD.IADD R6, R6, 0x1, R5 ;  /* 0x0000000106067824 */ /* 0x000fc600078e0205 */
[----:B------:R-:W-:Y:S02]  /*08e0*/  SEL R27, R5, R27, !P6 ;  /* 0x0000001b051b7207 */ /* 0x000fe40007000000 */
[----:B------:R-:W1:Y:S01]  /*08f0*/  LDS.64 R4, [UR4+0x30] ;  /* 0x00003004ff047984 */ /* 0x000e620008000a00 */
[----:B------:R-:W-:Y:S01]  /*0900*/  ISETP.NE.AND P6, PT, R24, 0xb, PT ;  /* 0x0000000b1800780c */ /* 0x000fe20003fc5270 */
[----:B------:R-:W-:-:S03]  /*0910*/  IMAD.IADD R7, R7, 0x1, R6 ;  /* 0x0000000107077824 */ /* 0x000fc600078e0206 */
[----:B------:R-:W-:Y:S02]  /*0920*/  SEL R27, R6, R27, !P6 ;  /* 0x0000001b061b7207 */ /* 0x000fe40007000000 */
[----:B------:R-:W-:-:S04]  /*0930*/  ISETP.NE.AND P6, PT, R24, 0xc, PT ;  /* 0x0000000c1800780c */ /* 0x000fc80003fc5270 */
[C---:B------:R-:W-:Y:S02]  /*0940*/  SEL R27, R7.reuse, R27, !P6 ;  /* 0x0000001b071b7207 */ /* 0x040fe40007000000 */
[----:B------:R-:W-:Y:S01]  /*0950*/  ISETP.NE.AND P6, PT, R24, 0xd, PT ;  /* 0x0000000d1800780c */ /* 0x000fe20003fc5270 */
[----:B-1----:R-:W-:-:S05]  /*0960*/  IMAD.IADD R4, R7, 0x1, R4 ;  /* 0x0000000107047824 */ /* 0x002fca00078e0204 */
[----:B------:R-:W-:Y:S02]  /*0970*/  SEL R27, R4, R27, !P6 ;  /* 0x0000001b041b7207 */ /* 0x000fe40007000000 */
[----:B------:R-:W-:Y:S01]  /*0980*/  ISETP.GE.U32.AND P6, PT, R0, 0x20, PT ;  /* 0x000000200000780c */ /* 0x000fe20003fc6070 */
[----:B------:R-:W-:-:S03]  /*0990*/  IMAD.IADD R5, R5, 0x1, R4 ;  /* 0x0000000105057824 */ /* 0x000fc600078e0204 */
[----:B------:R-:W-:Y:S02]  /*09a0*/  SEL R27, R27, RZ, P6 ;  /* 0x000000ff1b1b7207 */ /* 0x000fe40003000000 */
[----:B------:R-:W-:-:S03]  /*09b0*/  IADD3 R7, PT, PT, -R5, 0x1340, RZ ;  /* 0x0000134005077810 */ /* 0x000fc60007ffe1ff */
[----:B------:R-:W-:-:S04]  /*09c0*/  IMAD.IADD R30, R27, 0x1, R30 ;  /* 0x000000011b1e7824 */ /* 0x000fc800078e021e */
[C-C-:B------:R-:W-:Y:S02]  /*09d0*/  IMAD.IADD R25, R17.reuse, 0x1, R30.reuse ;  /* 0x0000000111197824 */ /* 0x140fe400078e021e */
[----:B------:R-:W-:Y:S02]  /*09e0*/  IMAD R6, R0, 0xb, -R30 ;  /* 0x0000000b00067824 */ /* 0x000fe400078e0a1e */
[----:B------:R-:W-:Y:S02]  /*09f0*/  IMAD.IADD R4, R30, 0x1, R7 ;  /* 0x000000011e047824 */ /* 0x000fe400078e0207 */
[----:B------:R-:W-:Y:S02]  /*0a00*/  IMAD R25, R0, 0xb, -R25 ;  /* 0x0000000b00197824 */ /* 0x000fe400078e0a19 */
[----:B------:R-:W-:Y:S01]  /*0a10*/  IMAD.IADD R27, R17, 0x1, R4 ;  /* 0x00000001111b7824 */ /* 0x000fe200078e0204 */
[----:B------:R-:W-:Y:S01]  /*0a20*/  SEL R6, R4, R6, P5 ;  /* 0x0000000604067207 */ /* 0x000fe20002800000 */
[----:B------:R-:W-:Y:S01]  /*0a30*/  VIADD R24, R25, 0x1 ;  /* 0x0000000119187836 */ /* 0x000fe20000000000 */
[----:B------:R-:W-:-:S04]  /*0a40*/  SEL R4, RZ, 0x1, !P4 ;  /* 0x00000001ff047807 */ /* 0x000fc80006000000 */
[----:B------:R-:W-:Y:S01]  /*0a50*/  IADD3 R25, PT, PT, R30, R4, R17 ;  /* 0x000000041e197210 */ /* 0x000fe20007ffe011 */
[C---:B------:R-:W-:Y:S01]  /*0a60*/  IMAD.IADD R4, R27.reuse, 0x1, R4 ;  /* 0x000000011b047824 */ /* 0x040fe200078e0204 */
[----:B------:R-:W-:Y:S02]  /*0a70*/  SEL R24, R27, R24, P4 ;  /* 0x000000181b187207 */ /* 0x000fe40002000000 */
[----:B------:R-:W-:Y:S01]  /*0a80*/  SEL R27, RZ, 0x1, !P3 ;  /* 0x00000001ff1b7807 */ /* 0x000fe20005800000 */
[----:B------:R-:W-:-:S04]  /*0a90*/  IMAD R17, R0, 0xb, -R25 ;  /* 0x0000000b00117824 */ /* 0x000fc800078e0a19 */
[----:B------:R-:W-:Y:S02]  /*0aa0*/  IMAD.IADD R25, R25, 0x1, R27 ;  /* 0x0000000119197824 */ /* 0x000fe400078e021b */
[----:B------:R-:W-:Y:S02]  /*0ab0*/  VIADD R17, R17, 0x2 ;  /* 0x0000000211117836 */ /* 0x000fe40000000000 */
[----:B------:R-:W-:Y:S01]  /*0ac0*/  IMAD R28, R0, 0xb, -R25 ;  /* 0x0000000b001c7824 */ /* 0x000fe200078e0a19 */
[----:B------:R-:W-:Y:S02]  /*0ad0*/  LOP3.LUT P6, RZ, R26, 0x10, RZ, 0xc0, !PT ;  /* 0x000000101aff7812 */ /* 0x000fe400078cc0ff */
[C---:B------:R-:W-:Y:S01]  /*0ae0*/  SEL R17, R4.reuse, R17, P3 ;  /* 0x0000001104117207 */ /* 0x040fe20001800000 */
[----:B------:R-:W-:Y:S02]  /*0af0*/  IMAD.IADD R4, R4, 0x1, R27 ;  /* 0x0000000104047824 */ /* 0x000fe400078e021b */
[----:B------:R-:W-:-:S02]  /*0b00*/  VIADD R28, R28, 0x3 ;  /* 0x000000031c1c7836 */ /* 0x000fc40000000000 */
[----:B------:R-:W-:Y:S01]  /*0b10*/  IMAD.IADD R25, R23, 0x1, R25 ;  /* 0x0000000117197824 */ /* 0x000fe200078e0219 */
[----:B------:R-:W-:Y:S02]  /*0b20*/  LOP3.LUT P5, RZ, R26, 0x2, RZ, 0xc0, !PT ;  /* 0x000000021aff7812 */ /* 0x000fe400078ac0ff */
[----:B------:R-:W-:Y:S02]  /*0b30*/  SEL R28, R4, R28, P6 ;  /* 0x0000001c041c7207 */ /* 0x000fe40003000000 */
[C---:B------:R-:W-:Y:S02]  /*0b40*/  LOP3.LUT P4, RZ, R26.reuse, 0x4, RZ, 0xc0, !PT ;  /* 0x000000041aff7812 */ /* 0x040fe4000788c0ff */
[C---:B------:R-:W-:Y:S02]  /*0b50*/  LOP3.LUT P3, RZ, R26.reuse, 0x8, RZ, 0xc0, !PT ;  /* 0x000000081aff7812 */ /* 0x040fe4000786c0ff */
[----:B------:R-:W-:Y:S01]  /*0b60*/  LOP3.LUT P6, RZ, R26, 0x1, RZ, 0xc0, !PT ;  /* 0x000000011aff7812 */ /* 0x000fe200078cc0ff */
[----:B------:R-:W-:-:S02]  /*0b70*/  IMAD R26, R0, 0xb, -R25 ;  /* 0x0000000b001a7824 */ /* 0x000fc400078e0a19 */
[----:B------:R-:W-:Y:S02]  /*0b80*/  IMAD.IADD R23, R23, 0x1, R4 ;  /* 0x0000000117177824 */ /* 0x000fe400078e0204 */
[----:B------:R-:W-:Y:S02]  /*0b90*/  VIADD R26, R26, 0x4 ;  /* 0x000000041a1a7836 */ /* 0x000fe40000000000 */
[----:B------:R-:W-:-:S03]  /*0ba0*/  IMAD.IADD R25, R20, 0x1, R25 ;  /* 0x0000000114197824 */ /* 0x000fc600078e0219 */
[----:B------:R-:W-:Y:S02]  /*0bb0*/  SEL R26, R23, R26, P3 ;  /* 0x0000001a171a7207 */ /* 0x000fe40001800000 */
[C---:B------:R-:W-:Y:S01]  /*0bc0*/  ISETP.NE.AND P3, PT, R0.reuse, RZ, PT ;  /* 0x000000ff0000720c */ /* 0x040fe20003f65270 */
[----:B------:R-:W-:Y:S02]  /*0bd0*/  IMAD R4, R0, 0xb, -R25 ;  /* 0x0000000b00047824 */ /* 0x000fe400078e0a19 */
[----:B------:R-:W-:Y:S02]  /*0be0*/  IMAD.IADD R20, R20, 0x1, R23 ;  /* 0x0000000114147824 */ /* 0x000fe400078e0217 */
[----:B------:R-:W-:Y:S02]  /*0bf0*/  VIADD R4, R4, 0x5 ;  /* 0x0000000504047836 */ /* 0x000fe40000000000 */
[----:B------:R-:W-:-:S03]  /*0c00*/  IMAD.IADD R25, R21, 0x1, R25 ;  /* 0x0000000115197824 */ /* 0x000fc600078e0219 */
[----:B------:R-:W-:Y:S01]  /*0c10*/  SEL R29, R20, R4, P4 ;  /* 0x00000004141d7207 */ /* 0x000fe20002000000 */
[----:B------:R-:W-:Y:S02]  /*0c20*/  IMAD.IADD R4, R21, 0x1, R20 ;  /* 0x0000000115047824 */ /* 0x000fe400078e0214 */
[----:B------:R-:W1:Y:S01]  /*0c30*/  @!P3 LDC.64 R20, c[0x0][0x3a0] ;  /* 0x0000e800ff14bb82 */ /* 0x000e620000000a00 */
[----:B------:R-:W-:Y:S01]  /*0c40*/  ISETP.GE.AND P4, PT, R0, R7, PT ;  /* 0x000000070000720c */ /* 0x000fe20003f86270 */
[--C-:B------:R-:W-:Y:S02]  /*0c50*/  IMAD.IADD R27, R18, 0x1, R25.reuse ;  /* 0x00000001121b7824 */ /* 0x100fe400078e0219 */
[C---:B------:R-:W-:Y:S01]  /*0c60*/  IMAD R25, R0.reuse, 0xb, -R25 ;  /* 0x0000000b00197824 */ /* 0x040fe200078e0a19 */
[----:B------:R-:W-:Y:S01]  /*0c70*/  LOP3.LUT R30, RZ, R0, RZ, 0x33, !PT ;  /* 0x00000000ff1e7212 */ /* 0x000fe200078e33ff */
[----:B------:R-:W-:Y:S02]  /*0c80*/  IMAD.IADD R23, R0, 0x1, -R7 ;  /* 0x0000000100177824 */ /* 0x000fe400078e0a07 */
[----:B------:R-:W-:-:S06]  /*0c90*/  VIADD R25, R25, 0x6 ;  /* 0x0000000619197836 */ /* 0x000fcc0000000000 */
[----:B0-----:R-:W-:Y:S02]  /*0ca0*/  @!P4 VIADD R23, R30, UR5 ;  /* 0x000000051e17cc36 */ /* 0x001fe40008000000 */
[----:B------:R-:W-:Y:S01]  /*0cb0*/  IMAD.IADD R30, R18, 0x1, R4 ;  /* 0x00000001121e7824 */ /* 0x000fe200078e0204 */
[----:B------:R-:W-:Y:S01]  /*0cc0*/  SEL R18, R4, R25, P5 ;  /* 0x0000001904127207 */ /* 0x000fe20002800000 */
[----:B------:R-:W-:Y:S02]  /*0cd0*/  @!P3 IMAD.MOV.U32 R4, RZ, RZ, 0x65 ;  /* 0x00000065ff04b424 */ /* 0x000fe400078e00ff */
[----:B------:R-:W-:-:S03]  /*0ce0*/  IMAD.IADD R31, R19, 0x1, R27 ;  /* 0x00000001131f7824 */ /* 0x000fc600078e021b */
[----:B-1----:R0:W-:Y:S01]  /*0cf0*/  @!P3 ST.E.64.STRONG.GPU desc[UR8][R20.64+0x100], R4 ;  /* 0x000100041400b985 */ /* 0x0021e2000c10fb08 */
[C---:B------:R-:W-:Y:S01]  /*0d00*/  IMAD R27, R0.reuse, 0xb, -R27 ;  /* 0x0000000b001b7824 */ /* 0x040fe200078e0a1b */
[----:B------:R-:W-:Y:S01]  /*0d10*/  SEL R32, RZ, 0x1, !P2 ;  /* 0x00000001ff207807 */ /* 0x000fe20005000000 */
[----:B------:R-:W-:Y:S02]  /*0d20*/  IMAD R25, R0, 0xb, -R31 ;  /* 0x0000000b00197824 */ /* 0x000fe400078e0a1f */
[----:B------:R-:W-:Y:S02]  /*0d30*/  VIADD R27, R27, 0x7 ;  /* 0x000000071b1b7836 */ /* 0x000fe40000000000 */
[----:B------:R-:W-:Y:S02]  /*0d40*/  IMAD.IADD R33, R31, 0x1, R32 ;  /* 0x000000011f217824 */ /* 0x000fe400078e0220 */
[----:B------:R-:W-:Y:S01]  /*0d50*/  VIADD R25, R25, 0x8 ;  /* 0x0000000819197836 */ /* 0x000fe20000000000 */
[----:B------:R-:W-:Y:S01]  /*0d60*/  SEL R31, R30, R27, P6 ;  /* 0x0000001b1e1f7207 */ /* 0x000fe20003000000 */
[----:B------:R-:W-:-:S02]  /*0d70*/  IMAD.IADD R35, R22, 0x1, R33 ;  /* 0x0000000116237824 */ /* 0x000fc400078e0221 */
[----:B------:R-:W-:Y:S01]  /*0d80*/  IMAD.IADD R30, R19, 0x1, R30 ;  /* 0x00000001131e7824 */ /* 0x000fe200078e021e */
[----:B------:R-:W-:Y:S01]  /*0d90*/  LEA R17, R17, UR4, 0x2 ;  /* 0x0000000411117c11 */ /* 0x000fe2000f8e10ff */
[----:B------:R-:W-:Y:S01]  /*0da0*/  IMAD R33, R0, 0xb, -R33 ;  /* 0x0000000b00217824 */ /* 0x000fe200078e0a21 */
[----:B------:R-:W-:Y:S01]  /*0db0*/  LEA R19, R6, UR4, 0x2 ;  /* 0x0000000406137c11 */ /* 0x000fe2000f8e10ff */
[----:B------:R-:W-:Y:S01]  /*0dc0*/  BAR.SYNC.DEFER_BLOCKING 0x0 ;  /* 0x0000000000007b1d */ /* 0x000fe20000010000 */
[C---:B------:R-:W-:Y:S01]  /*0dd0*/  IMAD.IADD R32, R30.reuse, 0x1, R32 ;  /* 0x000000011e207824 */ /* 0x040fe200078e0220 */
[----:B------:R-:W-:Y:S01]  /*0de0*/  SEL R30, R30, R25, P2 ;  /* 0x000000191e1e7207 */ /* 0x000fe20001000000 */
[----:B------:R-:W-:Y:S01]  /*0df0*/  IMAD R35, R0, 0xb, -R35 ;  /* 0x0000000b00237824 */ /* 0x000fe200078e0a23 */
[----:B------:R-:W-:Y:S01]  /*0e00*/  LEA R25, R24, UR4, 0x2 ;  /* 0x0000000418197c11 */ /* 0x000fe2000f8e10ff */
[----:B------:R-:W-:Y:S01]  /*0e10*/  VIADD R33, R33, 0x9 ;  /* 0x0000000921217836 */ /* 0x000fe20000000000 */
[----:B------:R-:W-:Y:S01]  /*0e20*/  LEA R28, R28, UR4, 0x2 ;  /* 0x000000041c1c7c11 */ /* 0x000fe2000f8e10ff */
[----:B------:R-:W-:Y:S01]  /*0e30*/  VIADD R35, R35, 0xa ;  /* 0x0000000a23237836 */ /* 0x000fe20000000000 */
[----:B------:R-:W-:Y:S01]  /*0e40*/  LEA R27, R26, UR4, 0x2 ;  /* 0x000000041a1b7c11 */ /* 0x000fe2000f8e10ff */
[----:B------:R-:W-:Y:S01]  /*0e50*/  @P0 IMAD.IADD R35, R22, 0x1, R32 ;  /* 0x0000000116230824 */ /* 0x000fe200078e0220 */
[----:B------:R-:W-:Y:S01]  /*0e60*/  SEL R33, R32, R33, P1 ;  /* 0x0000002120217207 */ /* 0x000fe20000800000 */
[----:B0-----:R-:W0:Y:S01]  /*0e70*/  LDC.64 R4, c[0x0][0x390] ;  /* 0x0000e400ff047b82 */ /* 0x001e220000000a00 */
[----:B------:R-:W-:-:S02]  /*0e80*/  LEA R6, R29, UR4, 0x2 ;  /* 0x000000041d067c11 */ /* 0x000fc4000f8e10ff */
[----:B------:R-:W-:Y:S02]  /*0e90*/  LEA R21, R18, UR4, 0x2 ;  /* 0x0000000412157c11 */ /* 0x000fe4000f8e10ff */
[----:B------:R-:W-:Y:S02]  /*0ea0*/  LEA R30, R30, UR4, 0x2 ;  /* 0x000000041e1e7c11 */ /* 0x000fe4000f8e10ff */
[----:B------:R-:W-:Y:S01]  /*0eb0*/  LEA R33, R33, UR4, 0x2 ;  /* 0x0000000421217c11 */ /* 0x000fe2000f8e10ff */
[----:B------:R1:W-:Y:S04]  /*0ec0*/  STS [R19], R2 ;  /* 0x0000000213007388 */ /* 0x0003e80000000800 */
[----:B------:R2:W-:Y:S04]  /*0ed0*/  STS [R25], R10 ;  /* 0x0000000a19007388 */ /* 0x0005e80000000800 */
[----:B------:R-:W-:Y:S01]  /*0ee0*/  STS [R17], R16 ;  /* 0x0000001011007388 */ /* 0x000fe20000000800 */
[----:B-1----:R-:W-:-:S03]  /*0ef0*/  LEA R2, R31, UR4, 0x2 ;  /* 0x000000041f027c11 */ /* 0x002fc6000f8e10ff */
[----:B------:R-:W-:Y:S01]  /*0f00*/  STS [R28], R15 ;  /* 0x0000000f1c007388 */ /* 0x000fe20000000800 */
[----:B--2---:R-:W-:-:S03]  /*0f10*/  LEA R10, R35, UR4, 0x2 ;  /* 0x00000004230a7c11 */ /* 0x004fc6000f8e10ff */
[----:B------:R-:W-:Y:S04]  /*0f20*/  STS [R27], R14 ;  /* 0x0000000e1b007388 */ /* 0x000fe80000000800 */
[----:B------:R1:W-:Y:S04]  /*0f30*/  STS [R6], R13 ;  /* 0x0000000d06007388 */ /* 0x0003e80000000800 */
[----:B------:R2:W-:Y:S04]  /*0f40*/  STS [R21], R12 ;  /* 0x0000000c15007388 */ /* 0x0005e80000000800 */
[----:B------:R3:W-:Y:S04]  /*0f50*/  STS [R2], R11 ;  /* 0x0000000b02007388 */ /* 0x0007e80000000800 */
[----:B------:R-:W-:Y:S04]  /*0f60*/  STS [R30], R9 ;  /* 0x000000091e007388 */ /* 0x000fe80000000800 */
[----:B------:R4:W-:Y:S04]  /*0f70*/  STS [R33], R8 ;  /* 0x0000000821007388 */ /* 0x0009e80000000800 */
[----:B------:R5:W-:Y:S01]  /*0f80*/  STS [R10], R3 ;  /* 0x000000030a007388 */ /* 0x000be20000000800 */
[C---:B-1----:R-:W-:Y:S01]  /*0f90*/  VIADD R6, R0.reuse, 0x1c0 ;  /* 0x000001c000067836 */ /* 0x042fe20000000000 */
[C---:B------:R-:W-:Y:S01]  /*0fa0*/  IADD3 R13, PT, PT, -R0.reuse, UR5, RZ ;  /* 0x00000005000d7c10 */ /* 0x040fe2000fffe1ff */
[----:B------:R-:W-:-:S02]  /*0fb0*/  VIADD R14, R0, 0x380 ;  /* 0x00000380000e7836 */ /* 0x000fc40000000000 */
[C---:B------:R-:W-:Y:S02]  /*0fc0*/  VIADD R16, R0.reuse, 0x540 ;  /* 0x0000054000107836 */ /* 0x040fe40000000000 */
[C---:B--2---:R-:W-:Y:S02]  /*0fd0*/  VIADD R12, R0.reuse, 0x700 ;  /* 0x00000700000c7836 */ /* 0x044fe40000000000 */
[C---:B------:R-:W-:Y:S02]  /*0fe0*/  VIADD R18, R0.reuse, 0x8c0 ;  /* 0x000008c000127836 */ /* 0x040fe40000000000 */
[C---:B---3--:R-:W-:Y:S02]  /*0ff0*/  VIADD R2, R0.reuse, 0xa80 ;  /* 0x00000a8000027836 */ /* 0x048fe40000000000 */
[C---:B------:R-:W-:Y:S02]  /*1000*/  VIADD R20, R0.reuse, 0xc40 ;  /* 0x00000c4000147836 */ /* 0x040fe40000000000 */
[----:B----4-:R-:W-:-:S02]  /*1010*/  VIADD R8, R0, 0xe00 ;  /* 0x00000e0000087836 */ /* 0x010fc40000000000 */
[C---:B------:R-:W-:Y:S02]  /*1020*/  VIADD R22, R0.reuse, 0xfc0 ;  /* 0x00000fc000167836 */ /* 0x040fe40000000000 */
[C---:B-----5:R-:W-:Y:S01]  /*1030*/  VIADD R10, R0.reuse, 0x1180 ;  /* 0x00001180000a7836 */ /* 0x060fe20000000000 */
[----:B------:R-:W-:Y:S01]  /*1040*/  LEA R0, R0, UR4, 0x2 ;  /* 0x0000000400007c11 */ /* 0x000fe2000f8e10ff */
[----:B------:R-:W-:Y:S01]  /*1050*/  BAR.SYNC.DEFER_BLOCKING 0x0 ;  /* 0x0000000000007b1d */ /* 0x000fe20000010000 */
[-C--:B------:R-:W-:Y:S02]  /*1060*/  ISETP.GE.AND P1, PT, R6, R7.reuse, PT ;  /* 0x000000070600720c */ /* 0x080fe40003f26270 */
[-C--:B------:R-:W-:Y:S02]  /*1070*/  ISETP.GE.AND P6, PT, R14, R7.reuse, PT ;  /* 0x000000070e00720c */ /* 0x080fe40003fc6270 */
[-C--:B------:R-:W-:Y:S01]  /*1080*/  ISETP.GE.AND P5, PT, R16, R7.reuse, PT ;  /* 0x000000071000720c */ /* 0x080fe20003fa6270 */
        /* <DEDUP_REMOVED lines=10> */
[----:B------:R-:W5:Y:S01]  /*1130*/  LDS R53, [R0+0x4600] ;  /* 0x0046000000357984 */ /* 0x000f620000000800 */
[-C--:B------:R-:W-:Y:S01]  /*1140*/  ISETP.GE.AND P0, PT, R12, R7.reuse, PT ;  /* 0x000000070c00720c */ /* 0x080fe20003f06270 */
[--C-:B------:R-:W-:Y:S01]  /*1150*/  IMAD.IADD R9, R6, 0x1, -R7.reuse ;  /* 0x0000000106097824 */ /* 0x100fe200078e0a07 */
[-C--:B------:R-:W-:Y:S01]  /*1160*/  ISETP.GE.AND P4, PT, R18, R7.reuse, PT ;  /* 0x000000071200720c */ /* 0x080fe20003f86270 */
[--C-:B------:R-:W-:Y:S01]  /*1170*/  IMAD.IADD R11, R14, 0x1, -R7.reuse ;  /* 0x000000010e0b7824 */ /* 0x100fe200078e0a07 */
[-C--:B------:R-:W-:Y:S01]  /*1180*/  ISETP.GE.AND P3, PT, R2, R7.reuse, PT ;  /* 0x000000070200720c */ /* 0x080fe20003f66270 */
[--C-:B------:R-:W-:Y:S01]  /*1190*/  IMAD.IADD R15, R16, 0x1, -R7.reuse ;  /* 0x00000001100f7824 */ /* 0x100fe200078e0a07 */
        /* <DEDUP_REMOVED lines=13> */
[----:B------:R-:W-:-:S02]  /*1270*/  IMAD.IADD R51, R10, 0x1, -R7 ;  /* 0x000000010a337824 */ /* 0x000fc400078e0a07 */
[----:B------:R-:W-:Y:S02]  /*1280*/  @!P0 VIADD R17, R13, 0xfffff8ff ;  /* 0xfffff8ff0d118836 */ /* 0x000fe40000000000 */
[----:B0-----:R-:W-:-:S04]  /*1290*/  IMAD.WIDE R2, R23, 0x4, R4 ;  /* 0x0000000417027825 */ /* 0x001fc800078e0204 */
[----:B------:R-:W-:Y:S02]  /*12a0*/  @!P4 VIADD R19, R13, 0xfffff73f ;  /* 0xfffff73f0d13c836 */ /* 0x000fe40000000000 */
[--C-:B------:R-:W-:Y:S01]  /*12b0*/  IMAD.WIDE R6, R9, 0x4, R4.reuse ;  /* 0x0000000409067825 */ /* 0x100fe200078e0204 */
[----:B-1----:R-:W-:Y:S03]  /*12c0*/  STG.E desc[UR8][R2.64], R25 ;  /* 0x0000001902007986 */ /* 0x002fe6000c101908 */
[----:B------:R-:W-:Y:S02]  /*12d0*/  @!P3 VIADD R21, R13, 0xfffff57f ;  /* 0xfffff57f0d15b836 */ /* 0x000fe40000000000 */
[----:B------:R-:W-:Y:S01]  /*12e0*/  IMAD.WIDE R8, R11, 0x4, R4 ;  /* 0x000000040b087825 */ /* 0x000fe200078e0204 */
[----:B--2---:R-:W-:Y:S03]  /*12f0*/  STG.E desc[UR8][R6.64], R27 ;  /* 0x0000001b06007986 */ /* 0x004fe6000c101908 */
[----:B------:R-:W-:-:S02]  /*1300*/  @!P2 VIADD R39, R13, 0xfffff3bf ;  /* 0xfffff3bf0d27a836 */ /* 0x000fc40000000000 */
[C---:B------:R-:W-:Y:S02]  /*1310*/  @!P1 VIADD R43, R13.reuse, 0xfffff1ff ;  /* 0xfffff1ff0d2b9836 */ /* 0x040fe40000000000 */
[C---:B------:R-:W-:Y:S02]  /*1320*/  @!P6 VIADD R47, R13.reuse, 0xfffff03f ;  /* 0xfffff03f0d2fe836 */ /* 0x040fe40000000000 */
[----:B------:R-:W-:Y:S02]  /*1330*/  @!P5 VIADD R51, R13, 0xffffee7f ;  /* 0xffffee7f0d33d836 */ /* 0x000fe40000000000 */
[--C-:B------:R-:W-:Y:S01]  /*1340*/  IMAD.WIDE R10, R15, 0x4, R4.reuse ;  /* 0x000000040f0a7825 */ /* 0x100fe200078e0204 */
[----:B---3--:R-:W-:Y:S03]  /*1350*/  STG.E desc[UR8][R8.64], R29 ;  /* 0x0000001d08007986 */ /* 0x008fe6000c101908 */
[--C-:B------:R-:W-:Y:S01]  /*1360*/  IMAD.WIDE R12, R17, 0x4, R4.reuse ;  /* 0x00000004110c7825 */ /* 0x100fe200078e0204 */
[----:B----4-:R-:W-:Y:S03]  /*1370*/  STG.E desc[UR8][R10.64], R31 ;  /* 0x0000001f0a007986 */ /* 0x010fe6000c101908 */
[--C-:B------:R-:W-:Y:S01]  /*1380*/  IMAD.WIDE R14, R19, 0x4, R4.reuse ;  /* 0x00000004130e7825 */ /* 0x100fe200078e0204 */
[----:B-----5:R-:W-:Y:S03]  /*1390*/  STG.E desc[UR8][R12.64], R33 ;  /* 0x000000210c007986 */ /* 0x020fe6000c101908 */
[--C-:B------:R-:W-:Y:S01]  /*13a0*/  IMAD.WIDE R16, R21, 0x4, R4.reuse ;  /* 0x0000000415107825 */ /* 0x100fe200078e0204 */
[----:B------:R-:W-:Y:S03]  /*13b0*/  STG.E desc[UR8][R14.64], R35 ;  /* 0x000000230e007986 */ /* 0x000fe6000c101908 */
[--C-:B------:R-:W-:Y:S01]  /*13c0*/  IMAD.WIDE R18, R39, 0x4, R4.reuse ;  /* 0x0000000427127825 */ /* 0x100fe200078e0204 */
[----:B------:R-:W-:Y:S03]  /*13d0*/  STG.E desc[UR8][R16.64], R37 ;  /* 0x0000002510007986 */ /* 0x000fe6000c101908 */
[--C-:B------:R-:W-:Y:S01]  /*13e0*/  IMAD.WIDE R20, R43, 0x4, R4.reuse ;  /* 0x000000042b147825 */ /* 0x100fe200078e0204 */
[----:B------:R-:W-:Y:S03]  /*13f0*/  STG.E desc[UR8][R18.64], R41 ;  /* 0x0000002912007986 */ /* 0x000fe6000c101908 */
[--C-:B------:R-:W-:Y:S01]  /*1400*/  IMAD.WIDE R22, R47, 0x4, R4.reuse ;  /* 0x000000042f167825 */ /* 0x100fe200078e0204 */
[----:B------:R-:W-:Y:S03]  /*1410*/  STG.E desc[UR8][R20.64], R45 ;  /* 0x0000002d14007986 */ /* 0x000fe6000c101908 */
[----:B------:R-:W-:Y:S01]  /*1420*/  IMAD.WIDE R4, R51, 0x4, R4 ;  /* 0x0000000433047825 */ /* 0x000fe200078e0204 */
[----:B------:R-:W-:Y:S04]  /*1430*/  STG.E desc[UR8][R22.64], R49 ;  /* 0x0000003116007986 */ /* 0x000fe8000c101908 */
[----:B------:R-:W-:Y:S01]  /*1440*/  STG.E desc[UR8][R4.64], R53 ;  /* 0x0000003504007986 */ /* 0x000fe2000c101908 */
[----:B------:R-:W-:Y:S05]  /*1450*/  EXIT ;  /* 0x000000000000794d */ /* 0x000fea0003800000 */
.L_x_96:
[----:B------:R-:W0:Y:S01]  /*1460*/  S2R R16, SR_TID.X ;  /* 0x0000000000107919 */ /* 0x000e220000002100 */
[----:B------:R-:W1:Y:S01]  /*1470*/  LDCU.64 UR4, c[0x0][0x380] ;  /* 0x00007000ff0477ac */ /* 0x000e620008000a00 */
[----:B------:R-:W2:Y:S01]  /*1480*/  LDCU.64 UR6, c[0x0][0x388] ;  /* 0x00007100ff0677ac */ /* 0x000ea20008000a00 */
[----:B0-----:R-:W-:-:S05]  /*1490*/  IMAD R2, R16, 0xb, RZ ;  /* 0x0000000b10027824 */ /* 0x001fca00078e02ff */
[----:B------:R-:W-:-:S04]  /*14a0*/  IADD3 R3, P0, PT, R2, R17, RZ ;  /* 0x0000001102037210 */ /* 0x000fc80007f1e0ff */
[----:B------:R-:W-:Y:S02]  /*14b0*/  LEA.HI.X.SX32 R6, R17, RZ, 0x1, P0 ;  /* 0x000000ff11067211 */ /* 0x000fe400000f0eff */
[C---:B-1----:R-:W-:Y:S02]  /*14c0*/  LEA R2, P0, R3.reuse, UR4, 0x2 ;  /* 0x0000000403027c11 */ /* 0x042fe4000f8010ff */
[C---:B--2---:R-:W-:Y:S02]  /*14d0*/  IADD3 R4, P1, PT, R3.reuse, UR6, RZ ;  /* 0x0000000603047c10 */ /* 0x044fe4000ff3e0ff */
[----:B------:R-:W-:Y:S02]  /*14e0*/  LEA.HI.X R3, R3, UR5, R6, 0x2, P0 ;  /* 0x0000000503037c11 */ /* 0x000fe400080f1406 */
[----:B------:R-:W-:-:S03]  /*14f0*/  IADD3.X R5, PT, PT, R6, UR7, RZ, P1, !PT ;  /* 0x0000000706057c10 */ /* 0x000fc60008ffe4ff */
        /* <DEDUP_REMOVED lines=11> */
[----:B------:R-:W-:Y:S06]  /*15b0*/  BAR.SYNC.DEFER_BLOCKING 0x0 ;  /* 0x0000000000007b1d */ /* 0x000fec0000010000 */
[----:B------:R-:W2:Y:S04]  /*15c0*/  LDG.E.U8 R38, desc[UR8][R4.64] ;  /* 0x0000000804267981 */ /* 0x000ea8000c1e1100 */
[----:B------:R-:W3:Y:S04]  /*15d0*/  LDG.E.U8 R37, desc[UR8][R4.64+0x1] ;  /* 0x0000010804257981 */ /* 0x000ee8000c1e1100 */
[----:B------:R-:W4:Y:S04]  /*15e0*/  LDG.E.U8 R19, desc[UR8][R4.64+0x2] ;  /* 0x0000020804137981 */ /* 0x000f28000c1e1100 */
[----:B------:R-:W4:Y:S04]  /*15f0*/  LDG.E.U8 R32, desc[UR8][R4.64+0x3] ;  /* 0x0000030804207981 */ /* 0x000f28000c1e1100 */
[----:B------:R-:W4:Y:S04]  /*1600*/  LDG.E.U8 R21, desc[UR8][R4.64+0x4] ;  /* 0x0000040804157981 */ /* 0x000f28000c1e1100 */
[----:B------:R-:W4:Y:S04]  /*1610*/  LDG.E.U8 R20, desc[UR8][R4.64+0x5] ;  /* 0x0000050804147981 */ /* 0x000f28000c1e1100 */
[----:B------:R-:W4:Y:S04]  /*1620*/  LDG.E.U8 R36, desc[UR8][R4.64+0x6] ;  /* 0x0000060804247981 */ /* 0x000f28000c1e1100 */
[----:B------:R-:W4:Y:S04]  /*1630*/  LDG.E.U8 R29, desc[UR8][R4.64+0x7] ;  /* 0x00000708041d7981 */ /* 0x000f28000c1e1100 */
[----:B------:R-:W4:Y:S04]  /*1640*/  LDG.E.U8 R39, desc[UR8][R4.64+0x8] ;  /* 0x0000080804277981 */ /* 0x000f28000c1e1100 */
[----:B------:R-:W4:Y:S04]  /*1650*/  LDG.E.U8 R34, desc[UR8][R4.64+0x9] ;  /* 0x0000090804227981 */ /* 0x000f28000c1e1100 */
[----:B------:R-:W4:Y:S01]  /*1660*/  LDG.E.U8 R23, desc[UR8][R4.64+0xa] ;  /* 0x00000a0804177981 */ /* 0x000f22000c1e1100 */
[----:B0-----:R-:W-:Y:S01]  /*1670*/  IMAD.MOV.U32 R3, RZ, RZ, 0x2 ;  /* 0x00000002ff037424 */ /* 0x001fe200078e00ff */
[----:B------:R-:W0:Y:S01]  /*1680*/  S2UR UR5, SR_CgaCtaId ;  /* 0x00000000000579c3 */ /* 0x000e220000008800 */
[----:B------:R-:W-:Y:S01]  /*1690*/  UMOV UR4, 0x400 ;  /* 0x0000040000047882 */ /* 0x000fe20000000000 */
[----:B------:R-:W1:Y:S01]  /*16a0*/  S2R R40, SR_LANEID ;  /* 0x0000000000287919 */ /* 0x000e620000000000 */
[----:B------:R-:W-:Y:S01]  /*16b0*/  SHF.R.U32.HI R43, RZ, 0x5, R16 ;  /* 0x00000005ff2b7819 */ /* 0x000fe20000011610 */
[----:B0-----:R-:W-:-:S04]  /*16c0*/  ULEA UR4, UR5, UR4, 0x18 ;  /* 0x0000000405047291 */ /* 0x001fc8000f8ec0ff */
[----:B------:R-:W-:Y:S01]  /*16d0*/  BAR.SYNC.DEFER_BLOCKING 0x0 ;  /* 0x0000000000007b1d */ /* 0x000fe20000010000 */
[----:B--2---:R-:W-:Y:S02]  /*16e0*/  ISETP.NE.AND P0, PT, R38, RZ, PT ;  /* 0x000000ff2600720c */ /* 0x004fe40003f05270 */
[----:B---3--:R-:W-:Y:S02]  /*16f0*/  ISETP.NE.AND P1, PT, R37, RZ, PT ;  /* 0x000000ff2500720c */ /* 0x008fe40003f25270 */
[----:B------:R-:W-:Y:S02]  /*1700*/  SEL R2, RZ, 0x1, !P0 ;  /* 0x00000001ff027807 */ /* 0x000fe40004000000 */
[----:B----4-:R-:W-:-:S07]  /*1710*/  ISETP.NE.AND P2, PT, R19, RZ, PT ;  /* 0x000000ff1300720c */ /* 0x010fce0003f45270 */
[----:B------:R-:W-:Y:S01]  /*1720*/  @!P0 IMAD.MOV R3, RZ, RZ, 0x1 ;  /* 0x00000001ff038424 */ /* 0x000fe200078e02ff */
[----:B------:R-:W-:Y:S01]  /*1730*/  ISETP.NE.AND P0, PT, R32, RZ, PT ;  /* 0x000000ff2000720c */ /* 0x000fe20003f05270 */
[----:B------:R-:W-:Y:S01]  /*1740*/  @!P1 IMAD.MOV R3, RZ, RZ, R2 ;  /* 0x000000ffff039224 */ /* 0x000fe200078e0202 */
[----:B------:R-:W-:-:S03]  /*1750*/  ISETP.NE.AND P1, PT, R21, RZ, PT ;  /* 0x000000ff1500720c */ /* 0x000fc60003f25270 */
[----:B------:R-:W-:Y:S02]  /*1760*/  VIADD R2, R3, 0x1 ;  /* 0x0000000103027836 */ /* 0x000fe40000000000 */
[----:B------:R-:W-:Y:S01]  /*1770*/  @!P2 IMAD.MOV R2, RZ, RZ, R3 ;  /* 0x000000ffff02a224 */ /* 0x000fe200078e0203 */
[----:B-1----:R-:W-:-:S03]  /*1780*/  ISETP.NE.AND P2, PT, R40, RZ, PT ;  /* 0x000000ff2800720c */ /* 0x002fc60003f45270 */
[----:B------:R-:W-:Y:S02]  /*1790*/  VIADD R3, R2, 0x1 ;  /* 0x0000000102037836 */ /* 0x000fe40000000000 */
[----:B------:R-:W-:Y:S01]  /*17a0*/  @!P0 IMAD.MOV R3, RZ, RZ, R2 ;  /* 0x000000ffff038224 */ /* 0x000fe200078e0202 */
[----:B------:R-:W-:-:S03]  /*17b0*/  ISETP.NE.AND P0, PT, R20, RZ, PT ;  /* 0x000000ff1400720c */ /* 0x000fc60003f05270 */
[----:B------:R-:W-:Y:S02]  /*17c0*/  VIADD R2, R3, 0x1 ;  /* 0x0000000103027836 */ /* 0x000fe40000000000 */
[----:B------:R-:W-:Y:S01]  /*17d0*/  @!P1 IMAD.MOV R2, RZ, RZ, R3 ;  /* 0x000000ffff029224 */ /* 0x000fe200078e0203 */
[----:B------:R-:W-:-:S03]  /*17e0*/  ISETP.NE.AND P1, PT, R36, RZ, PT ;  /* 0x000000ff2400720c */ /* 0x000fc60003f25270 */
[----:B------:R-:W-:-:S04]  /*17f0*/  VIADD R3, R2, 0x1 ;  /* 0x0000000102037836 */ /* 0x000fc80000000000 */
        /* <DEDUP_REMOVED lines=12> */
[----:B------:R-:W-:-:S04]  /*18c0*/  @!P0 IMAD.MOV R3, RZ, RZ, R2 ;  /* 0x000000ffff038224 */ /* 0x000fc800078e0202 */
[----:B------:R-:W-:Y:S02]  /*18d0*/  VIADD R2, R3, 0x1 ;  /* 0x0000000103027836 */ /* 0x000fe40000000000 */
[----:B------:R-:W-:Y:S01]  /*18e0*/  @!P1 IMAD.MOV R2, RZ, RZ, R3 ;  /* 0x000000ffff029224 */ /* 0x000fe200078e0203 */
[----:B------:R-:W-:-:S04]  /*18f0*/  ISETP.NE.AND P1, PT, R40, 0x1f, PT ;  /* 0x0000001f2800780c */ /* 0x000fc80003f25270 */
[----:B------:R-:W0:Y:S02]  /*1900*/  SHFL.UP P0, R3, R2, 0x1, RZ ;  /* 0x0420000002037989 */ /* 0x000e2400000000ff */
[----:B0-----:R-:W-:-:S05]  /*1910*/  @P0 IMAD.IADD R3, R3, 0x1, R2 ;  /* 0x0000000103030824 */ /* 0x001fca00078e0202 */
[----:B------:R-:W0:Y:S02]  /*1920*/  SHFL.UP P0, R4, R3, 0x2, RZ ;  /* 0x0440000003047989 */ /* 0x000e2400000000ff */
[----:B0-----:R-:W-:Y:S01]  /*1930*/  @P0 IMAD.IADD R4, R3, 0x1, R4 ;  /* 0x0000000103040824 */ /* 0x001fe200078e0204 */
[----:B------:R-:W-:-:S04]  /*1940*/  @!P1 SHF.R.U32.HI R3, RZ, 0x3, R16 ;  /* 0x00000003ff039819 */ /* 0x000fc80000011610 */
[----:B------:R-:W0:Y:S01]  /*1950*/  SHFL.UP P0, R5, R4, 0x4, RZ ;  /* 0x0480000004057989 */ /* 0x000e2200000000ff */
[----:B------:R-:W-:Y:S01]  /*1960*/  @!P1 LOP3.LUT R42, R3, 0x7c, RZ, 0xc0, !PT ;  /* 0x0000007c032a9812 */ /* 0x000fe200078ec0ff */
[----:B0-----:R-:W-:-:S05]  /*1970*/  @P0 IMAD.IADD R5, R4, 0x1, R5 ;  /* 0x0000000104050824 */ /* 0x001fca00078e0205 */
[----:B------:R-:W0:Y:S02]  /*1980*/  SHFL.UP P0, R8, R5, 0x8, RZ ;  /* 0x0500000005087989 */ /* 0x000e2400000000ff */
[----:B0-----:R-:W-:-:S05]  /*1990*/  @P0 IMAD.IADD R8, R5, 0x1, R8 ;  /* 0x0000000105080824 */ /* 0x001fca00078e0208 */
[----:B------:R-:W0:Y:S02]  /*19a0*/  SHFL.UP P0, R41, R8, 0x10, RZ ;  /* 0x0600000008297989 */ /* 0x000e2400000000ff */
[----:B0-----:R-:W-:Y:S01]  /*19b0*/  @P0 IMAD.IADD R41, R8, 0x1, R41 ;  /* 0x0000000108290824 */ /* 0x001fe200078e0229 */
[----:B------:R-:W-:-:S03]  /*19c0*/  ISETP.NE.AND P0, PT, R43, 0x2, PT ;  /* 0x000000022b00780c */ /* 0x000fc60003f05270 */
[----:B------:R-:W-:Y:S01]  /*19d0*/  IMAD.IADD R2, R41, 0x1, -R2 ;  /* 0x0000000129027824 */ /* 0x000fe200078e0a02 */
[----:B------:R-:W-:Y:S01]  /*19e0*/  @!P1 STS [R42+UR4], R41 ;  /* 0x000000292a009988 */ /* 0x000fe20008000804 */
[----:B------:R-:W-:Y:S01]  /*19f0*/  BAR.SYNC.DEFER_BLOCKING 0x0 ;  /* 0x0000000000007b1d */ /* 0x000fe20000010000 */
[----:B------:R-:W-:-:S05]  /*1a00*/  ISETP.NE.AND P1, PT, R43, 0xd, PT ;  /* 0x0000000d2b00780c */ /* 0x000fca0003f25270 */
        /* <DEDUP_REMOVED lines=10> */
[----:B------:R-:W-:Y:S02]  /*1ab0*/  ISETP.NE.AND P0, PT, R43, 0x4, PT ;  /* 0x000000042b00780c */ /* 0x000fe40003f05270 */
[----:B------:R-:W-:Y:S01]  /*1ac0*/  SEL R6, R2, RZ, P2 ;  /* 0x000000ff02067207 */ /* 0x000fe20001000000 */
[----:B------:R-:W-:Y:S01]  /*1ad0*/  IMAD.IADD R9, R9, 0x1, R8 ;  /* 0x0000000109097824 */ /* 0x000fe200078e0208 */
[----:B------:R-:W-:Y:S02]  /*1ae0*/  SEL R4, R7, R4, !P0 ;  /* 0x0000000407047207 */ /* 0x000fe40004000000 */
[----:B------:R-:W-:Y:S01]  /*1af0*/  ISETP.NE.AND P0, PT, R43, 0x5, PT ;  /* 0x000000052b00780c */ /* 0x000fe20003f05270 */
[----:B------:R-:W-:-:S03]  /*1b00*/  IMAD.IADD R10, R10, 0x1, R9 ;  /* 0x000000010a0a7824 */ /* 0x000fc600078e0209 */
[----:B------:R-:W-:Y:S01]  /*1b10*/  SEL R3, R8, R4, !P0 ;  /* 0x0000000408037207 */ /* 0x000fe20004000000 */
[----:B------:R-:W-:Y:S01]  /*1b20*/  IMAD.IADD R11, R11, 0x1, R10 ;  /* 0x000000010b0b7824 */ /* 0x000fe200078e020a */
[----:B------:R-:W0:Y:S01]  /*1b30*/  LDS.64 R4, [UR4+0x30] ;  /* 0x00003004ff047984 */ /* 0x000e220008000a00 */
[----:B------:R-:W-:Y:S02]  /*1b40*/  ISETP.NE.AND P0, PT, R43, 0x6, PT ;  /* 0x000000062b00780c */ /* 0x000fe40003f05270 */
        /* <DEDUP_REMOVED lines=9> */
[----:B------:R-:W-:-:S04]  /*1be0*/  ISETP.NE.AND P0, PT, R43, 0x9, PT ;  /* 0x000000092b00780c */ /* 0x000fc80003f05270 */
[----:B------:R-:W-:Y:S02]  /*1bf0*/  SEL R3, R12, R3, !P0 ;  /* 0x000000030c037207 */ /* 0x000fe40004000000 */
[----:B------:R-:W-:-:S04]  /*1c00*/  ISETP.NE.AND P0, PT, R43, 0xa, PT ;  /* 0x0000000a2b00780c */ /* 0x000fc80003f05270 */
[----:B------:R-:W-:Y:S02]  /*1c10*/  SEL R3, R13, R3, !P0 ;  /* 0x000000030d037207 */ /* 0x000fe40004000000 */
[----:B------:R-:W-:-:S04]  /*1c20*/  ISETP.NE.AND P0, PT, R43, 0xb, PT ;  /* 0x0000000b2b00780c */ /* 0x000fc80003f05270 */
[----:B------:R-:W-:Y:S02]  /*1c30*/  SEL R3, R14, R3, !P0 ;  /* 0x000000030e037207 */ /* 0x000fe40004000000 */
[----:B------:R-:W-:Y:S01]  /*1c40*/  ISETP.NE.AND P0, PT, R43, 0xc, PT ;  /* 0x0000000c2b00780c */ /* 0x000fe20003f05270 */
[----:B0-----:R-:W-:-:S03]  /*1c50*/  IMAD.IADD R4, R15, 0x1, R4 ;  /* 0x000000010f047824 */ /* 0x001fc600078e0204 */
[----:B------:R-:W-:Y:S02]  /*1c60*/  SEL R3, R15, R3, !P0 ;  /* 0x000000030f037207 */ /* 0x000fe40004000000 */
[----:B------:R-:W-:Y:S01]  /*1c70*/  ISETP.GT.U32.AND P0, PT, R16, 0x1f, PT ;  /* 0x0000001f1000780c */ /* 0x000fe20003f04070 */
[----:B------:R-:W-:Y:S01]  /*1c80*/  IMAD.IADD R5, R5, 0x1, R4 ;  /* 0x0000000105057824 */ /* 0x000fe200078e0204 */
[----:B------:R-:W-:Y:S02]  /*1c90*/  SEL R3, R4, R3, !P1 ;  /* 0x0000000304037207 */ /* 0x000fe40004800000 */
[----:B------:R-:W-:-:S03]  /*1ca0*/  ISETP.GE.U32.AND P1, PT, R16, 0x20, PT ;  /* 0x000000201000780c */ /* 0x000fc60003f26070 */
[----:B------:R-:W-:-:S05]  /*1cb0*/  IMAD.IADD R7, R3, 0x1, R6 ;  /* 0x0000000103077824 */ /* 0x000fca00078e0206 */
        /* <DEDUP_REMOVED lines=17> */
.L_x_130:
[----:B------:R-:W-:Y:S05]  /*1dd0*/  @!P0 BRA `(.L_x_99) ;  /* 0x0000000000248947 */ /* 0x000fea0003800000 */
[----:B------:R-:W-:-:S07]  /*1de0*/  IMAD.MOV.U32 R4, RZ, RZ, 0xee ;  /* 0x000000eeff047424 */ /* 0x000fce00078e00ff */
.L_x_101:
[----:B------:R-:W-:Y:S05]  /*1df0*/  NANOSLEEP R4 ;  /* 0x000000040000735d */ /* 0x000fea0003800000 */
[----:B------:R-:W2:Y:S01]  /*1e00*/  LD.E.64.STRONG.GPU R6, desc[UR8][R8.64+0x100] ;  /* 0x0001000808067980 */ /* 0x000ea2000c10fb00 */
[----:B------:R-:W-:Y:S01]  /*1e10*/  UMOV UR5, 0xffffffff ;  /* 0xffffffff00057882 */ /* 0x000fe20000000000 */
[----:B------:R-:W-:Y:S02]  /*1e20*/  SHF.R.U32.HI R4, RZ, 0x1, R4 ;  /* 0x00000001ff047819 */ /* 0x000fe40000011604 */
[----:B--2---:R-:W-:Y:S01]  /*1e30*/  ISETP.NE.AND P0, PT, R6, 0x63, PT ;  /* 0x000000630600780c */ /* 0x004fe20003f05270 */
[----:B------:R-:W-:-:S12]  /*1e40*/  BRA.DIV UR5, `(.L_x_100) ;  /* 0x0000004e05107947 */ /* 0x000fd8000b800000 */
[----:B------:R-:W-:-:S13]  /*1e50*/  VOTE.ANY P0, !P0 ;  /* 0x0000000000ff7806 */ /* 0x000fda0004000100 */
.L_x_133:
[----:B------:R-:W-:Y:S05]  /*1e60*/  @P0 BRA `(.L_x_101) ;  /* 0xfffffffc00e00947 */ /* 0x000fea000383ffff */
.L_x_99:
[----:B------:R-:W-:Y:S01]  /*1e70*/  UMOV UR5, 0xffffffff ;  /* 0xffffffff00057882 */ /* 0x000fe20000000000 */
[----:B------:R-:W-:Y:S02]  /*1e80*/  ISETP.NE.AND P2, PT, R6, 0x65, PT ;  /* 0x000000650600780c */ /* 0x000fe40003f45270 */
[----:B------:R-:W-:Y:S11]  /*1e90*/  BRA.DIV UR5, `(.L_x_102) ;  /* 0x0000004e051c7947 */ /* 0x000ff6000b800000 */
[----:B------:R-:W0:Y:S01]  /*1ea0*/  S2R R12, SR_GEMASK ;  /* 0x00000000000c7919 */ /* 0x000e220000003c00 */
[----:B------:R-:W-:-:S04]  /*1eb0*/  VOTE.ANY R0, PT, !P2 ;  /* 0x0000000000007806 */ /* 0x000fc800050e0100 */
[----:B0-----:R-:W-:-:S05]  /*1ec0*/  LOP3.LUT R0, R0, 0x80000000, R12, 0xec, !PT ;  /* 0x8000000000007812 */ /* 0x001fca00078eec0c */
[----:B------:R-:W-:-:S05]  /*1ed0*/  VIADD R9, R0, 0xffffffff ;  /* 0xffffffff00097836 */ /* 0x000fca0000000000 */
[----:B------:R-:W-:Y:S01]  /*1ee0*/  LOP3.LUT R9, R0, R9, RZ, 0xc, !PT ;  /* 0x0000000900097212 */ /* 0x000fe200078e0cff */
[----:B------:R-:W-:-:S03]  /*1ef0*/  VIADD R0, R40, 0x2 ;  /* 0x0000000228007836 */ /* 0x000fc60000000000 */
[----:B------:R-:W0:Y:S02]  /*1f00*/  POPC R15, R9 ;  /* 0x00000009000f7309 */ /* 0x000e240000000000 */
[----:B0-----:R-:W0:Y:S01]  /*1f10*/  SHFL.DOWN PT, R8, R7, 0x1, R15 ;  /* 0x0820000007087989 */ /* 0x001e2200000e000f */
[----:B------:R-:W-:-:S04]  /*1f20*/  ISETP.GE.AND P0, PT, R40, R15, PT ;  /* 0x0000000f2800720c */ /* 0x000fc80003f06270 */
[----:B0-----:R-:W-:Y:S02]  /*1f30*/  SEL R8, R8, RZ, !P0 ;  /* 0x000000ff08087207 */ /* 0x001fe40004000000 */
[----:B------:R-:W-:Y:S01]  /*1f40*/  ISETP.GT.AND P0, PT, R0, R15, PT ;  /* 0x0000000f0000720c */ /* 0x000fe20003f04270 */
[----:B------:R-:W-:Y:S02]  /*1f50*/  VIADD R0, R40, 0x4 ;  /* 0x0000000428007836 */ /* 0x000fe40000000000 */
[----:B------:R-:W-:-:S05]  /*1f60*/  IMAD.IADD R14, R8, 0x1, R7 ;  /* 0x00000001080e7824 */ /* 0x000fca00078e0207 */
[----:B------:R-:W0:Y:S02]  /*1f70*/  SHFL.DOWN PT, R8, R14, 0x2, R15 ;  /* 0x084000000e087989 */ /* 0x000e2400000e000f */
        /* <DEDUP_REMOVED lines=8> */
[----:B------:R-:W-:-:S03]  /*2000*/  IMAD.IADD R44, R42, 0x1, R7 ;  /* 0x000000012a2c7824 */ /* 0x000fc600078e0207 */
[----:B------:R-:W-:Y:S02]  /*2010*/  ISETP.GT.AND P2, PT, R0, R15, PT ;  /* 0x0000000f0000720c */ /* 0x000fe40003f44270 */
[----:B------:R-:W0:Y:S02]  /*2020*/  SHFL.DOWN PT, R8, R44, 0x8, R15 ;  /* 0x090000002c087989 */ /* 0x000e2400000e000f */
[----:B0-----:R-:W-:Y:S02]  /*2030*/  SEL R7, R8, RZ, !P0 ;  /* 0x000000ff08077207 */ /* 0x001fe40004000000 */
[----:B------:R-:W0:Y:S01]  /*2040*/  LDC.64 R8, c[0x0][0x3a0] ;  /* 0x0000e800ff087b82 */ /* 0x000e220000000a00 */
[----:B------:R-:W-:Y:S02]  /*2050*/  ISETP.NE.AND P0, PT, R6, 0x65, PT ;  /* 0x000000650600780c */ /* 0x000fe40003f05270 */
[----:B------:R-:W-:-:S05]  /*2060*/  IMAD.IADD R46, R44, 0x1, R7 ;  /* 0x000000012c2e7824 */ /* 0x000fca00078e0207 */
[----:B------:R-:W1:Y:S06]  /*2070*/  SHFL.DOWN PT, R14, R46, 0x10, R15 ;  /* 0x0a0000002e0e7989 */ /* 0x000e6c00000e000f */
[----:B------:R-:W-:Y:S02]  /*2080*/  VOTE.ALL P0, P0 ;  /* 0x0000000000ff7806 */ /* 0x000fe40000000000 */
[----:B0-----:R-:W-:Y:S02]  /*2090*/  IADD3 R13, P3, PT, R8, 0x100, RZ ;  /* 0x00000100080d7810 */ /* 0x001fe40007f7e0ff */
[----:B-1----:R-:W-:-:S03]  /*20a0*/  SEL R7, R14, RZ, !P2 ;  /* 0x000000ff0e077207 */ /* 0x002fc60005000000 */
[----:B------:R-:W-:Y:S02]  /*20b0*/  IMAD.X R14, RZ, RZ, R9, P3 ;  /* 0x000000ffff0e7224 */ /* 0x000fe400018e0609 */
[----:B------:R-:W-:-:S07]  /*20c0*/  IMAD.IADD R42, R46, 0x1, R7 ;  /* 0x000000012e2a7824 */ /* 0x000fce00078e0207 */
.L_x_142:
[----:B------:R-:W-:Y:S05]  /*20d0*/  @!P0 BRA `(.L_x_103) ;  /* 0x0000000000e48947 */ /* 0x000fea0003800000 */
[----:B------:R-:W-:-:S07]  /*20e0*/  IMAD.MOV.U32 R15, RZ, RZ, 0xee ;  /* 0x000000eeff0f7424 */ /* 0x000fce00078e00ff */
.L_x_109:
[----:B------:R-:W-:Y:S02]  /*20f0*/  IMAD.MOV.U32 R6, RZ, RZ, R13 ;  /* 0x000000ffff067224 */ /* 0x000fe400078e000d */
[----:B------:R-:W-:Y:S02]  /*2100*/  IMAD.MOV.U32 R7, RZ, RZ, R14 ;  /* 0x000000ffff077224 */ /* 0x000fe400078e000e */
        /* <DEDUP_REMOVED lines=8> */
.L_x_145:
[----:B------:R-:W-:Y:S05]  /*2190*/  @!P0 BRA `(.L_x_105) ;  /* 0x0000000000248947 */ /* 0x000fea0003800000 */
[----:B------:R-:W-:-:S07]  /*21a0*/  IMAD.MOV.U32 R4, RZ, RZ, R15 ;  /* 0x000000ffff047224 */ /* 0x000fce00078e000f */
.L_x_107:
[----:B------:R-:W-:Y:S05]  /*21b0*/  NANOSLEEP R4 ;  /* 0x000000040000735d */ /* 0x000fea0003800000 */
[----:B------:R-:W2:Y:S01]  /*21c0*/  LD.E.64.STRONG.GPU R6, desc[UR8][R8.64+-0x100] ;  /* 0xffff000808067980 */ /* 0x000ea2000c10fb00 */
[----:B------:R-:W-:Y:S01]  /*21d0*/  UMOV UR5, 0xffffffff ;  /* 0xffffffff00057882 */ /* 0x000fe20000000000 */
[----:B------:R-:W-:Y:S02]  /*21e0*/  SHF.R.U32.HI R4, RZ, 0x1, R4 ;  /* 0x00000001ff047819 */ /* 0x000fe40000011604 */
[----:B--2---:R-:W-:Y:S01]  /*21f0*/  ISETP.NE.AND P0, PT, R6, 0x63, PT ;  /* 0x000000630600780c */ /* 0x004fe20003f05270 */
[----:B------:R-:W-:-:S12]  /*2200*/  BRA.DIV UR5, `(.L_x_106) ;  /* 0x0000004e05687947 */ /* 0x000fd8000b800000 */
[----:B------:R-:W-:-:S13]  /*2210*/  VOTE.ANY P0, !P0 ;  /* 0x0000000000ff7806 */ /* 0x000fda0004000100 */
.L_x_148:
[----:B------:R-:W-:Y:S05]  /*2220*/  @P0 BRA `(.L_x_107) ;  /* 0xfffffffc00e00947 */ /* 0x000fea000383ffff */
.L_x_105:
[----:B------:R-:W-:Y:S01]  /*2230*/  UMOV UR5, 0xffffffff ;  /* 0xffffffff00057882 */ /* 0x000fe20000000000 */
[----:B------:R-:W-:Y:S02]  /*2240*/  ISETP.NE.AND P0, PT, R6, 0x65, PT ;  /* 0x000000650600780c */ /* 0x000fe40003f05270 */
[----:B------:R-:W-:Y:S11]  /*2250*/  BRA.DIV UR5, `(.L_x_108) ;  /* 0x0000004e05747947 */ /* 0x000ff6000b800000 */
[----:B------:R-:W-:Y:S01]  /*2260*/  VOTE.ANY R0, PT, !P0 ;  /* 0x0000000000007806 */ /* 0x000fe200040e0100 */
[----:B------:R-:W-:-:S03]  /*2270*/  VIADD R11, R11, 0xffffffe0 ;  /* 0xffffffe00b0b7836 */ /* 0x000fc60000000000 */
[----:B------:R-:W-:-:S05]  /*2280*/  LOP3.LUT R0, R0, 0x80000000, R12, 0xec, !PT ;  /* 0x8000000000007812 */ /* 0x000fca00078eec0c */
[----:B------:R-:W-:-:S05]  /*2290*/  VIADD R9, R0, 0xffffffff ;  /* 0xffffffff00097836 */ /* 0x000fca0000000000 */
[----:B------:R-:W-:Y:S01]  /*22a0*/  LOP3.LUT R9, R0, R9, RZ, 0xc, !PT ;  /* 0x0000000900097212 */ /* 0x000fe200078e0cff */
[----:B------:R-:W-:-:S05]  /*22b0*/  VIADD R0, R40, 0x2 ;  /* 0x0000000228007836 */ /* 0x000fca0000000000 */
        /* <DEDUP_REMOVED lines=26> */
.L_x_157:
[----:B------:R-:W-:Y:S05]  /*2460*/  @P0 BRA `(.L_x_109) ;  /* 0xfffffffc00200947 */ /* 0x000fea000383ffff */
.L_x_103:
[----:B------:R-:W-:Y:S01]  /*2470*/  ISETP.NE.AND P0, PT, R40, RZ, PT ;  /* 0x000000ff2800720c */ /* 0x000fe20003f05270 */
[----:B------:R-:W0:Y:S01]  /*2480*/  @!P1 S2R R7, SR_CgaCtaId ;  /* 0x0000000000079919 */ /* 0x000e220000008800 */
[----:B------:R-:W-:Y:S01]  /*2490*/  @!P1 MOV R0, 0x400 ;  /* 0x0000040000009802 */ /* 0x000fe20000000f00 */
[----:B------:R-:W-:Y:S02]  /*24a0*/  @!P1 IMAD.IADD R5, R5, 0x1, R42 ;  /* 0x0000000105059824 */ /* 0x000fe400078e022a */
[----:B------:R-:W-:-:S05]  /*24b0*/  @!P1 IMAD.MOV.U32 R4, RZ, RZ, 0x65 ;  /* 0x00000065ff049424 */ /* 0x000fca00078e00ff */
[----:B------:R1:W-:Y:S03]  /*24c0*/  @!P1 ST.E.64.STRONG.GPU desc[UR8][R2.64+0x100], R4 ;  /* 0x0001000402009985 */ /* 0x0003e6000c10fb08 */
[----:B------:R-:W-:Y:S01]  /*24d0*/  @!P0 MOV R6, 0x400 ;  /* 0x0000040000068802 */ /* 0x000fe20000000f00 */
[----:B------:R-:W2:Y:S01]  /*24e0*/  @!P0 S2R R9, SR_CgaCtaId ;  /* 0x0000000000098919 */ /* 0x000ea20000008800 */
[----:B0-----:R-:W-:Y:S01]  /*24f0*/  @!P1 LEA R0, R7, R0, 0x18 ;  /* 0x0000000007009211 */ /* 0x001fe200078ec0ff */
[----:B------:R-:W-:Y:S02]  /*2500*/  IMAD.MOV.U32 R7, RZ, RZ, R10 ;  /* 0x000000ffff077224 */ /* 0x000fe400078e000a */
[----:B------:R-:W-:Y:S02]  /*2510*/  @!P0 IMAD.MOV.U32 R7, RZ, RZ, R42 ;  /* 0x000000ffff078224 */ /* 0x000fe400078e002a */
[----:B------:R1:W-:Y:S04]  /*2520*/  @!P1 STS [R0+0x68], R5 ;  /* 0x0000680500009388 */ /* 0x0003e80000000800 */
[----:B------:R1:W-:Y:S01]  /*2530*/  @!P1 STS [R0+0x64], R42 ;  /* 0x0000642a00009388 */ /* 0x0003e20000000800 */
[----:B--2---:R-:W-:-:S05]  /*2540*/  @!P0 LEA R9, R9, R6, 0x18 ;  /* 0x0000000609098211 */ /* 0x004fca00078ec0ff */
[----:B------:R1:W-:Y:S02]  /*2550*/  @!P0 STS [R9+0x48], R42 ;  /* 0x0000482a09008388 */ /* 0x0003e40000000800 */
.L_x_97:
[----:B------:R-:W-:Y:S05]  /*2560*/  WARPSYNC.ALL ;  /* 0x0000000000007948 */ /* 0x000fea0003800000 */
[----:B------:R-:W0:Y:S08]  /*2570*/  S2UR UR6, SR_CgaCtaId ;  /* 0x00000000000679c3 */ /* 0x000e300000008800 */
[----:B------:R-:W-:Y:S01]  /*2580*/  BAR.SYNC.DEFER_BLOCKING 0x0 ;  /* 0x0000000000007b1d */ /* 0x000fe20000010000 */
[----:B------:R-:W-:-:S02]  /*2590*/  ISETP.NE.AND P0, PT, R16, RZ, PT ;  /* 0x000000ff1000720c */ /* 0x000fc40003f05270 */
[----:B------:R-:W-:Y:S02]  /*25a0*/  ISETP.NE.AND P4, PT, R38, RZ, PT ;  /* 0x000000ff2600720c */ /* 0x000fe40003f85270 */
[----:B------:R-:W-:Y:S01]  /*25b0*/  ISETP.NE.AND P2, PT, R37, RZ, PT ;  /* 0x000000ff2500720c */ /* 0x000fe20003f45270 */
[----:B------:R-:W-:Y:S01]  /*25c0*/  UMOV UR5, 0x400 ;  /* 0x0000040000057882 */ /* 0x000fe20000000000 */
[----:B------:R-:W-:Y:S02]  /*25d0*/  SEL R10, RZ, 0x1, !P4 ;  /* 0x00000001ff0a7807 */ /* 0x000fe40006000000 */
[----:B------:R-:W-:Y:S02]  /*25e0*/  SEL R6, RZ, 0x1, !P2 ;  /* 0x00000001ff067807 */ /* 0x000fe40005000000 */
[----:B------:R-:W-:Y:S02]  /*25f0*/  ISETP.NE.AND P6, PT, R19, RZ, PT ;  /* 0x000000ff1300720c */ /* 0x000fe40003fc5270 */
[----:B------:R-:W-:-:S02]  /*2600*/  ISETP.NE.AND P1, PT, R20, RZ, PT ;  /* 0x000000ff1400720c */ /* 0x000fc40003f25270 */
[----:B------:R-:W-:Y:S02]  /*2610*/  SEL R8, RZ, 0x1, !P6 ;  /* 0x00000001ff087807 */ /* 0x000fe40007000000 */
[----:B------:R-:W-:Y:S02]  /*2620*/  SEL R14, RZ, 0x1, !P1 ;  /* 0x00000001ff0e7807 */ /* 0x000fe40004800000 */
[----:B------:R-:W-:Y:S02]  /*2630*/  ISETP.NE.AND P3, PT, R23, RZ, PT ;  /* 0x000000ff1700720c */ /* 0x000fe40003f65270 */
[----:B------:R-:W-:Y:S01]  /*2640*/  ISETP.NE.AND P5, PT, R39, RZ, PT ;  /* 0x000000ff2700720c */ /* 0x000fe20003fa5270 */
[----:B0-----:R-:W-:Y:S01]  /*2650*/  ULEA UR5, UR6, UR5, 0x18 ;  /* 0x0000000506057291 */ /* 0x001fe2000f8ec0ff */
[----:B------:R-:W0:Y:S08]  /*2660*/  LDCU UR6, c[0x0][0x3ac] ;  /* 0x00007580ff0677ac */ /* 0x000e300008000800 */
[----:B-1----:R-:W1:Y:S04]  /*2670*/  LDS R2, [UR5+0x48] ;  /* 0x00004805ff027984 */ /* 0x002e680008000800 */
[----:B------:R-:W2:Y:S04]  /*2680*/  LDS R3, [UR5+0x6c] ;  /* 0x00006c05ff037984 */ /* 0x000ea80008000800 */
[----:B------:R-:W3:Y:S01]  /*2690*/  LDS R0, [UR5+0x64] ;  /* 0x00006405ff007984 */ /* 0x000ee20008000800 */
[----:B-1----:R-:W-:Y:S01]  /*26a0*/  SEL R2, R2, RZ, P0 ;  /* 0x000000ff02027207 */ /* 0x002fe20000000000 */
[----:B------:R-:W-:Y:S01]  /*26b0*/  BAR.SYNC.DEFER_BLOCKING 0x0 ;  /* 0x0000000000007b1d */ /* 0x000fe20000010000 */
[----:B------:R-:W-:-:S02]  /*26c0*/  ISETP.NE.AND P0, PT, R36, RZ, PT ;  /* 0x000000ff2400720c */ /* 0x000fc40003f05270 */
[----:B--2---:R-:W-:Y:S01]  /*26d0*/  IADD3 R5, PT, PT, -R3, 0x1340, RZ ;  /* 0x0000134003057810 */ /* 0x004fe20007ffe1ff */
[----:B------:R-:W-:Y:S01]  /*26e0*/  IMAD.IADD R7, R2, 0x1, R7 ;  /* 0x0000000102077824 */ /* 0x000fe200078e0207 */
[----:B------:R-:W-:Y:S02]  /*26f0*/  SEL R20, RZ, 0x1, !P0 ;  /* 0x00000001ff147807 */ /* 0x000fe40004000000 */
[--C-:B---3--:R-:W-:Y:S01]  /*2700*/  IADD3 R17, PT, PT, R16, R17, -R0.reuse ;  /* 0x0000001110117210 */ /* 0x108fe20007ffe800 */
[C---:B------:R-:W-:Y:S01]  /*2710*/  IMAD.IADD R2, R7.reuse, 0x1, -R0 ;  /* 0x0000000107027824 */ /* 0x040fe200078e0a00 */
[--C-:B------:R-:W-:Y:S02]  /*2720*/  IADD3 R11, PT, PT, R0, -R7, -R10.reuse ;  /* 0x80000007000b7210 */ /* 0x100fe40007ffe80a */
[----:B------:R-:W-:Y:S01]  /*2730*/  IADD3 R7, PT, PT, R7, R6, R10 ;  /* 0x0000000607077210 */ /* 0x000fe20007ffe00a */
[--C-:B------:R-:W-:Y:S01]  /*2740*/  IMAD R4, R16, 0xb, -R2.reuse ;  /* 0x0000000b10047824 */ /* 0x100fe200078e0a02 */
[----:B------:R-:W-:Y:S01]  /*2750*/  LOP3.LUT R17, RZ, R17, RZ, 0x33, !PT ;  /* 0x00000011ff117212 */ /* 0x000fe200078e33ff */
[----:B------:R-:W-:-:S02]  /*2760*/  IMAD.IADD R9, R5, 0x1, R2 ;  /* 0x0000000105097824 */ /* 0x000fc400078e0202 */
[----:B------:R-:W-:Y:S02]  /*2770*/  IMAD R11, R16, 0xb, R11 ;  /* 0x0000000b100b7824 */ /* 0x000fe400078e020b */
[----:B------:R-:W-:Y:S01]  /*2780*/  IMAD.IADD R13, R0, 0x1, -R7 ;  /* 0x00000001000d7824 */ /* 0x000fe200078e0a07 */
[----:B------:R-:W-:Y:S01]  /*2790*/  SEL R2, R9, R4, P4 ;  /* 0x0000000409027207 */ /* 0x000fe20002000000 */
[----:B------:R-:W-:Y:S01]  /*27a0*/  IMAD.IADD R9, R10, 0x1, R9 ;  /* 0x000000010a097824 */ /* 0x000fe200078e0209 */
[----:B------:R-:W-:Y:S01]  /*27b0*/  ISETP.NE.AND P4, PT, R32, RZ, PT ;  /* 0x000000ff2000720c */ /* 0x000fe20003f85270 */
[----:B------:R-:W-:Y:S02]  /*27c0*/  VIADD R4, R11, 0x1 ;  /* 0x000000010b047836 */ /* 0x000fe40000000000 */
[----:B------:R-:W-:Y:S01]  /*27d0*/  IMAD R13, R16, 0xb, R13 ;  /* 0x0000000b100d7824 */ /* 0x000fe200078e020d */
[----:B------:R-:W-:Y:S01]  /*27e0*/  SEL R10, RZ, 0x1, !P4 ;  /* 0x00000001ff0a7807 */ /* 0x000fe20006000000 */
[----:B------:R-:W-:Y:S01]  /*27f0*/  IMAD.IADD R7, R7, 0x1, R8 ;  /* 0x0000000107077824 */ /* 0x000fe200078e0208 */
[----:B------:R-:W-:Y:S01]  /*2800*/  SEL R4, R9, R4, P2 ;  /* 0x0000000409047207 */ /* 0x000fe20001000000 */
[----:B------:R-:W-:Y:S01]  /*2810*/  IMAD.IADD R11, R6, 0x1, R9 ;  /* 0x00000001060b7824 */ /* 0x000fe200078e0209 */
[----:B------:R-:W-:Y:S01]  /*2820*/  ISETP.NE.AND P2, PT, R21, RZ, PT ;  /* 0x000000ff1500720c */ /* 0x000fe20003f45270 */
[----:B------:R-:W-:Y:S01]  /*2830*/  VIADD R6, R13, 0x2 ;  /* 0x000000020d067836 */ /* 0x000fe20000000000 */
[----:B------:R-:W-:Y:S01]  /*2840*/  LEA R4, R4, UR5, 0x2 ;  /* 0x0000000504047c11 */ /* 0x000fe2000f8e10ff */
[----:B------:R-:W-:Y:S01]  /*2850*/  IMAD.IADD R9, R7, 0x1, R10 ;  /* 0x0000000107097824 */ /* 0x000fe200078e020a */
[----:B------:R-:W-:Y:S01]  /*2860*/  SEL R12, RZ, 0x1, !P2 ;  /* 0x00000001ff0c7807 */ /* 0x000fe20005000000 */
[----:B------:R-:W-:Y:S01]  /*2870*/  IMAD.IADD R21, R8, 0x1, R11 ;  /* 0x0000000108157824 */ /* 0x000fe200078e020b */
[----:B------:R-:W-:Y:S01]  /*2880*/  SEL R6, R11, R6, P6 ;  /* 0x000000060b067207 */ /* 0x000fe20003000000 */
[----:B------:R-:W-:Y:S01]  /*2890*/  IMAD.IADD R15, R0, 0x1, -R7 ;  /* 0x00000001000f7824 */ /* 0x000fe200078e0a07 */
[----:B------:R-:W-:Y:S01]  /*28a0*/  ISETP.NE.AND P6, PT, R29, RZ, PT ;  /* 0x000000ff1d00720c */ /* 0x000fe20003fc5270 */
[----:B------:R-:W-:Y:S01]  /*28b0*/  IMAD.IADD R11, R9, 0x1, R12 ;  /* 0x00000001090b7824 */ /* 0x000fe200078e020c */
[----:B------:R-:W-:Y:S01]  /*28c0*/  SEL R8, RZ, 0x1, !P5 ;  /* 0x00000001ff087807 */ /* 0x000fe20006800000 */
[----:B------:R-:W-:Y:S01]  /*28d0*/  IMAD R15, R16, 0xb, R15 ;  /* 0x0000000b100f7824 */ /* 0x000fe200078e020f */
[----:B------:R-:W-:Y:S01]  /*28e0*/  SEL R32, RZ, 0x1, !P6 ;  /* 0x00000001ff207807 */ /* 0x000fe20007000000 */
[----:B------:R-:W-:Y:S01]  /*28f0*/  IMAD.IADD R29, R0, 0x1, -R11 ;  /* 0x00000001001d7824 */ /* 0x000fe200078e0a0b */
[----:B------:R-:W-:Y:S01]  /*2900*/  LEA R6, R6, UR5, 0x2 ;  /* 0x0000000506067c11 */ /* 0x000fe2000f8e10ff */
[----:B------:R-:W-:-:S02]  /*2910*/  IMAD.IADD R13, R11, 0x1, R14 ;  /* 0x000000010b0d7824 */ /* 0x000fc400078e020e */
[----:B------:R-:W-:Y:S02]  /*2920*/  IMAD.IADD R19, R0, 0x1, -R9 ;  /* 0x0000000100137824 */ /* 0x000fe400078e0a09 */
[----:B------:R-:W-:Y:S02]  /*2930*/  VIADD R7, R15, 0x3 ;  /* 0x000000030f077836 */ /* 0x000fe40000000000 */
[----:B------:R-:W-:Y:S02]  /*2940*/  IMAD R29, R16, 0xb, R29 ;  /* 0x0000000b101d7824 */ /* 0x000fe400078e021d */
[----:B------:R-:W-:Y:S01]  /*2950*/  IMAD.IADD R10, R10, 0x1, R21 ;  /* 0x000000010a0a7824 */ /* 0x000fe200078e0215 */
[----:B------:R-:W-:Y:S01]  /*2960*/  SEL R7, R21, R7, P4 ;  /* 0x0000000715077207 */ /* 0x000fe20002000000 */
[----:B------:R-:W-:Y:S01]  /*2970*/  IMAD.IADD R15, R13, 0x1, R20 ;  /* 0x000000010d0f7824 */ /* 0x000fe200078e0214 */
[----:B------:R-:W-:Y:S01]  /*2980*/  ISETP.NE.AND P4, PT, R34, RZ, PT ;  /* 0x000000ff2200720c */ /* 0x000fe20003f85270 */
[----:B------:R-:W-:-:S02]  /*2990*/  IMAD R23, R16, 0xb, R19 ;  /* 0x0000000b10177824 */ /* 0x000fc400078e0213 */
[----:B------:R-:W-:Y:S01]  /*29a0*/  IMAD.IADD R13, R0, 0x1, -R13 ;  /* 0x00000001000d7824 */ /* 0x000fe200078e0a0d */
[----:B------:R-:W-:Y:S01]  /*29b0*/  SEL R9, RZ, 0x1, !P4 ;  /* 0x00000001ff097807 */ /* 0x000fe20006000000 */
[----:B------:R-:W-:Y:S02]  /*29c0*/  VIADD R29, R29, 0x5 ;  /* 0x000000051d1d7836 */ /* 0x000fe40000000000 */
[----:B------:R-:W-:Y:S02]  /*29d0*/  IMAD.IADD R12, R12, 0x1, R10 ;  /* 0x000000010c0c7824 */ /* 0x000fe400078e020a */
[----:B------:R-:W-:Y:S02]  /*29e0*/  VIADD R23, R23, 0x4 ;  /* 0x0000000417177836 */ /* 0x000fe40000000000 */
[----:B------:R-:W-:Y:S01]  /*29f0*/  IMAD R13, R16, 0xb, R13 ;  /* 0x0000000b100d7824 */ /* 0x000fe200078e020d */
[----:B------:R-:W-:Y:S01]  /*2a00*/  SEL R29, R12, R29, P1 ;  /* 0x0000001d0c1d7207 */ /* 0x000fe20000800000 */
[----:B------:R-:W-:Y:S01]  /*2a10*/  IMAD.IADD R11, R15, 0x1, R32 ;  /* 0x000000010f0b7824 */ /* 0x000fe200078e0220 */
[----:B------:R-:W-:Y:S01]  /*2a20*/  SEL R23, R10, R23, P2 ;  /* 0x000000170a177207 */ /* 0x000fe20001000000 */
[----:B------:R-:W-:-:S02]  /*2a30*/  IMAD.IADD R15, R0, 0x1, -R15 ;  /* 0x00000001000f7824 */ /* 0x000fc400078e0a0f */
[----:B------:R-:W-:Y:S02]  /*2a40*/  IMAD.IADD R12, R14, 0x1, R12 ;  /* 0x000000010e0c7824 */ /* 0x000fe400078e020c */
[----:B------:R-:W-:Y:S02]  /*2a50*/  VIADD R13, R13, 0x6 ;  /* 0x000000060d0d7836 */ /* 0x000fe40000000000 */
[C---:B------:R-:W-:Y:S02]  /*2a60*/  VIADD R10, R16.reuse, 0x380 ;  /* 0x00000380100a7836 */ /* 0x040fe40000000000 */
[----:B------:R-:W-:Y:S01]  /*2a70*/  IMAD R15, R16, 0xb, R15 ;  /* 0x0000000b100f7824 */ /* 0x000fe200078e020f */
[----:B------:R-:W-:Y:S01]  /*2a80*/  SEL R13, R12, R13, P0 ;  /* 0x0000000d0c0d7207 */ /* 0x000fe20000000000 */
[----:B------:R-:W-:Y:S01]  /*2a90*/  IMAD.IADD R19, R11, 0x1, R8 ;  /* 0x000000010b137824 */ /* 0x000fe200078e0208 */
[----:B------:R-:W-:Y:S01]  /*2aa0*/  ISETP.GE.AND P1, PT, R10, R5, PT ;  /* 0x000000050a00720c */ /* 0x000fe20003f26270 */
[----:B------:R-:W-:Y:S01]  /*2ab0*/  IMAD.IADD R11, R0, 0x1, -R11 ;  /* 0x00000001000b7824 */ /* 0x000fe200078e0a0b */
[----:B------:R-:W-:Y:S01]  /*2ac0*/  LEA R13, R13, UR5, 0x2 ;  /* 0x000000050d0d7c11 */ /* 0x000fe2000f8e10ff */
[----:B------:R-:W-:-:S02]  /*2ad0*/  IMAD.IADD R12, R20, 0x1, R12 ;  /* 0x00000001140c7824 */ /* 0x000fc400078e020c */
[----:B------:R-:W-:Y:S02]  /*2ae0*/  VIADD R15, R15, 0x7 ;  /* 0x000000070f0f7836 */ /* 0x000fe40000000000 */
[C---:B------:R-:W-:Y:S02]  /*2af0*/  VIADD R10, R16.reuse, 0x700 ;  /* 0x00000700100a7836 */ /* 0x040fe40000000000 */
[----:B------:R-:W-:Y:S01]  /*2b00*/  IMAD R11, R16, 0xb, R11 ;  /* 0x0000000b100b7824 */ /* 0x000fe200078e020b */
[----:B------:R-:W-:Y:S01]  /*2b10*/  SEL R15, R12, R15, P6 ;  /* 0x0000000f0c0f7207 */ /* 0x000fe20003000000 */
[----:B------:R-:W-:Y:S01]  /*2b20*/  IMAD.IADD R37, R0, 0x1, -R19 ;  /* 0x0000000100257824 */ /* 0x000fe200078e0a13 */
[----:B------:R-:W-:Y:S01]  /*2b30*/  ISETP.GE.AND P6, PT, R10, R5, PT ;  /* 0x000000050a00720c */ /* 0x000fe20003fc6270 */
[----:B------:R-:W-:Y:S01]  /*2b40*/  IMAD.IADD R12, R32, 0x1, R12 ;  /* 0x00000001200c7824 */ /* 0x000fe200078e020c */
[----:B------:R-:W-:Y:S01]  /*2b50*/  IADD3 R19, PT, PT, R0, -R19, -R9 ;  /* 0x8000001300137210 */ /* 0x000fe20007ffe809 */
[----:B------:R-:W-:Y:S01]  /*2b60*/  VIADD R11, R11, 0x8 ;  /* 0x000000080b0b7836 */ /* 0x000fe20000000000 */
[C---:B------:R-:W-:Y:S01]  /*2b70*/  IADD3 R0, PT, PT, R16.reuse, R3, R0 ;  /* 0x0000000310007210 */ /* 0x040fe20007ffe000 */
[----:B------:R-:W-:Y:S01]  /*2b80*/  VIADD R10, R16, 0x8c0 ;  /* 0x000008c0100a7836 */ /* 0x000fe20000000000 */
[----:B------:R-:W-:Y:S01]  /*2b90*/  LEA R3, R2, UR5, 0x2 ;  /* 0x0000000502037c11 */ /* 0x000fe2000f8e10ff */
[----:B------:R-:W-:Y:S01]  /*2ba0*/  IMAD R37, R16, 0xb, R37 ;  /* 0x0000000b10257824 */ /* 0x000fe200078e0225 */
[----:B------:R-:W-:Y:S01]  /*2bb0*/  SEL R11, R12, R11, P5 ;  /* 0x0000000b0c0b7207 */ /* 0x000fe20002800000 */
[----:B------:R-:W-:Y:S01]  /*2bc0*/  IMAD R19, R16, 0xb, R19 ;  /* 0x0000000b10137824 */ /* 0x000fe200078e0213 */
[----:B------:R-:W-:Y:S01]  /*2bd0*/  ISETP.GE.AND P5, PT, R10, R5, PT ;  /* 0x000000050a00720c */ /* 0x000fe20003fa6270 */
[----:B------:R-:W-:Y:S01]  /*2be0*/  IMAD.IADD R8, R8, 0x1, R12 ;  /* 0x0000000108087824 */ /* 0x000fe200078e020c */
[----:B------:R-:W-:Y:S01]  /*2bf0*/  LEA R2, R7, UR5, 0x2 ;  /* 0x0000000507027c11 */ /* 0x000fe2000f8e10ff */
[----:B------:R-:W-:Y:S01]  /*2c00*/  VIADD R37, R37, 0x9 ;  /* 0x0000000925257836 */ /* 0x000fe20000000000 */
[----:B-----5:R-:W-:Y:S01]  /*2c10*/  STS [R3], R18 ;  /* 0x0000001203007388 */ /* 0x020fe20000000800 */
[----:B------:R-:W-:Y:S01]  /*2c20*/  VIADD R10, R16, 0xa80 ;  /* 0x00000a80100a7836 */ /* 0x000fe20000000000 */
[----:B------:R-:W-:Y:S01]  /*2c30*/  LEA R15, R15, UR5, 0x2 ;  /* 0x000000050f0f7c11 */ /* 0x000fe2000f8e10ff */
[----:B------:R-:W-:Y:S01]  /*2c40*/  VIADD R19, R19, 0xa ;  /* 0x0000000a13137836 */ /* 0x000fe20000000000 */
[----:B------:R-:W-:Y:S01]  /*2c50*/  SEL R37, R8, R37, P4 ;  /* 0x0000002508257207 */ /* 0x000fe20002000000 */
[----:B------:R-:W-:Y:S01]  /*2c60*/  @P3 IMAD.IADD R19, R9, 0x1, R8 ;  /* 0x0000000109133824 */ /* 0x000fe200078e0208 */
[-C--:B------:R-:W-:Y:S01]  /*2c70*/  ISETP.GE.AND P4, PT, R10, R5.reuse, PT ;  /* 0x000000050a00720c */ /* 0x080fe20003f86270 */
[----:B0-----:R-:W-:Y:S01]  /*2c80*/  VIADD R17, R17, UR6 ;  /* 0x0000000611117c36 */ /* 0x001fe20008000000 */
[-C--:B------:R-:W-:Y:S01]  /*2c90*/  ISETP.GE.AND P3, PT, R16, R5.reuse, PT ;  /* 0x000000051000720c */ /* 0x080fe20003f66270 */
[----:B------:R-:W-:Y:S01]  /*2ca0*/  VIADD R8, R0, 0xffffecc0 ;  /* 0xffffecc000087836 */ /* 0x000fe20000000000 */
[----:B------:R0:W-:Y:S01]  /*2cb0*/  STS [R4], R25 ;  /* 0x0000001904007388 */ /* 0x0001e20000000800 */
[C---:B------:R-:W-:Y:S01]  /*2cc0*/  VIADD R10, R16.reuse, 0xc40 ;  /* 0x00000c40100a7836 */ /* 0x040fe20000000000 */
[----:B------:R-:W-:Y:S01]  /*2cd0*/  LEA R11, R11, UR5, 0x2 ;  /* 0x000000050b0b7c11 */ /* 0x000fe2000f8e10ff */
[----:B------:R-:W-:Y:S01]  /*2ce0*/  VIADD R34, R16, 0x1c0 ;  /* 0x000001c010227836 */ /* 0x000fe20000000000 */
[----:B------:R-:W-:Y:S01]  /*2cf0*/  SEL R9, R17, R8, !P3 ;  /* 0x0000000811097207 */ /* 0x000fe20005800000 */
[----:B------:R1:W-:Y:S01]  /*2d00*/  STS [R6], R27 ;  /* 0x0000001b06007388 */ /* 0x0003e20000000800 */
[-C--:B------:R-:W-:Y:S01]  /*2d10*/  ISETP.GE.AND P3, PT, R10, R5.reuse, PT ;  /* 0x000000050a00720c */ /* 0x080fe20003f66270 */
[C---:B------:R-:W-:Y:S01]  /*2d20*/  VIADD R14, R16.reuse, 0x540 ;  /* 0x00000540100e7836 */ /* 0x040fe20000000000 */
[----:B------:R-:W-:Y:S01]  /*2d30*/  LEA R8, R23, UR5, 0x2 ;  /* 0x0000000517087c11 */ /* 0x000fe2000f8e10ff */
[----:B------:R2:W-:Y:S01]  /*2d40*/  STS [R2], R35 ;  /* 0x0000002302007388 */ /* 0x0005e20000000800 */
[----:B------:R-:W-:Y:S01]  /*2d50*/  LEA R10, R29, UR5, 0x2 ;  /* 0x000000051d0a7c11 */ /* 0x000fe2000f8e10ff */
[C---:B------:R-:W-:Y:S01]  /*2d60*/  VIADD R12, R16.reuse, 0xe00 ;  /* 0x00000e00100c7836 */ /* 0x040fe20000000000 */
[----:B------:R-:W-:Y:S01]  /*2d70*/  LEA R37, R37, UR5, 0x2 ;  /* 0x0000000525257c11 */ /* 0x000fe2000f8e10ff */
[----:B------:R-:W-:Y:S01]  /*2d80*/  STS [R8], R33 ;  /* 0x0000002108007388 */ /* 0x000fe20000000800 */
[----:B------:R-:W-:Y:S01]  /*2d90*/  LEA R19, R19, UR5, 0x2 ;  /* 0x0000000513137c11 */ /* 0x000fe2000f8e10ff */
[----:B0-----:R-:W-:Y:S01]  /*2da0*/  VIADD R4, R16, 0xfc0 ;  /* 0x00000fc010047836 */ /* 0x001fe20000000000 */
[-C--:B------:R-:W-:Y:S01]  /*2db0*/  ISETP.GE.AND P2, PT, R34, R5.reuse, PT ;  /* 0x000000052200720c */ /* 0x080fe20003f46270 */
[----:B------:R0:W-:Y:S01]  /*2dc0*/  STS [R10], R31 ;  /* 0x0000001f0a007388 */ /* 0x0001e20000000800 */
[C---:B-1----:R-:W-:Y:S01]  /*2dd0*/  VIADD R6, R16.reuse, 0x1180 ;  /* 0x0000118010067836 */ /* 0x042fe20000000000 */
[----:B------:R-:W-:Y:S01]  /*2de0*/  LEA R16, R16, UR5, 0x2 ;  /* 0x0000000510107c11 */ /* 0x000fe2000f8e10ff */
[----:B--2---:R-:W1:Y:S01]  /*2df0*/  LDC.64 R2, c[0x0][0x390] ;  /* 0x0000e400ff027b82 */ /* 0x004e620000000a00 */
[----:B------:R2:W-:Y:S01]  /*2e00*/  STS [R13], R30 ;  /* 0x0000001e0d007388 */ /* 0x0005e20000000800 */
[----:B------:R-:W-:Y:S01]  /*2e10*/  ISETP.GE.AND P0, PT, R14, R5, PT ;  /* 0x000000050e00720c */ /* 0x000fe20003f06270 */
[----:B------:R-:W-:-:S02]  /*2e20*/  VIADD R21, R17, 0xfffffe40 ;  /* 0xfffffe4011157836 */ /* 0x000fc40000000000 */
[----:B------:R3:W-:Y:S01]  /*2e30*/  STS [R15], R28 ;  /* 0x0000001c0f007388 */ /* 0x0007e20000000800 */
[C---:B------:R-:W-:Y:S02]  /*2e40*/  VIADD R23, R17.reuse, 0xfffffc80 ;  /* 0xfffffc8011177836 */ /* 0x040fe40000000000 */
[C---:B0-----:R-:W-:Y:S01]  /*2e50*/  VIADD R31, R17.reuse, 0xfffffac0 ;  /* 0xfffffac0111f7836 */ /* 0x041fe20000000000 */
[----:B------:R-:W-:Y:S01]  /*2e60*/  STS [R11], R26 ;  /* 0x0000001a0b007388 */ /* 0x000fe20000000800 */
[----:B------:R-:W-:Y:S01]  /*2e70*/  @P2 VIADD R21, R0, 0xffffee80 ;  /* 0xffffee8000152836 */ /* 0x000fe20000000000 */
[-C--:B------:R-:W-:Y:S01]  /*2e80*/  ISETP.GE.AND P2, PT, R12, R5.reuse, PT ;  /* 0x000000050c00720c */ /* 0x080fe20003f46270 */
[----:B------:R-:W-:Y:S01]  /*2e90*/  @P1 VIADD R23, R0, 0xfffff040 ;  /* 0xfffff04000171836 */ /* 0x000fe20000000000 */
[----:B------:R-:W-:Y:S01]  /*2ea0*/  STS [R37], R24 ;  /* 0x0000001825007388 */ /* 0x000fe20000000800 */
[-C--:B------:R-:W-:Y:S01]  /*2eb0*/  ISETP.GE.AND P1, PT, R4, R5.reuse, PT ;  /* 0x000000050400720c */ /* 0x080fe20003f26270 */
[----:B------:R-:W-:Y:S01]  /*2ec0*/  @P0 VIADD R31, R0, 0xfffff200 ;  /* 0xfffff200001f0836 */ /* 0x000fe20000000000 */
[----:B------:R-:W-:Y:S01]  /*2ed0*/  ISETP.GE.AND P0, PT, R6, R5, PT ;  /* 0x000000050600720c */ /* 0x000fe20003f06270 */
[----:B------:R0:W-:Y:S01]  /*2ee0*/  STS [R19], R22 ;  /* 0x0000001613007388 */ /* 0x0001e20000000800 */
[----:B--2---:R-:W-:-:S02]  /*2ef0*/  VIADD R13, R17, 0xfffff900 ;  /* 0xfffff900110d7836 */ /* 0x004fc40000000000 */
[----:B---3--:R-:W-:Y:S01]  /*2f00*/  VIADD R15, R17, 0xfffff740 ;  /* 0xfffff740110f7836 */ /* 0x008fe20000000000 */
[----:B------:R-:W-:Y:S01]  /*2f10*/  BAR.SYNC.DEFER_BLOCKING 0x0 ;  /* 0x0000000000007b1d */ /* 0x000fe20000010000 */
[----:B------:R-:W-:Y:S02]  /*2f20*/  @P6 VIADD R13, R0, 0xfffff3c0 ;  /* 0xfffff3c0000d6836 */ /* 0x000fe40000000000 */
[----:B-1----:R-:W-:-:S04]  /*2f30*/  IMAD.WIDE R4, R9, 0x4, R2 ;  /* 0x0000000409047825 */ /* 0x002fc800078e0202 */
[----:B0-----:R-:W-:Y:S02]  /*2f40*/  VIADD R19, R17, 0xfffff580 ;  /* 0xfffff58011137836 */ /* 0x001fe40000000000 */
[----:B------:R-:W-:Y:S02]  /*2f50*/  @P5 VIADD R15, R0, 0xfffff580 ;  /* 0xfffff580000f5836 */ /* 0x000fe40000000000 */
[----:B------:R-:W-:-:S04]  /*2f60*/  IMAD.WIDE R6, R21, 0x4, R2 ;  /* 0x0000000415067825 */ /* 0x000fc800078e0202 */
[----:B------:R-:W-:Y:S02]  /*2f70*/  VIADD R41, R17, 0xfffff3c0 ;  /* 0xfffff3c011297836 */ /* 0x000fe40000000000 */
[----:B------:R-:W-:Y:S02]  /*2f80*/  @P4 VIADD R19, R0, 0xfffff740 ;  /* 0xfffff74000134836 */ /* 0x000fe40000000000 */
[----:B------:R-:W-:-:S04]  /*2f90*/  IMAD.WIDE R8, R23, 0x4, R2 ;  /* 0x0000000417087825 */ /* 0x000fc800078e0202 */
[----:B------:R-:W-:Y:S01]  /*2fa0*/  VIADD R45, R17, 0xfffff200 ;  /* 0xfffff200112d7836 */ /* 0x000fe20000000000 */
[----:B------:R-:W0:Y:S01]  /*2fb0*/  LDS R25, [R16] ;  /* 0x0000000010197984 */ /* 0x000e220000000800 */
[C---:B------:R-:W-:Y:S02]  /*2fc0*/  @P3 VIADD R41, R0.reuse, 0xfffff900 ;  /* 0xfffff90000293836 */ /* 0x040fe40000000000 */
[----:B------:R-:W-:Y:S01]  /*2fd0*/  IMAD.WIDE R10, R31, 0x4, R2 ;  /* 0x000000041f0a7825 */ /* 0x000fe200078e0202 */
[----:B------:R-:W1:Y:S03]  /*2fe0*/  LDS R27, [R16+0x700] ;  /* 0x00070000101b7984 */ /* 0x000e660000000800 */
[----:B------:R-:W-:Y:S01]  /*2ff0*/  VIADD R49, R17, 0xfffff040 ;  /* 0xfffff04011317836 */ /* 0x000fe20000000000 */
[----:B------:R-:W2:Y:S01]  /*3000*/  LDS R29, [R16+0xe00] ;  /* 0x000e0000101d7984 */ /* 0x000ea20000000800 */
[----:B------:R-:W-:-:S02]  /*3010*/  @P2 VIADD R45, R0, 0xfffffac0 ;  /* 0xfffffac0002d2836 */ /* 0x000fc40000000000 */
[--C-:B------:R-:W-:Y:S01]  /*3020*/  IMAD.WIDE R12, R13, 0x4, R2.reuse ;  /* 0x000000040d0c7825 */ /* 0x100fe200078e0202 */
[----:B------:R-:W3:Y:S03]  /*3030*/  LDS R33, [R16+0x1500] ;  /* 0x0015000010217984 */ /* 0x000ee60000000800 */
[----:B------:R-:W-:Y:S01]  /*3040*/  VIADD R53, R17, 0xffffee80 ;  /* 0xffffee8011357836 */ /* 0x000fe20000000000 */
[----:B------:R-:W4:Y:S01]  /*3050*/  LDS R35, [R16+0x1c00] ;  /* 0x001c000010237984 */ /* 0x000f220000000800 */
[C---:B------:R-:W-:Y:S02]  /*3060*/  @P1 VIADD R49, R0.reuse, 0xfffffc80 ;  /* 0xfffffc8000311836 */ /* 0x040fe40000000000 */
[--C-:B------:R-:W-:Y:S01]  /*3070*/  IMAD.WIDE R14, R15, 0x4, R2.reuse ;  /* 0x000000040f0e7825 */ /* 0x100fe200078e0202 */
[----:B------:R-:W4:Y:S03]  /*3080*/  LDS R37, [R16+0x2300] ;  /* 0x0023000010257984 */ /* 0x000f260000000800 */
[----:B------:R-:W-:Y:S01]  /*3090*/  @P0 VIADD R53, R0, 0xfffffe40 ;  /* 0xfffffe4000350836 */ /* 0x000fe20000000000 */
[----:B------:R-:W4:Y:S01]  /*30a0*/  LDS R39, [R16+0x2a00] ;  /* 0x002a000010277984 */ /* 0x000f220000000800 */
[----:B------:R-:W-:-:S03]  /*30b0*/  IMAD.WIDE R20, R45, 0x4, R2 ;  /* 0x000000042d147825 */ /* 0x000fc600078e0202 */
[----:B------:R-:W4:Y:S01]  /*30c0*/  LDS R43, [R16+0x3100] ;  /* 0x00310000102b7984 */ /* 0x000f220000000800 */
[----:B------:R-:W-:-:S03]  /*30d0*/  IMAD.WIDE R22, R49, 0x4, R2 ;  /* 0x0000000431167825 */ /* 0x000fc600078e0202 */
[----:B------:R-:W4:Y:S04]  /*30e0*/  LDS R47, [R16+0x3800] ;  /* 0x00380000102f7984 */ /* 0x000f280000000800 */
[----:B------:R-:W4:Y:S04]  /*30f0*/  LDS R51, [R16+0x3f00] ;  /* 0x003f000010337984 */ /* 0x000f280000000800 */
[----:B------:R1:W4:Y:S04]  /*3100*/  LDS R55, [R16+0x4600] ;  /* 0x0046000010377984 */ /* 0x0003280000000800 */
[----:B0-----:R-:W-:Y:S01]  /*3110*/  STG.E desc[UR8][R4.64], R25 ;  /* 0x0000001904007986 */ /* 0x001fe2000c101908 */
[----:B-1----:R-:W-:-:S03]  /*3120*/  IMAD.WIDE R16, R19, 0x4, R2 ;  /* 0x0000000413107825 */ /* 0x002fc600078e0202 */
[----:B------:R-:W-:Y:S01]  /*3130*/  STG.E desc[UR8][R6.64], R27 ;  /* 0x0000001b06007986 */ /* 0x000fe2000c101908 */
[----:B------:R-:W-:-:S03]  /*3140*/  IMAD.WIDE R18, R41, 0x4, R2 ;  /* 0x0000000429127825 */ /* 0x000fc600078e0202 */
[----:B--2---:R-:W-:Y:S01]  /*3150*/  STG.E desc[UR8][R8.64], R29 ;  /* 0x0000001d08007986 */ /* 0x004fe2000c101908 */
[----:B------:R-:W-:-:S03]  /*3160*/  IMAD.WIDE R2, R53, 0x4, R2 ;  /* 0x0000000435027825 */ /* 0x000fc600078e0202 */
[----:B---3--:R-:W-:Y:S04]  /*3170*/  STG.E desc[UR8][R10.64], R33 ;  /* 0x000000210a007986 */ /* 0x008fe8000c101908 */
[----:B----4-:R-:W-:Y:S04]  /*3180*/  STG.E desc[UR8][R12.64], R35 ;  /* 0x000000230c007986 */ /* 0x010fe8000c101908 */
[----:B------:R-:W-:Y:S04]  /*3190*/  STG.E desc[UR8][R14.64], R37 ;  /* 0x000000250e007986 */ /* 0x000fe8000c101908 */
[----:B------:R-:W-:Y:S04]  /*31a0*/  STG.E desc[UR8][R16.64], R39 ;  /* 0x0000002710007986 */ /* 0x000fe8000c101908 */
[----:B------:R-:W-:Y:S04]  /*31b0*/  STG.E desc[UR8][R18.64], R43 ;  /* 0x0000002b12007986 */ /* 0x000fe8000c101908 */
[----:B------:R-:W-:Y:S04]  /*31c0*/  STG.E desc[UR8][R20.64], R47 ;  /* 0x0000002f14007986 */ /* 0x000fe8000c101908 */
[----:B------:R-:W-:Y:S04]  /*31d0*/  STG.E desc[UR8][R22.64], R51 ;  /* 0x0000003316007986 */ /* 0x000fe8000c101908 */
[----:B------:R-:W-:Y:S01]  /*31e0*/  STG.E desc[UR8][R2.64], R55 ;  /* 0x0000003702007986 */ /* 0x000fe2000c101908 */
[----:B------:R-:W-:Y:S05]  /*31f0*/  EXIT ;  /* 0x000000000000794d */ /* 0x000fea0003800000 */
.L_x_95:
[----:B------:R-:W0:Y:S01]  /*3200*/  LDCU UR6, c[0x0][0x3ac] ;  /* 0x00007580ff0677ac */ /* 0x000e220008000800 */
[----:B------:R-:W-:Y:S01]  /*3210*/  ISETP.NE.AND P0, PT, R0, RZ, PT ;  /* 0x000000ff0000720c */ /* 0x000fe20003f05270 */
[----:B------:R-:W-:Y:S01]  /*3220*/  BSSY.RECONVERGENT B0, `(.L_x_110) ;  /* 0x0000378000007945 */ /* 0x000fe20003800200 */
[----:B0-----:R-:W-:-:S11]  /*3230*/  IADD3 R16, PT, PT, -R17, UR6, RZ ;  /* 0x0000000611107c10 */ /* 0x001fd6000fffe1ff */
[----:B------:R-:W-:Y:S05]  /*3240*/  @P0 BRA `(.L_x_111) ;  /* 0x0000001400a00947 */ /* 0x000fea0003800000 */
[----:B------:R-:W0:Y:S01]  /*3250*/  S2R R3, SR_TID.X ;  /* 0x0000000000037919 */ /* 0x000e220000002100 */
[----:B------:R-:W1:Y:S01]  /*3260*/  LDC.64 R6, c[0x0][0x380] ;  /* 0x0000e000ff067b82 */ /* 0x000e620000000a00 */
[----:B------:R-:W2:Y:S01]  /*3270*/  LDCU.64 UR4, c[0x0][0x388] ;  /* 0x00007100ff0477ac */ /* 0x000ea20008000a00 */
[----:B0-----:R-:W-:-:S04]  /*3280*/  IMAD R19, R3, 0xb, RZ ;  /* 0x0000000b03137824 */ /* 0x001fc800078e02ff */
[C---:B------:R-:W-:Y:S01]  /*3290*/  VIADD R11, R19.reuse, 0x2 ;  /* 0x00000002130b7836 */ /* 0x040fe20000000000 */
[CC--:B------:R-:W-:Y:S01]  /*32a0*/  ISETP.GE.AND P6, PT, R19.reuse, R16.reuse, PT ;  /* 0x000000101300720c */ /* 0x0c0fe20003fc6270 */
[C---:B------:R-:W-:Y:S02]  /*32b0*/  VIADD R5, R19.reuse, 0x4 ;  /* 0x0000000413057836 */ /* 0x040fe40000000000 */
[----:B------:R-:W-:Y:S01]  /*32c0*/  VIADD R29, R19, 0x1 ;  /* 0x00000001131d7836 */ /* 0x000fe20000000000 */
[-C--:B------:R-:W-:Y:S01]  /*32d0*/  ISETP.GE.AND P4, PT, R11, R16.reuse, PT ;  /* 0x000000100b00720c */ /* 0x080fe20003f86270 */
[----:B------:R-:W-:Y:S01]  /*32e0*/  VIADD R31, R19, 0x3 ;  /* 0x00000003131f7836 */ /* 0x000fe20000000000 */
[-C--:B------:R-:W-:Y:S01]  /*32f0*/  ISETP.GE.AND P0, PT, R5, R16.reuse, PT ;  /* 0x000000100500720c */ /* 0x080fe20003f06270 */
[----:B------:R-:W-:Y:S01]  /*3300*/  IMAD.IADD R9, R17, 0x1, R19 ;  /* 0x0000000111097824 */ /* 0x000fe200078e0213 */
[-C--:B------:R-:W-:Y:S01]  /*3310*/  ISETP.GE.AND P5, PT, R29, R16.reuse, PT ;  /* 0x000000101d00720c */ /* 0x080fe20003fa6270 */
[----:B------:R-:W-:Y:S01]  /*3320*/  VIADD R5, R19, 0x5 ;  /* 0x0000000513057836 */ /* 0x000fe20000000000 */
[-C--:B------:R-:W-:Y:S01]  /*3330*/  ISETP.GE.AND P3, PT, R31, R16.reuse, PT ;  /* 0x000000101f00720c */ /* 0x080fe20003f66270 */
[----:B------:R-:W-:Y:S01]  /*3340*/  VIADD R13, R19, 0x6 ;  /* 0x00000006130d7836 */ /* 0x000fe20000000000 */
[C---:B--2---:R-:W-:Y:S01]  /*3350*/  IADD3 R4, P2, PT, R9.reuse, UR4, RZ ;  /* 0x0000000409047c10 */ /* 0x044fe2000ff5e0ff */
[----:B-1----:R-:W-:Y:S01]  /*3360*/  IMAD.WIDE.U32 R6, R9, 0x4, R6 ;  /* 0x0000000409067825 */ /* 0x002fe200078e0006 */
[----:B------:R-:W-:-:S03]  /*3370*/  ISETP.GE.AND P1, PT, R5, R16, PT ;  /* 0x000000100500720c */ /* 0x000fc60003f26270 */
[----:B------:R-:W-:Y:S01]  /*3380*/  IMAD.X R5, RZ, RZ, UR5, P2 ;  /* 0x00000005ff057e24 */ /* 0x000fe200090e06ff */
[----:B------:R-:W-:Y:S01]  /*3390*/  ISETP.GE.AND P2, PT, R13, R16, PT ;  /* 0x000000100d00720c */ /* 0x000fe20003f46270 */
[C---:B------:R-:W-:Y:S01]  /*33a0*/  VIADD R9, R19.reuse, 0x7 ;  /* 0x0000000713097836 */ /* 0x040fe20000000000 */
[----:B------:R-:W2:Y:S01]  /*33b0*/  @!P6 LDG.E R20, desc[UR8][R6.64] ;  /* 0x000000080614e981 */ /* 0x000ea2000c1e1900 */
[C---:B------:R-:W-:Y:S02]  /*33c0*/  VIADD R13, R19.reuse, 0x8 ;  /* 0x00000008130d7836 */ /* 0x040fe40000000000 */
[C---:B------:R-:W-:Y:S01]  /*33d0*/  VIADD R15, R19.reuse, 0x9 ;  /* 0x00000009130f7836 */ /* 0x040fe20000000000 */
[----:B------:R-:W3:Y:S01]  /*33e0*/  @!P5 LDG.E R27, desc[UR8][R6.64+0x4] ;  /* 0x00000408061bd981 */ /* 0x000ee2000c1e1900 */
[----:B------:R-:W-:-:S03]  /*33f0*/  VIADD R33, R19, 0xa ;  /* 0x0000000a13217836 */ /* 0x000fc60000000000 */
[----:B------:R-:W4:Y:S01]  /*3400*/  @!P4 LDG.E R23, desc[UR8][R6.64+0x8] ;  /* 0x000008080617c981 */ /* 0x000f22000c1e1900 */
[-C--:B------:R-:W-:Y:S02]  /*3410*/  ISETP.GE.AND P4, PT, R13, R16.reuse, PT ;  /* 0x000000100d00720c */ /* 0x080fe40003f86270 */
[-C--:B------:R-:W-:Y:S01]  /*3420*/  ISETP.GE.AND P5, PT, R15, R16.reuse, PT ;  /* 0x000000100f00720c */ /* 0x080fe20003fa6270 */
[----:B------:R-:W5:Y:S01]  /*3430*/  @!P3 LDG.E R26, desc[UR8][R6.64+0xc] ;  /* 0x00000c08061ab981 */ /* 0x000f62000c1e1900 */
[-C--:B------:R-:W-:Y:S02]  /*3440*/  ISETP.GE.AND P3, PT, R9, R16.reuse, PT ;  /* 0x000000100900720c */ /* 0x080fe40003f66270 */
[----:B------:R-:W-:Y:S01]  /*3450*/  ISETP.GE.AND P6, PT, R33, R16, PT ;  /* 0x000000102100720c */ /* 0x000fe20003fc6270 */
[----:B------:R-:W5:Y:S04]  /*3460*/  @!P0 LDG.E R25, desc[UR8][R6.64+0x10] ;  /* 0x0000100806198981 */ /* 0x000f68000c1e1900 */
[----:B------:R-:W5:Y:S04]  /*3470*/  @!P1 LDG.E R24, desc[UR8][R6.64+0x14] ;  /* 0x0000140806189981 */ /* 0x000f68000c1e1900 */
[----:B------:R-:W5:Y:S04]  /*3480*/  @!P2 LDG.E R22, desc[UR8][R6.64+0x18] ;  /* 0x000018080616a981 */ /* 0x000f68000c1e1900 */
[----:B------:R-:W5:Y:S04]  /*3490*/  @!P3 LDG.E R21, desc[UR8][R6.64+0x1c] ;  /* 0x00001c080615b981 */ /* 0x000f68000c1e1900 */
[----:B------:R-:W5:Y:S04]  /*34a0*/  @!P4 LDG.E R18, desc[UR8][R6.64+0x20] ;  /* 0x000020080612c981 */ /* 0x000f68000c1e1900 */
[----:B------:R-:W5:Y:S04]  /*34b0*/  @!P5 LDG.E R17, desc[UR8][R6.64+0x24] ;  /* 0x000024080611d981 */ /* 0x000f68000c1e1900 */
[----:B------:R0:W5:Y:S01]  /*34c0*/  @!P6 LDG.E R2, desc[UR8][R6.64+0x28] ;  /* 0x000028080602e981 */ /* 0x000162000c1e1900 */
[----:B------:R-:W-:Y:S01]  /*34d0*/  BAR.SYNC.DEFER_BLOCKING 0x0 ;  /* 0x0000000000007b1d */ /* 0x000fe20000010000 */
[----:B------:R-:W-:-:S02]  /*34e0*/  P2R R8, PR, RZ, 0x4 ;  /* 0x00000004ff087803 */ /* 0x000fc40000000000 */
[----:B------:R-:W-:-:S13]  /*34f0*/  ISETP.GE.AND P2, PT, R19, R16, PT ;  /* 0x000000101300720c */ /* 0x000fda0003f46270 */
[----:B------:R-:W2:Y:S01]  /*3500*/  @!P2 LDG.E.U8 R0, desc[UR8][R4.64] ;  /* 0x000000080400a981 */ /* 0x000ea2000c1e1100 */
[----:B------:R-:W-:Y:S02]  /*3510*/  P2R R12, PR, RZ, 0x2 ;  /* 0x00000002ff0c7803 */ /* 0x000fe40000000000 */
[----:B------:R-:W-:Y:S02]  /*3520*/  ISETP.GE.AND P1, PT, R29, R16, PT ;  /* 0x000000101d00720c */ /* 0x000fe40003f26270 */
[----:B------:R-:W-:Y:S01]  /*3530*/  P2R R10, PR, RZ, 0x1 ;  /* 0x00000001ff0a7803 */ /* 0x000fe20000000000 */
[----:B------:R-:W-:Y:S01]  /*3540*/  IMAD.MOV.U32 R28, RZ, RZ, 0x1 ;  /* 0x00000001ff1c7424 */ /* 0x000fe200078e00ff */
[----:B------:R-:W3:Y:S01]  /*3550*/  @!P3 LDG.E.U8 R7, desc[UR8][R4.64+0x7] ;  /* 0x000007080407b981 */ /* 0x000ee2000c1e1100 */
[----:B------:R-:W-:Y:S02]  /*3560*/  IMAD.MOV.U32 R33, RZ, RZ, 0x1 ;  /* 0x00000001ff217424 */ /* 0x000fe400078e00ff */
[----:B------:R-:W-:Y:S01]  /*3570*/  IMAD.MOV.U32 R30, RZ, RZ, 0x1 ;  /* 0x00000001ff1e7424 */ /* 0x000fe200078e00ff */
[----:B------:R-:W4:Y:S01]  /*3580*/  @!P5 LDG.E.U8 R9, desc[UR8][R4.64+0x9] ;  /* 0x000009080409d981 */ /* 0x000f22000c1e1100 */
[----:B--2---:R-:W-:-:S04]  /*3590*/  @!P2 ISETP.NE.AND P0, PT, R0, RZ, PT ;  /* 0x000000ff0000a20c */ /* 0x004fc80003f05270 */
[----:B------:R-:W2:Y:S01]  /*35a0*/  @!P1 LDG.E.U8 R0, desc[UR8][R4.64+0x1] ;  /* 0x0000010804009981 */ /* 0x000ea2000c1e1100 */
[----:B------:R-:W-:Y:S02]  /*35b0*/  @!P2 SEL R28, RZ, 0x1, !P0 ;  /* 0x00000001ff1ca807 */ /* 0x000fe40004000000 */
[----:B------:R-:W-:Y:S02]  /*35c0*/  ISETP.GE.AND P2, PT, R11, R16, PT ;  /* 0x000000100b00720c */ /* 0x000fe40003f46270 */
[----:B--2---:R-:W-:-:S11]  /*35d0*/  @!P1 ISETP.NE.AND P0, PT, R0, RZ, PT ;  /* 0x000000ff0000920c */ /* 0x004fd60003f05270 */
[----:B------:R-:W2:Y:S01]  /*35e0*/  @!P2 LDG.E.U8 R0, desc[UR8][R4.64+0x2] ;  /* 0x000002080400a981 */ /* 0x000ea2000c1e1100 */
[----:B------:R-:W-:Y:S02]  /*35f0*/  @!P1 SEL R33, RZ, 0x1, !P0 ;  /* 0x00000001ff219807 */ /* 0x000fe40004000000 */
[----:B------:R-:W-:Y:S02]  /*3600*/  ISETP.GE.AND P0, PT, R31, R16, PT ;  /* 0x000000101f00720c */ /* 0x000fe40003f06270 */
[----:B--2---:R-:W-:-:S11]  /*3610*/  @!P2 ISETP.NE.AND P1, PT, R0, RZ, PT ;  /* 0x000000ff0000a20c */ /* 0x004fd60003f25270 */
[----:B------:R-:W2:Y:S01]  /*3620*/  @!P0 LDG.E.U8 R0, desc[UR8][R4.64+0x3] ;  /* 0x0000030804008981 */ /* 0x000ea2000c1e1100 */
[----:B------:R-:W-:Y:S01]  /*3630*/  @!P2 SEL R30, RZ, 0x1, !P1 ;  /* 0x00000001ff1ea807 */ /* 0x000fe20004800000 */
[----:B------:R-:W-:Y:S01]  /*3640*/  IMAD.MOV.U32 R32, RZ, RZ, 0x1 ;  /* 0x00000001ff207424 */ /* 0x000fe200078e00ff */
[----:B--2---:R-:W-:-:S04]  /*3650*/  @!P0 ISETP.NE.AND P1, PT, R0, RZ, PT ;  /* 0x000000ff0000820c */ /* 0x004fc80003f25270 */
[----:B------:R-:W-:Y:S02]  /*3660*/  @!P0 SEL R32, RZ, 0x1, !P1 ;  /* 0x00000001ff208807 */ /* 0x000fe40004800000 */
[----:B------:R-:W-:Y:S01]  /*3670*/  ISETP.NE.AND P0, PT, R10, RZ, PT ;  /* 0x000000ff0a00720c */ /* 0x000fe20003f05270 */
[----:B------:R-:W-:Y:S01]  /*3680*/  IMAD.MOV.U32 R35, RZ, RZ, 0x1 ;  /* 0x00000001ff237424 */ /* 0x000fe200078e00ff */
[----:B------:R-:W-:Y:S01]  /*3690*/  ISETP.NE.AND P2, PT, R8, RZ, PT ;  /* 0x000000ff0800720c */ /* 0x000fe20003f45270 */
[----:B------:R-:W2:Y:S04]  /*36a0*/  @!P6 LDG.E.U8 R10, desc[UR8][R4.64+0xa] ;  /* 0x00000a08040ae981 */ /* 0x000ea8000c1e1100 */
[----:B------:R-:W5:Y:S06]  /*36b0*/  @!P4 LDG.E.U8 R8, desc[UR8][R4.64+0x8] ;  /* 0x000008080408c981 */ /* 0x000f6c000c1e1100 */
[----:B------:R-:W3:Y:S04]  /*36c0*/  @!P0 LDG.E.U8 R0, desc[UR8][R4.64+0x4] ;  /* 0x0000040804008981 */ /* 0x000ee8000c1e1100 */
[----:B------:R-:W4:Y:S01]  /*36d0*/  @!P2 LDG.E.U8 R6, desc[UR8][R4.64+0x6] ;  /* 0x000006080406a981 */ /* 0x000f22000c1e1100 */
[----:B---3--:R-:W-:-:S04]  /*36e0*/  @!P0 ISETP.NE.AND P1, PT, R0, RZ, PT ;  /* 0x000000ff0000820c */ /* 0x008fc80003f25270 */
[----:B------:R-:W-:Y:S02]  /*36f0*/  @!P0 SEL R35, RZ, 0x1, !P1 ;  /* 0x00000001ff238807 */ /* 0x000fe40004800000 */
[----:B------:R-:W-:-:S13]  /*3700*/  ISETP.NE.AND P1, PT, R12, RZ, PT ;  /* 0x000000ff0c00720c */ /* 0x000fda0003f25270 */
[----:B------:R-:W3:Y:S01]  /*3710*/  @!P1 LDG.E.U8 R0, desc[UR8][R4.64+0x5] ;  /* 0x0000050804009981 */ /* 0x000ee2000c1e1100 */
[----:B------:R-:W-:Y:S02]  /*3720*/  IMAD.MOV.U32 R34, RZ, RZ, 0x1 ;  /* 0x00000001ff227424 */ /* 0x000fe400078e00ff */
[----:B------:R-:W-:Y:S02]  /*3730*/  IMAD.MOV.U32 R37, RZ, RZ, 0x1 ;  /* 0x00000001ff257424 */ /* 0x000fe400078e00ff */
[----:B------:R-:W-:Y:S02]  /*3740*/  IMAD.MOV.U32 R36, RZ, RZ, 0x1 ;  /* 0x00000001ff247424 */ /* 0x000fe400078e00ff */
[----:B------:R-:W-:Y:S02]  /*3750*/  IMAD.MOV.U32 R39, RZ, RZ, 0x1 ;  /* 0x00000001ff277424 */ /* 0x000fe400078e00ff */
[----:B------:R-:W-:Y:S02]  /*3760*/  IMAD.MOV.U32 R41, RZ, RZ, 0x1 ;  /* 0x00000001ff297424 */ /* 0x000fe400078e00ff */
[----:B------:R-:W-:Y:S01]  /*3770*/  IMAD.MOV.U32 R38, RZ, RZ, 0x1 ;  /* 0x00000001ff267424 */ /* 0x000fe200078e00ff */
[----:B------:R-:W1:Y:S01]  /*3780*/  S2UR UR5, SR_CgaCtaId ;  /* 0x00000000000579c3 */ /* 0x000e620000008800 */
[----:B------:R-:W-:-:S02]  /*3790*/  UMOV UR4, 0x400 ;  /* 0x0000040000047882 */ /* 0x000fc40000000000 */
[----:B-1----:R-:W-:-:S05]  /*37a0*/  ULEA UR4, UR5, UR4, 0x18 ;  /* 0x0000000405047291 */ /* 0x002fca000f8ec0ff */
[----:B------:R-:W-:Y:S01]  /*37b0*/  BAR.SYNC.DEFER_BLOCKING 0x0 ;  /* 0x0000000000007b1d */ /* 0x000fe20000010000 */
[----:B------:R-:W-:Y:S02]  /*37c0*/  SHF.R.U32.HI R40, RZ, 0x5, R3 ;  /* 0x00000005ff287819 */ /* 0x000fe40000011603 */
[----:B---3--:R-:W-:Y:S02]  /*37d0*/  @!P1 ISETP.NE.AND P0, PT, R0, RZ, PT ;  /* 0x000000ff0000920c */ /* 0x008fe40003f05270 */
[----:B------:R-:W-:Y:S02]  /*37e0*/  IADD3 R0, PT, PT, R30, R33, R28 ;  /* 0x000000211e007210 */ /* 0x000fe40007ffe01c */
[----:B------:R-:W-:Y:S02]  /*37f0*/  @!P1 SEL R34, RZ, 0x1, !P0 ;  /* 0x00000001ff229807 */ /* 0x000fe40004000000 */
[----:B----4-:R-:W-:Y:S02]  /*3800*/  @!P2 ISETP.NE.AND P1, PT, R6, RZ, PT ;  /* 0x000000ff0600a20c */ /* 0x010fe40003f25270 */
[----:B------:R-:W-:-:S02]  /*3810*/  @!P3 ISETP.NE.AND P0, PT, R7, RZ, PT ;  /* 0x000000ff0700b20c */ /* 0x000fc40003f05270 */
[----:B------:R-:W-:Y:S02]  /*3820*/  @!P2 SEL R37, RZ, 0x1, !P1 ;  /* 0x00000001ff25a807 */ /* 0x000fe40004800000 */
[----:B-----5:R-:W-:Y:S02]  /*3830*/  @!P4 ISETP.NE.AND P2, PT, R8, RZ, PT ;  /* 0x000000ff0800c20c */ /* 0x020fe40003f45270 */
[----:B------:R-:W-:Y:S02]  /*3840*/  IADD3 R0, PT, PT, R35, R32, R0 ;  /* 0x0000002023007210 */ /* 0x000fe40007ffe000 */
[----:B------:R-:W-:Y:S02]  /*3850*/  @!P3 SEL R36, RZ, 0x1, !P0 ;  /* 0x00000001ff24b807 */ /* 0x000fe40004000000 */
[----:B------:R-:W-:Y:S02]  /*3860*/  @!P5 ISETP.NE.AND P1, PT, R9, RZ, PT ;  /* 0x000000ff0900d20c */ /* 0x000fe40003f25270 */
[----:B--2---:R-:W-:-:S02]  /*3870*/  @!P6 ISETP.NE.AND P0, PT, R10, RZ, PT ;  /* 0x000000ff0a00e20c */ /* 0x004fc40003f05270 */
[----:B------:R-:W-:Y:S02]  /*3880*/  @!P4 SEL R39, RZ, 0x1, !P2 ;  /* 0x00000001ff27c807 */ /* 0x000fe40005000000 */
[----:B------:R-:W-:Y:S02]  /*3890*/  IADD3 R0, PT, PT, R37, R34, R0 ;  /* 0x0000002225007210 */ /* 0x000fe40007ffe000 */
[----:B------:R-:W-:Y:S02]  /*38a0*/  @!P5 SEL R41, RZ, 0x1, !P1 ;  /* 0x00000001ff29d807 */ /* 0x000fe40004800000 */
[----:B------:R-:W-:Y:S02]  /*38b0*/  @!P6 SEL R38, RZ, 0x1, !P0 ;  /* 0x00000001ff26e807 */ /* 0x000fe40004000000 */
[----:B------:R-:W-:-:S04]  /*38c0*/  IADD3 R0, PT, PT, R39, R36, R0 ;  /* 0x0000002427007210 */ /* 0x000fc80007ffe000 */
[----:B------:R-:W-:-:S05]  /*38d0*/  IADD3 R4, PT, PT, R38, R41, R0 ;  /* 0x0000002926047210 */ /* 0x000fca0007ffe000 */
[----:B------:R-:W1:Y:S02]  /*38e0*/  SHFL.UP P0, R5, R4, 0x1, RZ ;  /* 0x0420000004057989 */ /* 0x000e6400000000ff */
[----:B-1----:R-:W-:-:S05]  /*38f0*/  @P0 IMAD.IADD R5, R4, 0x1, R5 ;  /* 0x0000000104050824 */ /* 0x002fca00078e0205 */
[----:B0-----:R-:W0:Y:S02]  /*3900*/  SHFL.UP P0, R6, R5, 0x2, RZ ;  /* 0x0440000005067989 */ /* 0x001e2400000000ff */
[----:B0-----:R-:W-:-:S05]  /*3910*/  @P0 IMAD.IADD R6, R5, 0x1, R6 ;  /* 0x0000000105060824 */ /* 0x001fca00078e0206 */
[----:B------:R-:W0:Y:S01]  /*3920*/  SHFL.UP P0, R7, R6, 0x4, RZ ;  /* 0x0480000006077989 */ /* 0x000e2200000000ff */
[----:B------:R-:W1:Y:S01]  /*3930*/  S2R R0, SR_LANEID ;  /* 0x0000000000007919 */ /* 0x000e620000000000 */
[----:B0-----:R-:W-:-:S05]  /*3940*/  @P0 IMAD.IADD R7, R6, 0x1, R7 ;  /* 0x0000000106070824 */ /* 0x001fca00078e0207 */
[----:B------:R-:W0:Y:S01]  /*3950*/  SHFL.UP P0, R8, R7, 0x8, RZ ;  /* 0x0500000007087989 */ /* 0x000e2200000000ff */
[----:B-1----:R-:W-:Y:S01]  /*3960*/  ISETP.NE.AND P1, PT, R0, 0x1f, PT ;  /* 0x0000001f0000780c */ /* 0x002fe20003f25270 */
        /* <DEDUP_REMOVED lines=20> */
[----:B------:R-:W-:Y:S01]  /*3ab0*/  ISETP.NE.AND P0, PT, R40, 0x5, PT ;  /* 0x000000052800780c */ /* 0x000fe20003f05270 */
[----:B------:R-:W-:-:S03]  /*3ac0*/  IMAD.IADD R9, R9, 0x1, R8 ;  /* 0x0000000109097824 */ /* 0x000fc600078e0208 */
[----:B------:R-:W-:Y:S02]  /*3ad0*/  SEL R4, R8, R4, !P0 ;  /* 0x0000000408047207 */ /* 0x000fe40004000000 */
[----:B------:R-:W-:-:S04]  /*3ae0*/  ISETP.NE.AND P0, PT, R40, 0x6, PT ;  /* 0x000000062800780c */ /* 0x000fc80003f05270 */
[----:B------:R-:W-:Y:S02]  /*3af0*/  SEL R6, R9, R4, !P0 ;  /* 0x0000000409067207 */ /* 0x000fe40004000000 */
[----:B------:R-:W0:Y:S01]  /*3b00*/  LDS.64 R4, [UR4+0x30] ;  /* 0x00003004ff047984 */ /* 0x000e220008000a00 */
[----:B------:R-:W-:Y:S01]  /*3b10*/  IMAD.IADD R10, R10, 0x1, R9 ;  /* 0x000000010a0a7824 */ /* 0x000fe200078e0209 */
[----:B------:R-:W-:Y:S01]  /*3b20*/  BAR.SYNC.DEFER_BLOCKING 0x0 ;  /* 0x0000000000007b1d */ /* 0x000fe20000010000 */
[----:B------:R-:W-:Y:S01]  /*3b30*/  ISETP.NE.AND P0, PT, R40, 0x7, PT ;  /* 0x000000072800780c */ /* 0x000fe20003f05270 */
[----:B------:R-:W-:Y:S02]  /*3b40*/  IMAD.IADD R7, R33, 0x1, R28 ;  /* 0x0000000121077824 */ /* 0x000fe400078e021c */
[----:B------:R-:W-:Y:S01]  /*3b50*/  IMAD.IADD R11, R11, 0x1, R10 ;  /* 0x000000010b0b7824 */ /* 0x000fe200078e020a */
[----:B------:R-:W-:Y:S02]  /*3b60*/  SEL R6, R10, R6, !P0 ;  /* 0x000000060a067207 */ /* 0x000fe40004000000 */
[----:B------:R-:W-:Y:S01]  /*3b70*/  ISETP.NE.AND P0, PT, R40, 0x8, PT ;  /* 0x000000082800780c */ /* 0x000fe20003f05270 */
[----:B------:R-:W-:-:S02]  /*3b80*/  IMAD.IADD R8, R7, 0x1, R30 ;  /* 0x0000000107087824 */ /* 0x000fc400078e021e */
[C---:B--2---:R-:W-:Y:S01]  /*3b90*/  IMAD.IADD R12, R11.reuse, 0x1, R12 ;  /* 0x000000010b0c7824 */ /* 0x044fe200078e020c */
[----:B------:R-:W-:Y:S01]  /*3ba0*/  SEL R6, R11, R6, !P0 ;  /* 0x000000060b067207 */ /* 0x000fe20004000000 */
[----:B------:R-:W-:Y:S01]  /*3bb0*/  IMAD.IADD R10, R8, 0x1, R32 ;  /* 0x00000001080a7824 */ /* 0x000fe200078e0220 */
[----:B------:R-:W-:Y:S01]  /*3bc0*/  ISETP.NE.AND P0, PT, R40, 0x9, PT ;  /* 0x000000092800780c */ /* 0x000fe20003f05270 */
[----:B------:R-:W-:Y:S02]  /*3bd0*/  IMAD.IADD R13, R13, 0x1, R12 ;  /* 0x000000010d0d7824 */ /* 0x000fe400078e020c */
[----:B------:R-:W-:Y:S01]  /*3be0*/  IMAD.IADD R9, R10, 0x1, R35 ;  /* 0x000000010a097824 */ /* 0x000fe200078e0223 */
[----:B------:R-:W-:Y:S02]  /*3bf0*/  SEL R6, R12, R6, !P0 ;  /* 0x000000060c067207 */ /* 0x000fe40004000000 */
[----:B------:R-:W-:Y:S01]  /*3c00*/  ISETP.NE.AND P0, PT, R40, 0xa, PT ;  /* 0x0000000a2800780c */ /* 0x000fe20003f05270 */
[----:B------:R-:W-:-:S02]  /*3c10*/  IMAD.IADD R14, R14, 0x1, R13 ;  /* 0x000000010e0e7824 */ /* 0x000fc400078e020d */
[----:B------:R-:W-:Y:S01]  /*3c20*/  IMAD.IADD R12, R9, 0x1, R34 ;  /* 0x00000001090c7824 */ /* 0x000fe200078e0222 */
[----:B------:R-:W-:Y:S02]  /*3c30*/  SEL R6, R13, R6, !P0 ;  /* 0x000000060d067207 */ /* 0x000fe40004000000 */
[----:B------:R-:W-:Y:S01]  /*3c40*/  ISETP.NE.AND P0, PT, R40, 0xb, PT ;  /* 0x0000000b2800780c */ /* 0x000fe20003f05270 */
[----:B------:R-:W-:Y:S02]  /*3c50*/  IMAD.IADD R11, R12, 0x1, R37 ;  /* 0x000000010c0b7824 */ /* 0x000fe400078e0225 */
[----:B------:R-:W-:Y:S01]  /*3c60*/  IMAD.IADD R15, R15, 0x1, R14 ;  /* 0x000000010f0f7824 */ /* 0x000fe200078e020e */
[----:B------:R-:W-:Y:S02]  /*3c70*/  SEL R6, R14, R6, !P0 ;  /* 0x000000060e067207 */ /* 0x000fe40004000000 */
[----:B------:R-:W-:Y:S01]  /*3c80*/  ISETP.NE.AND P0, PT, R40, 0xc, PT ;  /* 0x0000000c2800780c */ /* 0x000fe20003f05270 */
[----:B------:R-:W-:-:S03]  /*3c90*/  IMAD.IADD R14, R11, 0x1, R36 ;  /* 0x000000010b0e7824 */ /* 0x000fc600078e0224 */
[C---:B------:R-:W-:Y:S01]  /*3ca0*/  SEL R6, R15.reuse, R6, !P0 ;  /* 0x000000060f067207 */ /* 0x040fe20004000000 */
[----:B0-----:R-:W-:Y:S02]  /*3cb0*/  IMAD.IADD R15, R15, 0x1, R4 ;  /* 0x000000010f0f7824 */ /* 0x001fe400078e0204 */
[----:B------:R-:W-:Y:S01]  /*3cc0*/  IMAD.IADD R4, R14, 0x1, R39 ;  /* 0x000000010e047824 */ /* 0x000fe200078e0227 */
[----:B------:R-:W-:-:S03]  /*3cd0*/  ISETP.NE.AND P1, PT, R40, 0xd, PT ;  /* 0x0000000d2800780c */ /* 0x000fc60003f25270 */
[----:B------:R-:W-:Y:S01]  /*3ce0*/  IMAD.IADD R40, R4, 0x1, R41 ;  /* 0x0000000104287824 */ /* 0x000fe200078e0229 */
[----:B------:R-:W-:Y:S02]  /*3cf0*/  ISETP.NE.AND P2, PT, R0, RZ, PT ;  /* 0x000000ff0000720c */ /* 0x000fe40003f45270 */
[C---:B------:R-:W-:Y:S02]  /*3d00*/  SEL R6, R15.reuse, R6, !P1 ;  /* 0x000000060f067207 */ /* 0x040fe40004800000 */
[----:B------:R-:W-:Y:S02]  /*3d10*/  IADD3 R5, PT, PT, R15, R16, R5 ;  /* 0x000000100f057210 */ /* 0x000fe40007ffe005 */
[----:B------:R-:W-:Y:S02]  /*3d20*/  IADD3 R43, PT, PT, R43, -R38, -R40 ;  /* 0x800000262b2b7210 */ /* 0x000fe40007ffe828 */
[----:B------:R-:W-:Y:S01]  /*3d30*/  ISETP.GE.U32.AND P0, PT, R3, 0x20, PT ;  /* 0x000000200300780c */ /* 0x000fe20003f06070 */
[----:B------:R-:W-:Y:S01]  /*3d40*/  VIADD R5, R5, 0xffffecc0 ;  /* 0xffffecc005057836 */ /* 0x000fe20000000000 */
[----:B------:R-:W-:-:S02]  /*3d50*/  SEL R43, R43, RZ, P2 ;  /* 0x000000ff2b2b7207 */ /* 0x000fc40001000000 */
[----:B------:R-:W-:Y:S01]  /*3d60*/  SEL R6, R6, RZ, P0 ;  /* 0x000000ff06067207 */ /* 0x000fe20000000000 */
[----:B------:R-:W-:-:S04]  /*3d70*/  IMAD.IADD R0, R16, 0x1, -R5 ;  /* 0x0000000110007824 */ /* 0x000fc800078e0a05 */
[----:B------:R-:W-:Y:S01]  /*3d80*/  IMAD.IADD R6, R6, 0x1, R43 ;  /* 0x0000000106067824 */ /* 0x000fe200078e022b */
[----:B------:R-:W-:-:S03]  /*3d90*/  ISETP.NE.AND P1, PT, R28, RZ, PT ;  /* 0x000000ff1c00720c */ /* 0x000fc60003f25270 */
[----:B------:R-:W-:Y:S02]  /*3da0*/  IMAD.IADD R13, R19, 0x1, -R6 ;  /* 0x00000001130d7824 */ /* 0x000fe400078e0a06 */
[----:B------:R-:W-:Y:S01]  /*3db0*/  IMAD.IADD R15, R6, 0x1, R0 ;  /* 0x00000001060f7824 */ /* 0x000fe200078e0200 */
[----:B------:R-:W-:-:S03]  /*3dc0*/  IADD3 R29, PT, PT, R29, -R6, -R28 ;  /* 0x800000061d1d7210 */ /* 0x000fc60007ffe81c */
[----:B------:R-:W-:Y:S01]  /*3dd0*/  IMAD.IADD R28, R15, 0x1, R28 ;  /* 0x000000010f1c7824 */ /* 0x000fe200078e021c */
[----:B------:R-:W-:Y:S02]  /*3de0*/  SEL R13, R13, R15, !P1 ;  /* 0x0000000f0d0d7207 */ /* 0x000fe40004800000 */
[----:B------:R-:W-:Y:S02]  /*3df0*/  ISETP.NE.AND P1, PT, R33, RZ, PT ;  /* 0x000000ff2100720c */ /* 0x000fe40003f25270 */
[--C-:B------:R-:W-:Y:S02]  /*3e00*/  IADD3 R7, PT, PT, R19, -R7, -R6.reuse ;  /* 0x8000000713077210 */ /* 0x100fe40007ffe806 */
[----:B------:R-:W-:Y:S01]  /*3e10*/  SEL R29, R29, R28, !P1 ;  /* 0x0000001c1d1d7207 */ /* 0x000fe20004800000 */
[----:B------:R-:W-:Y:S01]  /*3e20*/  IMAD.IADD R28, R28, 0x1, R33 ;  /* 0x000000011c1c7824 */ /* 0x000fe200078e0221 */
[----:B------:R-:W-:Y:S01]  /*3e30*/  ISETP.NE.AND P1, PT, R30, RZ, PT ;  /* 0x000000ff1e00720c */ /* 0x000fe20003f25270 */
[----:B------:R-:W-:Y:S01]  /*3e40*/  VIADD R7, R7, 0x2 ;  /* 0x0000000207077836 */ /* 0x000fe20000000000 */
[----:B------:R-:W-:Y:S01]  /*3e50*/  IADD3 R15, PT, PT, R19, -R9, -R6 ;  /* 0x80000009130f7210 */ /* 0x000fe20007ffe806 */
[----:B------:R-:W-:-:S03]  /*3e60*/  IMAD.IADD R9, R28, 0x1, R30 ;  /* 0x000000011c097824 */ /* 0x000fc600078e021e */
[----:B------:R-:W-:Y:S02]  /*3e70*/  SEL R7, R7, R28, !P1 ;  /* 0x0000001c07077207 */ /* 0x000fe40004800000 */
[----:B------:R-:W-:Y:S01]  /*3e80*/  ISETP.NE.AND P1, PT, R32, RZ, PT ;  /* 0x000000ff2000720c */ /* 0x000fe20003f25270 */
[----:B------:R-:W-:Y:S01]  /*3e90*/  IMAD.IADD R32, R9, 0x1, R32 ;  /* 0x0000000109207824 */ /* 0x000fe200078e0220 */
[--C-:B------:R-:W-:Y:S02]  /*3ea0*/  IADD3 R12, PT, PT, R19, -R12, -R6.reuse ;  /* 0x8000000c130c7210 */ /* 0x100fe40007ffe806 */
[----:B------:R-:W-:Y:S01]  /*3eb0*/  ISETP.NE.AND P2, PT, R35, RZ, PT ;  /* 0x000000ff2300720c */ /* 0x000fe20003f45270 */
[----:B------:R-:W-:Y:S01]  /*3ec0*/  IMAD.IADD R35, R32, 0x1, R35 ;  /* 0x0000000120237824 */ /* 0x000fe200078e0223 */
[----:B------:R-:W-:Y:S01]  /*3ed0*/  IADD3 R8, PT, PT, R31, -R8, -R6 ;  /* 0x800000081f087210 */ /* 0x000fe20007ffe806 */
[----:B------:R-:W-:Y:S01]  /*3ee0*/  VIADD R12, R12, 0x6 ;  /* 0x000000060c0c7836 */ /* 0x000fe20000000000 */
[----:B------:R-:W-:Y:S01]  /*3ef0*/  ISETP.NE.AND P3, PT, R34, RZ, PT ;  /* 0x000000ff2200720c */ /* 0x000fe20003f65270 */
[----:B------:R-:W-:Y:S01]  /*3f00*/  IMAD.IADD R34, R35, 0x1, R34 ;  /* 0x0000000123227824 */ /* 0x000fe200078e0222 */
[----:B------:R-:W-:-:S02]  /*3f10*/  SEL R8, R8, R9, !P1 ;  /* 0x0000000908087207 */ /* 0x000fc40004800000 */
[----:B------:R-:W-:Y:S02]  /*3f20*/  ISETP.NE.AND P1, PT, R37, RZ, PT ;  /* 0x000000ff2500720c */ /* 0x000fe40003f25270 */
[C-C-:B------:R-:W-:Y:S02]  /*3f30*/  IADD3 R10, PT, PT, R19.reuse, -R10, -R6.reuse ;  /* 0x8000000a130a7210 */ /* 0x140fe40007ffe806 */
[----:B------:R-:W-:Y:S01]  /*3f40*/  SEL R12, R12, R34, !P1 ;  /* 0x000000220c0c7207 */ /* 0x000fe20004800000 */
[----:B------:R-:W-:Y:S01]  /*3f50*/  IMAD.IADD R34, R34, 0x1, R37 ;  /* 0x0000000122227824 */ /* 0x000fe200078e0225 */
[----:B------:R-:W-:Y:S01]  /*3f60*/  ISETP.NE.AND P0, PT, R38, RZ, PT ;  /* 0x000000ff2600720c */ /* 0x000fe20003f05270 */
[----:B------:R-:W-:Y:S01]  /*3f70*/  VIADD R10, R10, 0x4 ;  /* 0x000000040a0a7836 */ /* 0x000fe20000000000 */
[C-C-:B------:R-:W-:Y:S02]  /*3f80*/  IADD3 R11, PT, PT, R19.reuse, -R11, -R6.reuse ;  /* 0x8000000b130b7210 */ /* 0x140fe40007ffe806 */
[----:B------:R-:W-:-:S02]  /*3f90*/  IADD3 R31, PT, PT, R19, -R4, -R6 ;  /* 0x80000004131f7210 */ /* 0x000fc40007ffe806 */
[----:B------:R-:W-:Y:S01]  /*3fa0*/  LEA R13, R13, UR4, 0x2 ;  /* 0x000000040d0d7c11 */ /* 0x000fe2000f8e10ff */
[----:B------:R-:W-:Y:S01]  /*3fb0*/  VIADD R15, R15, 0x5 ;  /* 0x000000050f0f7836 */ /* 0x000fe20000000000 */
[----:B------:R-:W-:Y:S02]  /*3fc0*/  IADD3 R14, PT, PT, R19, -R14, -R6 ;  /* 0x8000000e130e7210 */ /* 0x000fe40007ffe806 */
[----:B------:R-:W-:Y:S02]  /*3fd0*/  LEA R4, R29, UR4, 0x2 ;  /* 0x000000041d047c11 */ /* 0x000fe4000f8e10ff */
[----:B------:R-:W-:Y:S01]  /*3fe0*/  ISETP.NE.AND P1, PT, R36, RZ, PT ;  /* 0x000000ff2400720c */ /* 0x000fe20003f25270 */
[----:B------:R-:W-:Y:S01]  /*3ff0*/  IMAD.IADD R36, R34, 0x1, R36 ;  /* 0x0000000122247824 */ /* 0x000fe200078e0224 */
[----:B------:R-:W-:Y:S01]  /*4000*/  IADD3 R19, PT, PT, R19, -R40, -R6 ;  /* 0x8000002813137210 */ /* 0x000fe20007ffe806 */
[----:B------:R-:W-:Y:S01]  /*4010*/  STS [R13], R20 ;  /* 0x000000140d007388 */ /* 0x000fe20000000800 */
[----:B------:R-:W-:Y:S01]  /*4020*/  VIADD R11, R11, 0x7 ;  /* 0x000000070b0b7836 */ /* 0x000fe20000000000 */
[----:B------:R-:W-:Y:S01]  /*4030*/  LEA R6, R7, UR4, 0x2 ;  /* 0x0000000407067c11 */ /* 0x000fe2000f8e10ff */
[----:B------:R-:W-:Y:S01]  /*4040*/  VIADD R14, R14, 0x8 ;  /* 0x000000080e0e7836 */ /* 0x000fe20000000000 */
[----:B------:R0:W-:Y:S01]  /*4050*/  STS [R4], R27 ;  /* 0x0000001b04007388 */ /* 0x0001e20000000800 */
[----:B------:R-:W-:Y:S01]  /*4060*/  SEL R10, R10, R32, !P2 ;  /* 0x000000200a0a7207 */ /* 0x000fe20005000000 */
[----:B------:R-:W-:Y:S01]  /*4070*/  VIADD R31, R31, 0x9 ;  /* 0x000000091f1f7836 */ /* 0x000fe20000000000 */
[----:B------:R-:W-:-:S02]  /*4080*/  SEL R15, R15, R35, !P3 ;  /* 0x000000230f0f7207 */ /* 0x000fc40005800000 */
[----:B------:R-:W-:Y:S02]  /*4090*/  LEA R7, R8, UR4, 0x2 ;  /* 0x0000000408077c11 */ /* 0x000fe4000f8e10ff */
[----:B------:R-:W-:Y:S02]  /*40a0*/  ISETP.NE.AND P2, PT, R39, RZ, PT ;  /* 0x000000ff2700720c */ /* 0x000fe40003f45270 */
[----:B------:R-:W-:Y:S01]  /*40b0*/  ISETP.NE.AND P3, PT, R41, RZ, PT ;  /* 0x000000ff2900720c */ /* 0x000fe20003f65270 */
[----:B0-----:R-:W-:Y:S01]  /*40c0*/  IMAD.IADD R4, R36, 0x1, R39 ;  /* 0x0000000124047824 */ /* 0x001fe200078e0227 */
[----:B------:R-:W-:Y:S01]  /*40d0*/  SEL R11, R11, R34, !P1 ;  /* 0x000000220b0b7207 */ /* 0x000fe20004800000 */
[----:B------:R0:W-:Y:S01]  /*40e0*/  STS [R6], R23 ;  /* 0x0000001706007388 */ /* 0x0001e20000000800 */
[----:B------:R-:W-:Y:S01]  /*40f0*/  LEA R10, R10, UR4, 0x2 ;  /* 0x000000040a0a7c11 */ /* 0x000fe2000f8e10ff */
[----:B------:R-:W-:Y:S01]  /*4100*/  VIADD R19, R19, 0xa ;  /* 0x0000000a13137836 */ /* 0x000fe20000000000 */
[----:B------:R-:W-:Y:S01]  /*4110*/  SEL R14, R14, R36, !P2 ;  /* 0x000000240e0e7207 */ /* 0x000fe20005000000 */
[----:B------:R1:W-:Y:S01]  /*4120*/  STS [R7], R26 ;  /* 0x0000001a07007388 */ /* 0x0003e20000000800 */
[----:B------:R-:W-:Y:S01]  /*4130*/  LEA R15, R15, UR4, 0x2 ;  /* 0x000000040f0f7c11 */ /* 0x000fe2000f8e10ff */
[----:B------:R-:W-:Y:S01]  /*4140*/  @P0 IMAD.IADD R19, R4, 0x1, R41 ;  /* 0x0000000104130824 */ /* 0x000fe200078e0229 */
[----:B------:R-:W-:Y:S01]  /*4150*/  SEL R31, R31, R4, !P3 ;  /* 0x000000041f1f7207 */ /* 0x000fe20005800000 */
[----:B------:R-:W-:Y:S01]  /*4160*/  STS [R10], R25 ;  /* 0x000000190a007388 */ /* 0x000fe20000000800 */
[----:B------:R-:W-:-:S02]  /*4170*/  LEA R9, R14, UR4, 0x2 ;  /* 0x000000040e097c11 */ /* 0x000fc4000f8e10ff */
[----:B0-----:R-:W-:Y:S02]  /*4180*/  LEA R6, R11, UR4, 0x2 ;  /* 0x000000040b067c11 */ /* 0x001fe4000f8e10ff */
[----:B-1----:R-:W-:Y:S01]  /*4190*/  LEA R7, R12, UR4, 0x2 ;  /* 0x000000040c077c11 */ /* 0x002fe2000f8e10ff */
[----:B------:R-:W-:Y:S01]  /*41a0*/  STS [R15], R24 ;  /* 0x000000180f007388 */ /* 0x000fe20000000800 */
[----:B------:R-:W-:Y:S02]  /*41b0*/  LEA R8, R31, UR4, 0x2 ;  /* 0x000000041f087c11 */ /* 0x000fe4000f8e10ff */
[----:B------:R-:W-:Y:S01]  /*41c0*/  LEA R19, R19, UR4, 0x2 ;  /* 0x0000000413137c11 */ /* 0x000fe2000f8e10ff */
[----:B------:R-:W-:Y:S04]  /*41d0*/  STS [R7], R22 ;  /* 0x0000001607007388 */ /* 0x000fe80000000800 */
[----:B------:R0:W-:Y:S04]  /*41e0*/  STS [R6], R21 ;  /* 0x0000001506007388 */ /* 0x0001e80000000800 */
[----:B------:R1:W-:Y:S04]  /*41f0*/  STS [R9], R18 ;  /* 0x0000001209007388 */ /* 0x0003e80000000800 */
[----:B------:R-:W-:Y:S04]  /*4200*/  STS [R8], R17 ;  /* 0x0000001108007388 */ /* 0x000fe80000000800 */
[----:B------:R2:W-:Y:S01]  /*4210*/  STS [R19], R2 ;  /* 0x0000000213007388 */ /* 0x0005e20000000800 */
[----:B------:R-:W-:-:S02]  /*4220*/  VIADD R29, R3, 0x1c0 ;  /* 0x000001c0031d7836 */ /* 0x000fc40000000000 */
[C---:B------:R-:W-:Y:S02]  /*4230*/  VIADD R33, R3.reuse, 0x380 ;  /* 0x0000038003217836 */ /* 0x040fe40000000000 */
[----:B------:R-:W-:Y:S01]  /*4240*/  VIADD R35, R3, 0x540 ;  /* 0x0000054003237836 */ /* 0x000fe20000000000 */
[----:B------:R-:W-:Y:S01]  /*4250*/  BAR.SYNC.DEFER_BLOCKING 0x0 ;  /* 0x0000000000007b1d */ /* 0x000fe20000010000 */
[-C--:B------:R-:W-:Y:S02]  /*4260*/  ISETP.GE.AND P1, PT, R29, R16.reuse, PT ;  /* 0x000000101d00720c */ /* 0x080fe40003f26270 */
[-C--:B------:R-:W-:Y:S02]  /*4270*/  ISETP.GE.AND P0, PT, R33, R16.reuse, PT ;  /* 0x000000102100720c */ /* 0x080fe40003f06270 */
[----:B------:R-:W-:Y:S02]  /*4280*/  ISETP.GE.AND P5, PT, R35, R16, PT ;  /* 0x000000102300720c */ /* 0x000fe40003fa6270 */
[----:B------:R-:W-:-:S02]  /*4290*/  LEA R4, R3, UR4, 0x2 ;  /* 0x0000000403047c11 */ /* 0x000fc4000f8e10ff */
[----:B------:R-:W-:Y:S02]  /*42a0*/  ISETP.GE.AND P4, PT, R33, R0, !P0 ;  /* 0x000000002100720c */ /* 0x000fe40004786270 */
[----:B0-----:R-:W-:-:S03]  /*42b0*/  IADD3 R6, PT, PT, -R3, UR6, RZ ;  /* 0x0000000603067c10 */ /* 0x001fc6000fffe1ff */
[----:B------:R-:W0:Y:S01]  /*42c0*/  @!P1 LDC.64 R10, c[0x0][0x390] ;  /* 0x0000e400ff0a9b82 */ /* 0x000e220000000a00 */
[----:B------:R-:W-:-:S07]  /*42d0*/  ISETP.GE.AND P3, PT, R29, R0, !P1 ;  /* 0x000000001d00720c */ /* 0x000fce0004f66270 */
[----:B------:R-:W3:Y:S01]  /*42e0*/  @!P0 LDC.64 R12, c[0x0][0x390] ;  /* 0x0000e400ff0c8b82 */ /* 0x000ee20000000a00 */
[----:B------:R4:W3:Y:S04]  /*42f0*/  @!P1 LDS R23, [R4+0x700] ;  /* 0x0007000004179984 */ /* 0x0008e80000000800 */
[----:B------:R4:W3:Y:S03]  /*4300*/  @!P0 LDS R25, [R4+0xe00] ;  /* 0x000e000004198984 */ /* 0x0008e60000000800 */
[----:B------:R-:W4:Y:S01]  /*4310*/  @!P5 LDC.64 R14, c[0x0][0x390] ;  /* 0x0000e400ff0edb82 */ /* 0x000f220000000a00 */
[----:B------:R0:W4:Y:S01]  /*4320*/  @!P5 LDS R27, [R4+0x1500] ;  /* 0x00150000041bd984 */ /* 0x0001220000000800 */
[----:B-1----:R-:W-:-:S02]  /*4330*/  @!P0 VIADD R9, R6, 0xfffffc7f ;  /* 0xfffffc7f06098836 */ /* 0x002fc40000000000 */
[--C-:B------:R-:W-:Y:S01]  /*4340*/  @P4 IMAD.IADD R9, R33, 0x1, -R0.reuse ;  /* 0x0000000121094824 */ /* 0x100fe200078e0a00 */
[----:B------:R-:W-:Y:S02]  /*4350*/  ISETP.GE.AND P4, PT, R3, R16, PT ;  /* 0x000000100300720c */ /* 0x000fe40003f86270 */
[----:B------:R-:W-:Y:S01]  /*4360*/  ISETP.GE.AND P2, PT, R35, R0, !P5 ;  /* 0x000000002300720c */ /* 0x000fe20006f46270 */
[----:B------:R-:W-:Y:S02]  /*4370*/  VIADD R21, R3, 0x700 ;  /* 0x0000070003157836 */ /* 0x000fe40000000000 */
[C---:B------:R-:W-:Y:S02]  /*4380*/  @!P1 VIADD R7, R6.reuse, 0xfffffe3f ;  /* 0xfffffe3f06079836 */ /* 0x040fe40000000000 */
[----:B------:R-:W-:Y:S01]  /*4390*/  @P3 IMAD.IADD R7, R29, 0x1, -R0 ;  /* 0x000000011d073824 */ /* 0x000fe200078e0a00 */
[----:B------:R-:W-:Y:S01]  /*43a0*/  ISETP.GE.AND P3, PT, R21, R16, PT ;  /* 0x000000101500720c */ /* 0x000fe20003f66270 */
[----:B------:R-:W-:Y:S01]  /*43b0*/  BSSY.RECONVERGENT B1, `(.L_x_112) ;  /* 0x0000011000017945 */ /* 0x000fe20003800200 */
[----:B--2---:R-:W-:-:S02]  /*43c0*/  @!P5 VIADD R19, R6, 0xfffffabf ;  /* 0xfffffabf0613d836 */ /* 0x004fc40000000000 */
[----:B------:R-:W-:Y:S01]  /*43d0*/  ISETP.GE.AND P6, PT, R21, R0, !P3 ;  /* 0x000000001500720c */ /* 0x000fe20005fc6270 */
[----:B0-----:R-:W-:-:S04]  /*43e0*/  @!P1 IMAD.WIDE R10, R7, 0x4, R10 ;  /* 0x00000004070a9825 */ /* 0x001fc800078e020a */
[----:B------:R-:W-:Y:S02]  /*43f0*/  @P2 IMAD.IADD R19, R35, 0x1, -R0 ;  /* 0x0000000123132824 */ /* 0x000fe400078e0a00 */
[----:B---3--:R-:W-:-:S04]  /*4400*/  @!P0 IMAD.WIDE R12, R9, 0x4, R12 ;  /* 0x00000004090c8825 */ /* 0x008fc800078e020c */
[C---:B------:R-:W-:Y:S02]  /*4410*/  VIADD R33, R3.reuse, 0x8c0 ;  /* 0x000008c003217836 */ /* 0x040fe40000000000 */
[----:B------:R-:W-:Y:S01]  /*4420*/  VIADD R35, R3, 0xa80 ;  /* 0x00000a8003237836 */ /* 0x000fe20000000000 */
[----:B------:R-:W-:Y:S06]  /*4430*/  @P4 BRA `(.L_x_113) ;  /* 0x0000000000204947 */ /* 0x000fec0003800000 */
[----:B------:R-:W0:Y:S01]  /*4440*/  LDS R7, [R4] ;  /* 0x0000000004077984 */ /* 0x000e220000000800 */
[----:B------:R-:W1:Y:S01]  /*4450*/  LDC.64 R8, c[0x0][0x390] ;  /* 0x0000e400ff087b82 */ /* 0x000e620000000a00 */
[----:B------:R-:W-:Y:S02]  /*4460*/  ISETP.GE.AND P2, PT, R3, R0, PT ;  /* 0x000000000300720c */ /* 0x000fe40003f46270 */
[----:B------:R-:W-:-:S05]  /*4470*/  LOP3.LUT R17, RZ, R3, RZ, 0x33, !PT ;  /* 0x00000003ff117212 */ /* 0x000fca00078e33ff */
[----:B------:R-:W-:-:S06]  /*4480*/  VIADD R17, R17, UR6 ;  /* 0x0000000611117c36 */ /* 0x000fcc0008000000 */
[----:B------:R-:W-:-:S04]  /*4490*/  @P2 IMAD.IADD R17, R3, 0x1, -R0 ;  /* 0x0000000103112824 */ /* 0x000fc800078e0a00 */
[----:B-1----:R-:W-:-:S05]  /*44a0*/  IMAD.WIDE R8, R17, 0x4, R8 ;  /* 0x0000000411087825 */ /* 0x002fca00078e0208 */
[----:B0-----:R0:W-:Y:S02]  /*44b0*/  STG.E desc[UR8][R8.64], R7 ;  /* 0x0000000708007986 */ /* 0x0011e4000c101908 */
.L_x_113:
[----:B------:R-:W-:Y:S05]  /*44c0*/  BSYNC.RECONVERGENT B1 ;  /* 0x0000000000017941 */ /* 0x000fea0003800200 */
.L_x_112:
[----:B------:R-:W-:Y:S01]  /*44d0*/  @!P1 STG.E desc[UR8][R10.64], R23 ;  /* 0x000000170a009986 */ /* 0x000fe2000c101908 */
[-C--:B------:R-:W-:Y:S01]  /*44e0*/  ISETP.GE.AND P2, PT, R33, R16.reuse, PT ;  /* 0x000000102100720c */ /* 0x080fe20003f46270 */
[----:B0---4-:R-:W-:Y:S01]  /*44f0*/  @!P5 IMAD.WIDE R8, R19, 0x4, R14 ;  /* 0x000000041308d825 */ /* 0x011fe200078e020e */
[----:B------:R-:W-:Y:S01]  /*4500*/  ISETP.GE.AND P1, PT, R35, R16, PT ;  /* 0x000000102300720c */ /* 0x000fe20003f26270 */
[----:B------:R-:W-:Y:S01]  /*4510*/  @!P0 STG.E desc[UR8][R12.64], R25 ;  /* 0x000000190c008986 */ /* 0x000fe2000c101908 */
[-C--:B------:R-:W-:Y:S01]  /*4520*/  ISETP.GE.AND P4, PT, R33, R0.reuse, !P2 ;  /* 0x000000002100720c */ /* 0x080fe20005786270 */
[----:B------:R-:W-:Y:S01]  /*4530*/  VIADD R15, R3, 0xc40 ;  /* 0x00000c40030f7836 */ /* 0x000fe20000000000 */
[----:B------:R-:W-:Y:S01]  /*4540*/  ISETP.GE.AND P0, PT, R35, R0, !P1 ;  /* 0x000000002300720c */ /* 0x000fe20004f06270 */
[C---:B------:R-:W-:Y:S01]  /*4550*/  VIADD R41, R3.reuse, 0xe00 ;  /* 0x00000e0003297836 */ /* 0x040fe20000000000 */
[----:B------:R0:W-:Y:S01]  /*4560*/  @!P5 STG.E desc[UR8][R8.64], R27 ;  /* 0x0000001b0800d986 */ /* 0x0001e2000c101908 */
[----:B------:R-:W-:-:S02]  /*4570*/  VIADD R43, R3, 0xfc0 ;  /* 0x00000fc0032b7836 */ /* 0x000fc40000000000 */
[C---:B------:R-:W-:Y:S01]  /*4580*/  @!P3 VIADD R17, R6.reuse, 0xfffff8ff ;  /* 0xfffff8ff0611b836 */ /* 0x040fe20000000000 */
[----:B------:R-:W1:Y:S01]  /*4590*/  @!P3 LDS R7, [R4+0x1c00] ;  /* 0x001c00000407b984 */ /* 0x000e620000000800 */
[--C-:B------:R-:W-:Y:S01]  /*45a0*/  @P6 IMAD.IADD R17, R21, 0x1, -R0.reuse ;  /* 0x0000000115116824 */ /* 0x100fe200078e0a00 */
[C---:B------:R-:W-:Y:S01]  /*45b0*/  ISETP.GE.AND P6, PT, R15.reuse, R16, PT ;  /* 0x000000100f00720c */ /* 0x040fe20003fc6270 */
[C---:B------:R-:W-:Y:S01]  /*45c0*/  @!P2 VIADD R29, R6.reuse, 0xfffff73f ;  /* 0xfffff73f061da836 */ /* 0x040fe20000000000 */
[----:B------:R-:W2:Y:S01]  /*45d0*/  @!P2 LDS R23, [R4+0x2300] ;  /* 0x002300000417a984 */ /* 0x000ea20000000800 */
[----:B------:R-:W-:Y:S01]  /*45e0*/  @!P1 VIADD R31, R6, 0xfffff57f ;  /* 0xfffff57f061f9836 */ /* 0x000fe20000000000 */
[----:B------:R-:W-:Y:S01]  /*45f0*/  ISETP.GE.AND P5, PT, R15, R0, !P6 ;  /* 0x000000000f00720c */ /* 0x000fe200077a6270 */
[--C-:B------:R-:W-:Y:S01]  /*4600*/  @P4 IMAD.IADD R29, R33, 0x1, -R0.reuse ;  /* 0x00000001211d4824 */ /* 0x100fe200078e0a00 */
[-C--:B------:R-:W-:Y:S01]  /*4610*/  ISETP.GE.AND P4, PT, R41, R16.reuse, PT ;  /* 0x000000102900720c */ /* 0x080fe20003f86270 */
[----:B------:R-:W-:Y:S01]  /*4620*/  @P0 IMAD.IADD R31, R35, 0x1, -R0 ;  /* 0x00000001231f0824 */ /* 0x000fe200078e0a00 */
[----:B------:R-:W-:Y:S01]  /*4630*/  ISETP.GE.AND P0, PT, R43, R16, PT ;  /* 0x000000102b00720c */ /* 0x000fe20003f06270 */
[----:B------:R-:W3:Y:S01]  /*4640*/  @!P1 LDS R25, [R4+0x2a00] ;  /* 0x002a000004199984 */ /* 0x000ee20000000800 */
[----:B0-----:R-:W0:Y:S01]  /*4650*/  @!P3 LDC.64 R8, c[0x0][0x390] ;  /* 0x0000e400ff08bb82 */ /* 0x001e220000000a00 */
[----:B------:R-:W-:-:S02]  /*4660*/  VIADD R3, R3, 0x1180 ;  /* 0x0000118003037836 */ /* 0x000fc40000000000 */
[----:B------:R-:W4:Y:S01]  /*4670*/  @!P6 LDS R27, [R4+0x3100] ;  /* 0x00310000041be984 */ /* 0x000f220000000800 */
[----:B------:R-:W-:-:S03]  /*4680*/  @!P6 VIADD R33, R6, 0xfffff3bf ;  /* 0xfffff3bf0621e836 */ /* 0x000fc60000000000 */
[--C-:B------:R-:W-:Y:S01]  /*4690*/  @P5 IMAD.IADD R33, R15, 0x1, -R0.reuse ;  /* 0x000000010f215824 */ /* 0x100fe200078e0a00 */
[CC--:B------:R-:W-:Y:S01]  /*46a0*/  ISETP.GE.AND P5, PT, R41.reuse, R0.reuse, !P4 ;  /* 0x000000002900720c */ /* 0x0c0fe200067a6270 */
[----:B------:R-:W5:Y:S01]  /*46b0*/  @!P4 LDS R35, [R4+0x3800] ;  /* 0x003800000423c984 */ /* 0x000f620000000800 */
[----:B------:R-:W2:Y:S01]  /*46c0*/  @!P2 LDC.64 R10, c[0x0][0x390] ;  /* 0x0000e400ff0aab82 */ /* 0x000ea20000000a00 */
[C---:B------:R-:W-:Y:S02]  /*46d0*/  @!P4 VIADD R37, R6.reuse, 0xfffff1ff ;  /* 0xfffff1ff0625c836 */ /* 0x040fe40000000000 */
[----:B------:R-:W5:Y:S05]  /*46e0*/  @!P0 LDS R39, [R4+0x3f00] ;  /* 0x003f000004278984 */ /* 0x000f6a0000000800 */
[----:B------:R-:W3:Y:S03]  /*46f0*/  @!P1 LDC.64 R12, c[0x0][0x390] ;  /* 0x0000e400ff0c9b82 */ /* 0x000ee60000000a00 */
[----:B------:R-:W-:Y:S01]  /*4700*/  @P5 IMAD.IADD R37, R41, 0x1, -R0 ;  /* 0x0000000129255824 */ /* 0x000fe200078e0a00 */
[----:B------:R-:W-:Y:S01]  /*4710*/  ISETP.GE.AND P5, PT, R43, R0, !P0 ;  /* 0x000000002b00720c */ /* 0x000fe200047a6270 */
[----:B------:R-:W-:-:S02]  /*4720*/  @!P0 VIADD R41, R6, 0xfffff03f ;  /* 0xfffff03f06298836 */ /* 0x000fc40000000000 */
[----:B0-----:R-:W-:Y:S01]  /*4730*/  @!P3 IMAD.WIDE R8, R17, 0x4, R8 ;  /* 0x000000041108b825 */ /* 0x001fe200078e0208 */
[----:B------:R-:W0:Y:S04]  /*4740*/  @!P6 LDC.64 R14, c[0x0][0x390] ;  /* 0x0000e400ff0eeb82 */ /* 0x000e280000000a00 */
[----:B-1----:R1:W-:Y:S04]  /*4750*/  @!P3 STG.E desc[UR8][R8.64], R7 ;  /* 0x000000070800b986 */ /* 0x0023e8000c101908 */
[----:B------:R-:W5:Y:S01]  /*4760*/  @!P4 LDC.64 R18, c[0x0][0x390] ;  /* 0x0000e400ff12cb82 */ /* 0x000f620000000a00 */
[----:B------:R-:W-:-:S02]  /*4770*/  @P5 IMAD.IADD R41, R43, 0x1, -R0 ;  /* 0x000000012b295824 */ /* 0x000fc400078e0a00 */
[----:B--2---:R-:W-:-:S05]  /*4780*/  @!P2 IMAD.WIDE R10, R29, 0x4, R10 ;  /* 0x000000041d0aa825 */ /* 0x004fca00078e020a */
[----:B------:R-:W2:Y:S01]  /*4790*/  @!P0 LDC.64 R20, c[0x0][0x390] ;  /* 0x0000e400ff148b82 */ /* 0x000ea20000000a00 */
[----:B---3--:R-:W-:Y:S01]  /*47a0*/  @!P1 IMAD.WIDE R12, R31, 0x4, R12 ;  /* 0x000000041f0c9825 */ /* 0x008fe200078e020c */
[----:B------:R3:W-:Y:S03]  /*47b0*/  @!P2 STG.E desc[UR8][R10.64], R23 ;  /* 0x000000170a00a986 */ /* 0x0007e6000c101908 */
[C---:B-1----:R-:W-:Y:S01]  /*47c0*/  IMAD.IADD R7, R3.reuse, 0x1, -R0 ;  /* 0x0000000103077824 */ /* 0x042fe200078e0a00 */
[----:B------:R3:W-:Y:S01]  /*47d0*/  @!P1 STG.E desc[UR8][R12.64], R25 ;  /* 0x000000190c009986 */ /* 0x0007e2000c101908 */
[----:B------:R-:W-:Y:S01]  /*47e0*/  ISETP.GE.AND P1, PT, R3, R16, PT ;  /* 0x000000100300720c */ /* 0x000fe20003f26270 */
[----:B0-----:R-:W-:-:S05]  /*47f0*/  @!P6 IMAD.WIDE R14, R33, 0x4, R14 ;  /* 0x00000004210ee825 */ /* 0x001fca00078e020e */
[----:B----4-:R3:W-:Y:S01]  /*4800*/  @!P6 STG.E desc[UR8][R14.64], R27 ;  /* 0x0000001b0e00e986 */ /* 0x0107e2000c101908 */
[----:B-----5:R-:W-:-:S05]  /*4810*/  @!P4 IMAD.WIDE R18, R37, 0x4, R18 ;  /* 0x000000042512c825 */ /* 0x020fca00078e0212 */
[----:B------:R3:W-:Y:S01]  /*4820*/  @!P4 STG.E desc[UR8][R18.64], R35 ;  /* 0x000000231200c986 */ /* 0x0007e2000c101908 */
[----:B--2---:R-:W-:-:S05]  /*4830*/  @!P0 IMAD.WIDE R20, R41, 0x4, R20 ;  /* 0x0000000429148825 */ /* 0x004fca00078e0214 */
[----:B------:R3:W-:Y:S01]  /*4840*/  @!P0 STG.E desc[UR8][R20.64], R39 ;  /* 0x0000002714008986 */ /* 0x0007e2000c101908 */
[----:B------:R-:W-:-:S13]  /*4850*/  ISETP.GE.AND P0, PT, R3, R0, PT ;  /* 0x000000000300720c */ /* 0x000fda0003f06270 */
[----:B------:R-:W-:Y:S01]  /*4860*/  @!P0 VIADD R7, R6, 0xffffee7f ;  /* 0xffffee7f06078836 */ /* 0x000fe20000000000 */
[----:B---3--:R-:W-:Y:S06]  /*4870*/  @P1 BRA `(.L_x_114) ;  /* 0x0000002000481947 */ /* 0x008fec0003800000 */
[----:B------:R-:W0:Y:S01]  /*4880*/  LDS R9, [R4+0x4600] ;  /* 0x0046000004097984 */ /* 0x000e220000000800 */
[----:B------:R-:W1:Y:S02]  /*4890*/  LDC.64 R2, c[0x0][0x390] ;  /* 0x0000e400ff027b82 */ /* 0x000e640000000a00 */
[----:B-1----:R-:W-:-:S05]  /*48a0*/  IMAD.WIDE R2, R7, 0x4, R2 ;  /* 0x0000000407027825 */ /* 0x002fca00078e0202 */
[----:B0-----:R0:W-:Y:S01]  /*48b0*/  STG.E desc[UR8][R2.64], R9 ;  /* 0x0000000902007986 */ /* 0x0011e2000c101908 */
[----:B------:R-:W-:Y:S05]  /*48c0*/  BRA `(.L_x_114) ;  /* 0x0000002000347947 */ /* 0x000fea0003800000 */
.L_x_111:
[----:B------:R-:W0:Y:S01]  /*48d0*/  S2R R18, SR_TID.X ;  /* 0x0000000000127919 */ /* 0x000e220000002100 */
[----:B------:R-:W1:Y:S01]  /*48e0*/  LDCU.64 UR4, c[0x0][0x380] ;  /* 0x00007000ff0477ac */ /* 0x000e620008000a00 */
[----:B------:R-:W2:Y:S01]  /*48f0*/  LDCU.64 UR6, c[0x0][0x388] ;  /* 0x00007100ff0677ac */ /* 0x000ea20008000a00 */
[----:B0-----:R-:W-:-:S04]  /*4900*/  IMAD R6, R18, 0xb, RZ ;  /* 0x0000000b12067824 */ /* 0x001fc800078e02ff */
[C---:B------:R-:W-:Y:S01]  /*4910*/  VIADD R7, R6.reuse, 0x1 ;  /* 0x0000000106077836 */ /* 0x040fe20000000000 */
[----:B------:R-:W-:Y:S01]  /*4920*/  IADD3 R3, P1, PT, R17, R6, RZ ;  /* 0x0000000611037210 */ /* 0x000fe20007f3e0ff */
[C---:B------:R-:W-:Y:S01]  /*4930*/  VIADD R9, R6.reuse, 0x2 ;  /* 0x0000000206097836 */ /* 0x040fe20000000000 */
[CC--:B------:R-:W-:Y:S01]  /*4940*/  ISETP.GE.AND P6, PT, R6.reuse, R16.reuse, PT ;  /* 0x000000100600720c */ /* 0x0c0fe20003fc6270 */
[C---:B------:R-:W-:Y:S01]  /*4950*/  VIADD R11, R6.reuse, 0x3 ;  /* 0x00000003060b7836 */ /* 0x040fe20000000000 */
[-C--:B------:R-:W-:Y:S01]  /*4960*/  ISETP.GE.AND P5, PT, R7, R16.reuse, PT ;  /* 0x000000100700720c */ /* 0x080fe20003fa6270 */
[C---:B------:R-:W-:Y:S01]  /*4970*/  VIADD R5, R6.reuse, 0x4 ;  /* 0x0000000406057836 */ /* 0x040fe20000000000 */
[-C--:B------:R-:W-:Y:S01]  /*4980*/  ISETP.GE.AND P4, PT, R9, R16.reuse, PT ;  /* 0x000000100900720c */ /* 0x080fe20003f86270 */
[C---:B------:R-:W-:Y:S01]  /*4990*/  VIADD R13, R6.reuse, 0x5 ;  /* 0x00000005060d7836 */ /* 0x040fe20000000000 */
[----:B------:R-:W-:Y:S01]  /*49a0*/  ISETP.GE.AND P3, PT, R11, R16, PT ;  /* 0x000000100b00720c */ /* 0x000fe20003f66270 */
[C---:B------:R-:W-:Y:S01]  /*49b0*/  VIADD R15, R6.reuse, 0x6 ;  /* 0x00000006060f7836 */ /* 0x040fe20000000000 */
[----:B------:R-:W-:Y:S01]  /*49c0*/  LEA.HI.X.SX32 R8, R17, RZ, 0x1, P1 ;  /* 0x000000ff11087211 */ /* 0x000fe200008f0eff */
[C---:B------:R-:W-:Y:S01]  /*49d0*/  VIADD R29, R6.reuse, 0x9 ;  /* 0x00000009061d7836 */ /* 0x040fe20000000000 */
[C---:B-1----:R-:W-:Y:S01]  /*49e0*/  LEA R4, P1, R3.reuse, UR4, 0x2 ;  /* 0x0000000403047c11 */ /* 0x042fe2000f8210ff */
[----:B------:R-:W-:Y:S01]  /*49f0*/  VIADD R31, R6, 0xa ;  /* 0x0000000a061f7836 */ /* 0x000fe20000000000 */
[----:B--2---:R-:W-:-:S02]  /*4a00*/  IADD3 R2, P2, PT, R3, UR6, RZ ;  /* 0x0000000603027c10 */ /* 0x004fc4000ff5e0ff */
[-C--:B------:R-:W-:Y:S02]  /*4a10*/  ISETP.GE.AND P0, PT, R5, R16.reuse, PT ;  /* 0x000000100500720c */ /* 0x080fe40003f06270 */
[----:B------:R-:W-:Y:S02]  /*4a20*/  LEA.HI.X R5, R3, UR5, R8, 0x2, P1 ;  /* 0x0000000503057c11 */ /* 0x000fe400088f1408 */
[----:B------:R-:W-:Y:S02]  /*4a30*/  IADD3.X R3, PT, PT, R8, UR7, RZ, P2, !PT ;  /* 0x0000000708037c10 */ /* 0x000fe400097fe4ff */
[-C--:B------:R-:W-:Y:S01]  /*4a40*/  ISETP.GE.AND P1, PT, R13, R16.reuse, PT ;  /* 0x000000100d00720c */ /* 0x080fe20003f26270 */
[C---:B------:R-:W-:Y:S01]  /*4a50*/  VIADD R13, R6.reuse, 0x7 ;  /* 0x00000007060d7836 */ /* 0x040fe20000000000 */
[-C--:B------:R-:W-:Y:S01]  /*4a60*/  ISETP.GE.AND P2, PT, R15, R16.reuse, PT ;  /* 0x000000100f00720c */ /* 0x080fe20003f46270 */
[----:B------:R-:W-:Y:S01]  /*4a70*/  VIADD R15, R6, 0x8 ;  /* 0x00000008060f7836 */ /* 0x000fe20000000000 */
[----:B------:R-:W5:Y:S01]  /*4a80*/  @!P6 LDG.E R17, desc[UR8][R4.64] ;  /* 0x000000080411e981 */ /* 0x000f62000c1e1900 */
[----:B------:R-:W-:-:S03]  /*4a90*/  ISETP.GE.AND P6, PT, R31, R16, PT ;  /* 0x000000101f00720c */ /* 0x000fc60003fc6270 */
[----:B------:R-:W5:Y:S01]  /*4aa0*/  @!P5 LDG.E R19, desc[UR8][R4.64+0x4] ;  /* 0x000004080413d981 */ /* 0x000f62000c1e1900 */
[----:B------:R-:W-:-:S03]  /*4ab0*/  ISETP.GE.AND P5, PT, R29, R16, PT ;  /* 0x000000101d00720c */ /* 0x000fc60003fa6270 */
[----:B------:R-:W5:Y:S01]  /*4ac0*/  @!P4 LDG.E R20, desc[UR8][R4.64+0x8] ;  /* 0x000008080414c981 */ /* 0x000f62000c1e1900 */
[----:B------:R-:W-:-:S03]  /*4ad0*/  ISETP.GE.AND P4, PT, R15, R16, PT ;  /* 0x000000100f00720c */ /* 0x000fc60003f86270 */
[----:B------:R-:W5:Y:S01]  /*4ae0*/  @!P3 LDG.E R21, desc[UR8][R4.64+0xc] ;  /* 0x00000c080415b981 */ /* 0x000f62000c1e1900 */
[----:B------:R-:W-:-:S03]  /*4af0*/  ISETP.GE.AND P3, PT, R13, R16, PT ;  /* 0x000000100d00720c */ /* 0x000fc60003f66270 */
[----:B------:R-:W5:Y:S01]  /*4b00*/  @!P0 LDG.E R22, desc[UR8][R4.64+0x10] ;  /* 0x0000100804168981 */ /* 0x000f62000c1e1900 */
[----:B------:R-:W-:-:S03]  /*4b10*/  P2R R10, PR, RZ, 0x1 ;  /* 0x00000001ff0a7803 */ /* 0x000fc60000000000 */
[----:B------:R-:W5:Y:S01]  /*4b20*/  @!P1 LDG.E R23, desc[UR8][R4.64+0x14] ;  /* 0x0000140804179981 */ /* 0x000f62000c1e1900 */
[----:B------:R-:W-:-:S03]  /*4b30*/  P2R R12, PR, RZ, 0x2 ;  /* 0x00000002ff0c7803 */ /* 0x000fc60000000000 */
[----:B------:R-:W5:Y:S01]  /*4b40*/  @!P2 LDG.E R24, desc[UR8][R4.64+0x18] ;  /* 0x000018080418a981 */ /* 0x000f62000c1e1900 */
[----:B------:R-:W-:-:S03]  /*4b50*/  P2R R8, PR, RZ, 0x4 ;  /* 0x00000004ff087803 */ /* 0x000fc60000000000 */
[----:B------:R-:W5:Y:S04]  /*4b60*/  @!P3 LDG.E R25, desc[UR8][R4.64+0x1c] ;  /* 0x00001c080419b981 */ /* 0x000f68000c1e1900 */
[----:B------:R-:W5:Y:S04]  /*4b70*/  @!P4 LDG.E R26, desc[UR8][R4.64+0x20] ;  /* 0x00002008041ac981 */ /* 0x000f68000c1e1900 */
[----:B------:R-:W5:Y:S01]  /*4b80*/  @!P5 LDG.E R27, desc[UR8][R4.64+0x24] ;  /* 0x00002408041bd981 */ /* 0x000f62000c1e1900 */
[----:B------:R-:W-:-:S03]  /*4b90*/  ISETP.GE.AND P2, PT, R6, R16, PT ;  /* 0x000000100600720c */ /* 0x000fc60003f46270 */
[----:B------:R-:W5:Y:S01]  /*4ba0*/  @!P6 LDG.E R28, desc[UR8][R4.64+0x28] ;  /* 0x00002808041ce981 */ /* 0x000f62000c1e1900 */
[----:B------:R-:W-:Y:S09]  /*4bb0*/  BAR.SYNC.DEFER_BLOCKING 0x0 ;  /* 0x0000000000007b1d */ /* 0x000ff20000010000 */
[----:B------:R-:W2:Y:S01]  /*4bc0*/  @!P2 LDG.E.U8 R6, desc[UR8][R2.64] ;  /* 0x000000080206a981 */ /* 0x000ea2000c1e1100 */
[----:B------:R-:W-:Y:S01]  /*4bd0*/  ISETP.GE.AND P1, PT, R7, R16, PT ;  /* 0x000000100700720c */ /* 0x000fe20003f26270 */
[----:B------:R-:W-:-:S02]  /*4be0*/  IMAD.MOV.U32 R30, RZ, RZ, 0x1 ;  /* 0x00000001ff1e7424 */ /* 0x000fc400078e00ff */
[----:B------:R-:W-:Y:S01]  /*4bf0*/  IMAD.MOV.U32 R29, RZ, RZ, 0x1 ;  /* 0x00000001ff1d7424 */ /* 0x000fe200078e00ff */
[----:B------:R-:W3:Y:S01]  /*4c00*/  @!P4 LDG.E.U8 R7, desc[UR8][R2.64+0x8] ;  /* 0x000008080207c981 */ /* 0x000ee2000c1e1100 */
[----:B--2---:R-:W-:-:S08]  /*4c10*/  @!P2 ISETP.NE.AND P0, PT, R6, RZ, PT ;  /* 0x000000ff0600a20c */ /* 0x004fd00003f05270 */
[----:B------:R-:W2:Y:S01]  /*4c20*/  @!P1 LDG.E.U8 R6, desc[UR8][R2.64+0x1] ;  /* 0x0000010802069981 */ /* 0x000ea2000c1e1100 */
[----:B------:R-:W-:Y:S02]  /*4c30*/  @!P2 SEL R30, RZ, 0x1, !P0 ;  /* 0x00000001ff1ea807 */ /* 0x000fe40004000000 */
[----:B------:R-:W-:Y:S01]  /*4c40*/  ISETP.GE.AND P2, PT, R9, R16, PT ;  /* 0x000000100900720c */ /* 0x000fe20003f46270 */
[----:B------:R-:W-:Y:S01]  /*4c50*/  IMAD.MOV.U32 R31, RZ, RZ, 0x1 ;  /* 0x00000001ff1f7424 */ /* 0x000fe200078e00ff */
[----:B------:R-:W4:Y:S01]  /*4c60*/  @!P6 LDG.E.U8 R9, desc[UR8][R2.64+0xa] ;  /* 0x00000a080209e981 */ /* 0x000f22000c1e1100 */
[----:B--2---:R-:W-:-:S10]  /*4c70*/  @!P1 ISETP.NE.AND P0, PT, R6, RZ, PT ;  /* 0x000000ff0600920c */ /* 0x004fd40003f05270 */
[----:B------:R-:W2:Y:S01]  /*4c80*/  @!P2 LDG.E.U8 R6, desc[UR8][R2.64+0x2] ;  /* 0x000002080206a981 */ /* 0x000ea2000c1e1100 */
[----:B------:R-:W-:Y:S02]  /*4c90*/  @!P1 SEL R29, RZ, 0x1, !P0 ;  /* 0x00000001ff1d9807 */ /* 0x000fe40004000000 */
[----:B------:R-:W-:-:S13]  /*4ca0*/  ISETP.GE.AND P0, PT, R11, R16, PT ;  /* 0x000000100b00720c */ /* 0x000fda0003f06270 */
[----:B------:R-:W3:Y:S01]  /*4cb0*/  @!P0 LDG.E.U8 R4, desc[UR8][R2.64+0x3] ;  /* 0x0000030802048981 */ /* 0x000ee2000c1e1100 */
[----:B------:R-:W-:Y:S01]  /*4cc0*/  IMAD.MOV.U32 R32, RZ, RZ, 0x1 ;  /* 0x00000001ff207424 */ /* 0x000fe200078e00ff */
[----:B--2---:R-:W-:Y:S01]  /*4cd0*/  @!P2 ISETP.NE.AND P1, PT, R6, RZ, PT ;  /* 0x000000ff0600a20c */ /* 0x004fe20003f25270 */
[----:B------:R-:W-:Y:S01]  /*4ce0*/  IMAD.MOV.U32 R33, RZ, RZ, 0x1 ;  /* 0x00000001ff217424 */ /* 0x000fe200078e00ff */
[----:B------:R-:W2:Y:S02]  /*4cf0*/  @!P3 LDG.E.U8 R6, desc[UR8][R2.64+0x7] ;  /* 0x000007080206b981 */ /* 0x000ea4000c1e1100 */
[----:B------:R-:W-:Y:S02]  /*4d00*/  @!P2 SEL R31, RZ, 0x1, !P1 ;  /* 0x00000001ff1fa807 */ /* 0x000fe40004800000 */
[----:B---3--:R-:W-:-:S04]  /*4d10*/  @!P0 ISETP.NE.AND P1, PT, R4, RZ, PT ;  /* 0x000000ff0400820c */ /* 0x008fc80003f25270 */
[----:B------:R-:W-:Y:S02]  /*4d20*/  @!P0 SEL R32, RZ, 0x1, !P1 ;  /* 0x00000001ff208807 */ /* 0x000fe40004800000 */
[----:B------:R-:W-:-:S13]  /*4d30*/  ISETP.NE.AND P0, PT, R10, RZ, PT ;  /* 0x000000ff0a00720c */ /* 0x000fda0003f05270 */
[----:B------:R-:W3:Y:S01]  /*4d40*/  @!P0 LDG.E.U8 R4, desc[UR8][R2.64+0x4] ;  /* 0x0000040802048981 */ /* 0x000ee2000c1e1100 */
[----:B------:R-:W-:-:S03]  /*4d50*/  ISETP.NE.AND P2, PT, R8, RZ, PT ;  /* 0x000000ff0800720c */ /* 0x000fc60003f45270 */
[----:B------:R-:W4:Y:S10]  /*4d60*/  @!P5 LDG.E.U8 R8, desc[UR8][R2.64+0x9] ;  /* 0x000009080208d981 */ /* 0x000f34000c1e1100 */
[----:B------:R-:W2:Y:S01]  /*4d70*/  @!P2 LDG.E.U8 R5, desc[UR8][R2.64+0x6] ;  /* 0x000006080205a981 */ /* 0x000ea2000c1e1100 */
[----:B---3--:R-:W-:-:S04]  /*4d80*/  @!P0 ISETP.NE.AND P1, PT, R4, RZ, PT ;  /* 0x000000ff0400820c */ /* 0x008fc80003f25270 */
[----:B------:R-:W-:Y:S02]  /*4d90*/  @!P0 SEL R33, RZ, 0x1, !P1 ;  /* 0x00000001ff218807 */ /* 0x000fe40004800000 */
[----:B------:R-:W-:-:S13]  /*4da0*/  ISETP.NE.AND P1, PT, R12, RZ, PT ;  /* 0x000000ff0c00720c */ /* 0x000fda0003f25270 */
[----:B------:R0:W3:Y:S01]  /*4db0*/  @!P1 LDG.E.U8 R4, desc[UR8][R2.64+0x5] ;  /* 0x0000050802049981 */ /* 0x0000e2000c1e1100 */
[----:B------:R-:W-:Y:S02]  /*4dc0*/  IMAD.MOV.U32 R34, RZ, RZ, 0x1 ;  /* 0x00000001ff227424 */ /* 0x000fe400078e00ff */
[----:B------:R-:W-:Y:S01]  /*4dd0*/  IMAD.MOV.U32 R35, RZ, RZ, 0x1 ;  /* 0x00000001ff237424 */ /* 0x000fe200078e00ff */
[----:B0-----:R-:W-:Y:S01]  /*4de0*/  IADD3 R2, PT, PT, R31, R29, R30 ;  /* 0x0000001d1f027210 */ /* 0x001fe20007ffe01e */
[----:B------:R-:W-:-:S03]  /*4df0*/  IMAD.MOV.U32 R36, RZ, RZ, 0x1 ;  /* 0x00000001ff247424 */ /* 0x000fc600078e00ff */
[----:B------:R-:W-:Y:S01]  /*4e00*/  IADD3 R2, PT, PT, R33, R32, R2 ;  /* 0x0000002021027210 */ /* 0x000fe20007ffe002 */
[----:B------:R-:W-:Y:S02]  /*4e10*/  IMAD.MOV.U32 R37, RZ, RZ, 0x1 ;  /* 0x00000001ff257424 */ /* 0x000fe400078e00ff */
[----:B------:R-:W-:Y:S02]  /*4e20*/  IMAD.MOV.U32 R38, RZ, RZ, 0x1 ;  /* 0x00000001ff267424 */ /* 0x000fe400078e00ff */
[----:B------:R-:W-:Y:S01]  /*4e30*/  IMAD.MOV.U32 R39, RZ, RZ, 0x1 ;  /* 0x00000001ff277424 */ /* 0x000fe200078e00ff */
[----:B------:R-:W0:Y:S01]  /*4e40*/  S2R R40, SR_LANEID ;  /* 0x0000000000287919 */ /* 0x000e220000000000 */
[----:B------:R-:W1:Y:S01]  /*4e50*/  S2UR UR5, SR_CgaCtaId ;  /* 0x00000000000579c3 */ /* 0x000e620000008800 */
[----:B------:R-:W-:Y:S02]  /*4e60*/  UMOV UR4, 0x400 ;  /* 0x0000040000047882 */ /* 0x000fe40000000000 */
[----:B-1----:R-:W-:-:S05]  /*4e70*/  ULEA UR4, UR5, UR4, 0x18 ;  /* 0x0000000405047291 */ /* 0x002fca000f8ec0ff */
[----:B------:R-:W-:Y:S01]  /*4e80*/  BAR.SYNC.DEFER_BLOCKING 0x0 ;  /* 0x0000000000007b1d */ /* 0x000fe20000010000 */
[----:B------:R-:W-:Y:S02]  /*4e90*/  SHF.R.U32.HI R43, RZ, 0x5, R18 ;  /* 0x00000005ff2b7819 */ /* 0x000fe40000011612 */
[----:B---3--:R-:W-:-:S04]  /*4ea0*/  @!P1 ISETP.NE.AND P0, PT, R4, RZ, PT ;  /* 0x000000ff0400920c */ /* 0x008fc80003f05270 */
[----:B------:R-:W-:Y:S02]  /*4eb0*/  @!P1 SEL R34, RZ, 0x1, !P0 ;  /* 0x00000001ff229807 */ /* 0x000fe40004000000 */
[----:B--2---:R-:W-:Y:S02]  /*4ec0*/  @!P2 ISETP.NE.AND P1, PT, R5, RZ, PT ;  /* 0x000000ff0500a20c */ /* 0x004fe40003f25270 */
[----:B------:R-:W-:Y:S02]  /*4ed0*/  @!P3 ISETP.NE.AND P0, PT, R6, RZ, PT ;  /* 0x000000ff0600b20c */ /* 0x000fe40003f05270 */
[----:B------:R-:W-:Y:S02]  /*4ee0*/  @!P2 SEL R35, RZ, 0x1, !P1 ;  /* 0x00000001ff23a807 */ /* 0x000fe40004800000 */
[----:B------:R-:W-:Y:S02]  /*4ef0*/  @!P4 ISETP.NE.AND P2, PT, R7, RZ, PT ;  /* 0x000000ff0700c20c */ /* 0x000fe40003f45270 */
[----:B------:R-:W-:-:S02]  /*4f00*/  @!P3 SEL R36, RZ, 0x1, !P0 ;  /* 0x00000001ff24b807 */ /* 0x000fc40004000000 */
[----:B----4-:R-:W-:Y:S02]  /*4f10*/  @!P5 ISETP.NE.AND P1, PT, R8, RZ, PT ;  /* 0x000000ff0800d20c */ /* 0x010fe40003f25270 */
[----:B------:R-:W-:Y:S02]  /*4f20*/  @!P6 ISETP.NE.AND P0, PT, R9, RZ, PT ;  /* 0x000000ff0900e20c */ /* 0x000fe40003f05270 */
[----:B------:R-:W-:Y:S02]  /*4f30*/  @!P4 SEL R37, RZ, 0x1, !P2 ;  /* 0x00000001ff25c807 */ /* 0x000fe40005000000 */
[----:B------:R-:W-:Y:S02]  /*4f40*/  IADD3 R2, PT, PT, R35, R34, R2 ;  /* 0x0000002223027210 */ /* 0x000fe40007ffe002 */
[----:B------:R-:W-:Y:S02]  /*4f50*/  @!P5 SEL R38, RZ, 0x1, !P1 ;  /* 0x00000001ff26d807 */ /* 0x000fe40004800000 */
[----:B------:R-:W-:-:S02]  /*4f60*/  @!P6 SEL R39, RZ, 0x1, !P0 ;  /* 0x00000001ff27e807 */ /* 0x000fc40004000000 */
[----:B------:R-:W-:-:S04]  /*4f70*/  IADD3 R2, PT, PT, R37, R36, R2 ;  /* 0x0000002425027210 */ /* 0x000fc80007ffe002 */
[----:B------:R-:W-:-:S05]  /*4f80*/  IADD3 R2, PT, PT, R39, R38, R2 ;  /* 0x0000002627027210 */ /* 0x000fca0007ffe002 */
[----:B------:R-:W1:Y:S02]  /*4f90*/  SHFL.UP P0, R3, R2, 0x1, RZ ;  /* 0x0420000002037989 */ /* 0x000e6400000000ff */
[----:B-1----:R-:W-:-:S05]  /*4fa0*/  @P0 IMAD.IADD R3, R2, 0x1, R3 ;  /* 0x0000000102030824 */ /* 0x002fca00078e0203 */
[----:B------:R-:W1:Y:S02]  /*4fb0*/  SHFL.UP P0, R4, R3, 0x2, RZ ;  /* 0x0440000003047989 */ /* 0x000e6400000000ff */
[----:B-1----:R-:W-:-:S05]  /*4fc0*/  @P0 IMAD.IADD R4, R3, 0x1, R4 ;  /* 0x0000000103040824 */ /* 0x002fca00078e0204 */
[----:B------:R-:W1:Y:S02]  /*4fd0*/  SHFL.UP P0, R5, R4, 0x4, RZ ;  /* 0x0480000004057989 */ /* 0x000e6400000000ff */
[----:B-1----:R-:W-:-:S05]  /*4fe0*/  @P0 IMAD.IADD R5, R4, 0x1, R5 ;  /* 0x0000000104050824 */ /* 0x002fca00078e0205 */
[----:B------:R-:W1:Y:S01]  /*4ff0*/  SHFL.UP P0, R8, R5, 0x8, RZ ;  /* 0x0500000005087989 */ /* 0x000e6200000000ff */
[----:B0-----:R-:W-:Y:S01]  /*5000*/  ISETP.NE.AND P1, PT, R40, 0x1f, PT ;  /* 0x0000001f2800780c */ /* 0x001fe20003f25270 */
[----:B-1----:R-:W-:-:S05]  /*5010*/  @P0 IMAD.IADD R8, R5, 0x1, R8 ;  /* 0x0000000105080824 */ /* 0x002fca00078e0208 */
        /* <DEDUP_REMOVED lines=21> */
[----:B------:R-:W0:Y:S01]  /*5170*/  LDS.64 R4, [UR4+0x30] ;  /* 0x00003004ff047984 */ /* 0x000e220008000a00 */
        /* <DEDUP_REMOVED lines=20> */
[----:B------:R-:W-:Y:S01]  /*52c0*/  IMAD.IADD R2, R41, 0x1, -R2 ;  /* 0x0000000129027824 */ /* 0x000fe200078e0a02 */
[----:B------:R-:W-:Y:S01]  /*52d0*/  ISETP.NE.AND P1, PT, R43, 0xd, PT ;  /* 0x0000000d2b00780c */ /* 0x000fe20003f25270 */
[C---:B0-----:R-:W-:Y:S01]  /*52e0*/  IMAD.IADD R4, R15.reuse, 0x1, R4 ;  /* 0x000000010f047824 */ /* 0x041fe200078e0204 */
[----:B------:R-:W-:Y:S02]  /*52f0*/  SEL R3, R15, R3, !P0 ;  /* 0x000000030f037207 */ /* 0x000fe40004000000 */
[----:B------:R-:W-:Y:S02]  /*5300*/  ISETP.GT.U32.AND P0, PT, R18, 0x1f, PT ;  /* 0x0000001f1200780c */ /* 0x000fe40003f04070 */
[----:B------:R-:W-:-:S02]  /*5310*/  ISETP.NE.AND P2, PT, R40, RZ, PT ;  /* 0x000000ff2800720c */ /* 0x000fc40003f45270 */
[----:B------:R-:W-:Y:S02]  /*5320*/  SEL R3, R4, R3, !P1 ;  /* 0x0000000304037207 */ /* 0x000fe40004800000 */
        /* <DEDUP_REMOVED lines=21> */
.L_x_160:
[----:B------:R-:W-:Y:S05]  /*5480*/  @!P0 BRA `(.L_x_117) ;  /* 0x0000000000248947 */ /* 0x000fea0003800000 */
[----:B------:R-:W-:-:S07]  /*5490*/  IMAD.MOV.U32 R4, RZ, RZ, 0xee ;  /* 0x000000eeff047424 */ /* 0x000fce00078e00ff */
.L_x_119:
[----:B------:R-:W-:Y:S05]  /*54a0*/  NANOSLEEP R4 ;  /* 0x000000040000735d */ /* 0x000fea0003800000 */
[----:B------:R-:W2:Y:S01]  /*54b0*/  LD.E.64.STRONG.GPU R6, desc[UR8][R8.64+0x100] ;  /* 0x0001000808067980 */ /* 0x000ea2000c10fb00 */
[----:B------:R-:W-:Y:S01]  /*54c0*/  UMOV UR5, 0xffffffff ;  /* 0xffffffff00057882 */ /* 0x000fe20000000000 */
[----:B------:R-:W-:Y:S02]  /*54d0*/  SHF.R.U32.HI R4, RZ, 0x1, R4 ;  /* 0x00000001ff047819 */ /* 0x000fe40000011604 */
[----:B--2---:R-:W-:Y:S01]  /*54e0*/  ISETP.NE.AND P0, PT, R6, 0x63, PT ;  /* 0x000000630600780c */ /* 0x004fe20003f05270 */
[----:B------:R-:W-:-:S12]  /*54f0*/  BRA.DIV UR5, `(.L_x_118) ;  /* 0x0000001e05e07947 */ /* 0x000fd8000b800000 */
[----:B------:R-:W-:-:S13]  /*5500*/  VOTE.ANY P0, !P0 ;  /* 0x0000000000ff7806 */ /* 0x000fda0004000100 */
.L_x_163:
[----:B------:R-:W-:Y:S05]  /*5510*/  @P0 BRA `(.L_x_119) ;  /* 0xfffffffc00e00947 */ /* 0x000fea000383ffff */
.L_x_117:
        /* <DEDUP_REMOVED lines=38> */
.L_x_172:
[----:B------:R-:W-:Y:S05]  /*5780*/  @!P0 BRA `(.L_x_121) ;  /* 0x0000000000e48947 */ /* 0x000fea0003800000 */
[----:B------:R-:W-:-:S07]  /*5790*/  IMAD.MOV.U32 R15, RZ, RZ, 0xee ;  /* 0x000000eeff0f7424 */ /* 0x000fce00078e00ff */
.L_x_127:
        /* <DEDUP_REMOVED lines=10> */
.L_x_175:
[----:B------:R-:W-:Y:S05]  /*5840*/  @!P0 BRA `(.L_x_123) ;  /* 0x0000000000248947 */ /* 0x000fea0003800000 */
[----:B------:R-:W-:-:S07]  /*5850*/  IMAD.MOV.U32 R4, RZ, RZ, R15 ;  /* 0x000000ffff047224 */ /* 0x000fce00078e000f */
.L_x_125:
[----:B------:R-:W-:Y:S05]  /*5860*/  NANOSLEEP R4 ;  /* 0x000000040000735d */ /* 0x000fea0003800000 */
[----:B------:R-:W2:Y:S01]  /*5870*/  LD.E.64.STRONG.GPU R6, desc[UR8][R8.64+-0x100] ;  /* 0xffff000808067980 */ /* 0x000ea2000c10fb00 */
[----:B------:R-:W-:Y:S01]  /*5880*/  UMOV UR5, 0xffffffff ;  /* 0xffffffff00057882 */ /* 0x000fe20000000000 */
[----:B------:R-:W-:Y:S02]  /*5890*/  SHF.R.U32.HI R4, RZ, 0x1, R4 ;  /* 0x00000001ff047819 */ /* 0x000fe40000011604 */
[----:B--2---:R-:W-:Y:S01]  /*58a0*/  ISETP.NE.AND P0, PT, R6, 0x63, PT ;  /* 0x000000630600780c */ /* 0x004fe20003f05270 */
[----:B------:R-:W-:-:S12]  /*58b0*/  BRA.DIV UR5, `(.L_x_124) ;  /* 0x0000002205387947 */ /* 0x000fd8000b800000 */
[----:B------:R-:W-:-:S13]  /*58c0*/  VOTE.ANY P0, !P0 ;  /* 0x0000000000ff7806 */ /* 0x000fda0004000100 */
.L_x_178:
[----:B------:R-:W-:Y:S05]  /*58d0*/  @P0 BRA `(.L_x_125) ;  /* 0xfffffffc00e00947 */ /* 0x000fea000383ffff */
.L_x_123:
        /* <DEDUP_REMOVED lines=35> */
.L_x_187:
[----:B------:R-:W-:Y:S05]  /*5b10*/  @P0 BRA `(.L_x_127) ;  /* 0xfffffffc00200947 */ /* 0x000fea000383ffff */
.L_x_121:
        /* <DEDUP_REMOVED lines=8> */
[----:B0-----:R-:W-:-:S05]  /*5ba0*/  @!P1 LEA R0, R7, R0, 0x18 ;  /* 0x0000000007009211 */ /* 0x001fca00078ec0ff */
[----:B------:R1:W-:Y:S04]  /*5bb0*/  @!P1 STS [R0+0x68], R5 ;  /* 0x0000680500009388 */ /* 0x0003e80000000800 */
[----:B------:R1:W-:Y:S01]  /*5bc0*/  @!P1 STS [R0+0x64], R42 ;  /* 0x0000642a00009388 */ /* 0x0003e20000000800 */
[----:B--2---:R-:W-:Y:S01]  /*5bd0*/  @!P0 LEA R7, R9, R6, 0x18 ;  /* 0x0000000609078211 */ /* 0x004fe200078ec0ff */
[----:B------:R-:W-:Y:S02]  /*5be0*/  IMAD.MOV.U32 R9, RZ, RZ, R10 ;  /* 0x000000ffff097224 */ /* 0x000fe400078e000a */
[----:B------:R-:W-:Y:S02]  /*5bf0*/  @!P0 IMAD.MOV.U32 R9, RZ, RZ, R42 ;  /* 0x000000ffff098224 */ /* 0x000fe400078e002a */
[----:B------:R1:W-:Y:S05]  /*5c00*/  @!P0 STS [R7+0x48], R42 ;  /* 0x0000482a07008388 */ /* 0x0003ea0000000800 */
.L_x_115:
[----:B------:R-:W-:Y:S05]  /*5c10*/  WARPSYNC.ALL ;  /* 0x0000000000007948 */ /* 0x000fea0003800000 */
[----:B------:R-:W0:Y:S08]  /*5c20*/  S2UR UR5, SR_CgaCtaId ;  /* 0x00000000000579c3 */ /* 0x000e300000008800 */
[----:B------:R-:W-:Y:S01]  /*5c30*/  BAR.SYNC.DEFER_BLOCKING 0x0 ;  /* 0x0000000000007b1d */ /* 0x000fe20000010000 */
[C---:B------:R-:W-:Y:S01]  /*5c40*/  ISETP.NE.AND P0, PT, R18.reuse, RZ, PT ;  /* 0x000000ff1200720c */ /* 0x040fe20003f05270 */
[----:B------:R-:W-:Y:S01]  /*5c50*/  VIADD R12, R18, 0x1c0 ;  /* 0x000001c0120c7836 */ /* 0x000fe20000000000 */
[----:B-1----:R-:W-:Y:S01]  /*5c60*/  IADD3 R3, PT, PT, -R16, 0x1340, RZ ;  /* 0x0000134010037810 */ /* 0x002fe20007ffe1ff */
[----:B------:R-:W-:Y:S01]  /*5c70*/  VIADD R14, R18, 0x380 ;  /* 0x00000380120e7836 */ /* 0x000fe20000000000 */
[----:B------:R-:W-:Y:S01]  /*5c80*/  ISETP.NE.AND P1, PT, R30, RZ, PT ;  /* 0x000000ff1e00720c */ /* 0x000fe20003f25270 */
[----:B------:R-:W-:-:S02]  /*5c90*/  UMOV UR4, 0x400 ;  /* 0x0000040000047882 */ /* 0x000fc40000000000 */
[----:B------:R-:W1:Y:S01]  /*5ca0*/  LDC R8, c[0x0][0x374] ;  /* 0x0000dd00ff087b82 */ /* 0x000e620000000800 */
[----:B------:R-:W1:Y:S01]  /*5cb0*/  S2R R10, SR_CTAID.Y ;  /* 0x00000000000a7919 */ /* 0x000e620000002600 */
[-C--:B------:R-:W-:Y:S02]  /*5cc0*/  ISETP.GE.AND P6, PT, R18, R16.reuse, PT ;  /* 0x000000101200720c */ /* 0x080fe40003fc6270 */
[-C--:B------:R-:W-:Y:S02]  /*5cd0*/  ISETP.GE.AND P3, PT, R12, R16.reuse, PT ;  /* 0x000000100c00720c */ /* 0x080fe40003f66270 */
[----:B------:R-:W-:Y:S01]  /*5ce0*/  ISETP.GE.AND P2, PT, R14, R16, PT ;  /* 0x000000100e00720c */ /* 0x000fe20003f46270 */
[----:B0-----:R-:W-:-:S09]  /*5cf0*/  ULEA UR4, UR5, UR4, 0x18 ;  /* 0x0000000405047291 */ /* 0x001fd2000f8ec0ff */
[----:B------:R-:W0:Y:S04]  /*5d00*/  LDS R0, [UR4+0x48] ;  /* 0x00004804ff007984 */ /* 0x000e280008000800 */
[----:B------:R-:W2:Y:S01]  /*5d10*/  LDS.128 R4, [UR4+0x60] ;  /* 0x00006004ff047984 */ /* 0x000ea20008000c00 */
[----:B0-----:R-:W-:Y:S01]  /*5d20*/  SEL R0, R0, RZ, P0 ;  /* 0x000000ff00007207 */ /* 0x001fe20000000000 */
[----:B------:R-:W-:Y:S01]  /*5d30*/  BAR.SYNC.DEFER_BLOCKING 0x0 ;  /* 0x0000000000007b1d */ /* 0x000fe20000010000 */
[----:B------:R-:W-:Y:S02]  /*5d40*/  ISETP.NE.AND P0, PT, R39, RZ, PT ;  /* 0x000000ff2700720c */ /* 0x000fe40003f05270 */
[----:B--2---:R-:W-:Y:S01]  /*5d50*/  IADD3 R7, PT, PT, R16, R3, -R7 ;  /* 0x0000000310077210 */ /* 0x004fe20007ffe807 */
[----:B------:R-:W-:-:S03]  /*5d60*/  IMAD.IADD R0, R0, 0x1, R9 ;  /* 0x0000000100007824 */ /* 0x000fc600078e0209 */
[----:B------:R-:W-:Y:S01]  /*5d70*/  ISETP.GE.OR P5, PT, R12, R7, P3 ;  /* 0x000000070c00720c */ /* 0x000fe20001fa6670 */
[C---:B------:R-:W-:Y:S01]  /*5d80*/  IMAD.IADD R2, R0.reuse, 0x1, -R5 ;  /* 0x0000000100027824 */ /* 0x040fe200078e0a05 */
[--C-:B------:R-:W-:Y:S02]  /*5d90*/  IADD3 R11, PT, PT, R5, -R0, -R30.reuse ;  /* 0x80000000050b7210 */ /* 0x100fe40007ffe81e */
[----:B------:R-:W-:Y:S01]  /*5da0*/  IADD3 R0, PT, PT, R0, R29, R30 ;  /* 0x0000001d00007210 */ /* 0x000fe20007ffe01e */
[C-C-:B------:R-:W-:Y:S01]  /*5db0*/  IMAD R4, R18.reuse, 0xb, -R2.reuse ;  /* 0x0000000b12047824 */ /* 0x140fe200078e0a02 */
[C---:B------:R-:W-:Y:S01]  /*5dc0*/  @!P6 ISETP.GE.AND P4, PT, R18.reuse, R7, PT ;  /* 0x000000071200e20c */ /* 0x040fe20003f86270 */
[----:B------:R-:W-:Y:S02]  /*5dd0*/  IMAD.IADD R9, R7, 0x1, R2 ;  /* 0x0000000107097824 */ /* 0x000fe400078e0202 */
[----:B------:R-:W-:Y:S02]  /*5de0*/  IMAD R11, R18, 0xb, R11 ;  /* 0x0000000b120b7824 */ /* 0x000fe400078e020b */
[----:B------:R-:W-:Y:S01]  /*5df0*/  IMAD.IADD R30, R9, 0x1, R30 ;  /* 0x00000001091e7824 */ /* 0x000fe200078e021e */
[----:B------:R-:W-:Y:S01]  /*5e00*/  SEL R4, R4, R9, !P1 ;  /* 0x0000000904047207 */ /* 0x000fe20004800000 */
[----:B------:R-:W-:Y:S01]  /*5e10*/  IMAD.IADD R9, R5, 0x1, -R0 ;  /* 0x0000000105097824 */ /* 0x000fe200078e0a00 */
[----:B------:R-:W-:Y:S01]  /*5e20*/  ISETP.NE.AND P1, PT, R29, RZ, PT ;  /* 0x000000ff1d00720c */ /* 0x000fe20003f25270 */
[----:B------:R-:W-:Y:S01]  /*5e30*/  VIADD R11, R11, 0x1 ;  /* 0x000000010b0b7836 */ /* 0x000fe20000000000 */
[----:B------:R-:W-:Y:S01]  /*5e40*/  LEA R4, R4, UR4, 0x2 ;  /* 0x0000000404047c11 */ /* 0x000fe2000f8e10ff */
[----:B------:R-:W-:-:S02]  /*5e50*/  IMAD.IADD R0, R0, 0x1, R31 ;  /* 0x0000000100007824 */ /* 0x000fc400078e021f */
[----:B------:R-:W-:Y:S01]  /*5e60*/  IMAD R9, R18, 0xb, R9 ;  /* 0x0000000b12097824 */ /* 0x000fe200078e0209 */
[----:B------:R-:W-:Y:S01]  /*5e70*/  SEL R11, R11, R30, !P1 ;  /* 0x0000001e0b0b7207 */ /* 0x000fe20004800000 */
[----:B------:R-:W-:Y:S01]  /*5e80*/  IMAD.IADD R13, R5, 0x1, -R0 ;  /* 0x00000001050d7824 */ /* 0x000fe200078e0a00 */
[----:B------:R-:W-:Y:S01]  /*5e90*/  ISETP.NE.AND P1, PT, R31, RZ, PT ;  /* 0x000000ff1f00720c */ /* 0x000fe20003f25270 */
[----:B------:R-:W-:Y:S01]  /*5ea0*/  IMAD.IADD R30, R30, 0x1, R29 ;  /* 0x000000011e1e7824 */ /* 0x000fe200078e021d */
[----:B------:R-:W-:Y:S01]  /*5eb0*/  LEA R2, R11, UR4, 0x2 ;  /* 0x000000040b027c11 */ /* 0x000fe2000f8e10ff */
[----:B------:R-:W-:Y:S01]  /*5ec0*/  VIADD R9, R9, 0x2 ;  /* 0x0000000209097836 */ /* 0x000fe20000000000 */
[----:B-----5:R-:W-:Y:S01]  /*5ed0*/  STS [R4], R17 ;  /* 0x0000001104007388 */ /* 0x020fe20000000800 */
[----:B------:R-:W-:Y:S02]  /*5ee0*/  IMAD.IADD R0, R0, 0x1, R32 ;  /* 0x0000000100007824 */ /* 0x000fe400078e0220 */
[----:B------:R-:W-:Y:S01]  /*5ef0*/  IMAD R13, R18, 0xb, R13 ;  /* 0x0000000b120d7824 */ /* 0x000fe200078e020d */
[----:B------:R-:W-:Y:S01]  /*5f00*/  SEL R9, R9, R30, !P1 ;  /* 0x0000001e09097207 */ /* 0x000fe20004800000 */
[----:B------:R-:W-:Y:S01]  /*5f10*/  IMAD.IADD R11, R5, 0x1, -R0 ;  /* 0x00000001050b7824 */ /* 0x000fe200078e0a00 */
[----:B------:R-:W-:Y:S01]  /*5f20*/  ISETP.NE.AND P1, PT, R32, RZ, PT ;  /* 0x000000ff2000720c */ /* 0x000fe20003f25270 */
[----:B------:R-:W-:Y:S01]  /*5f30*/  IMAD.IADD R30, R30, 0x1, R31 ;  /* 0x000000011e1e7824 */ /* 0x000fe200078e021f */
[----:B------:R0:W-:Y:S01]  /*5f40*/  STS [R2], R19 ;  /* 0x0000001302007388 */ /* 0x0001e20000000800 */
        /* <DEDUP_REMOVED lines=8> */
[----:B0-----:R-:W-:Y:S01]  /*5fd0*/  LEA R2, R13, UR4, 0x2 ;  /* 0x000000040d027c11 */ /* 0x001fe2000f8e10ff */
[----:B------:R-:W-:Y:S01]  /*5fe0*/  VIADD R11, R11, 0x4 ;  /* 0x000000040b0b7836 */ /* 0x000fe20000000000 */
[----:B------:R0:W-:Y:S01]  /*5ff0*/  STS [R9], R20 ;  /* 0x0000001409007388 */ /* 0x0001e20000000800 */
[----:B------:R-:W-:Y:S02]  /*6000*/  IMAD.IADD R0, R0, 0x1, R34 ;  /* 0x0000000100007824 */ /* 0x000fe400078e0222 */
[----:B------:R-:W-:Y:S01]  /*6010*/  IMAD R15, R18, 0xb, R15 ;  /* 0x0000000b120f7824 */ /* 0x000fe200078e020f */
[----:B------:R-:W-:Y:S01]  /*6020*/  SEL R11, R11, R30, !P1 ;  /* 0x0000001e0b0b7207 */ /* 0x000fe20004800000 */
[----:B------:R-:W-:Y:S01]  /*6030*/  IMAD.IADD R13, R5, 0x1, -R0 ;  /* 0x00000001050d7824 */ /* 0x000fe200078e0a00 */
[----:B------:R-:W-:Y:S01]  /*6040*/  ISETP.NE.AND P1, PT, R34, RZ, PT ;  /* 0x000000ff2200720c */ /* 0x000fe20003f25270 */
[----:B------:R-:W-:Y:S01]  /*6050*/  IMAD.IADD R30, R30, 0x1, R33 ;  /* 0x000000011e1e7824 */ /* 0x000fe200078e0221 */
[----:B------:R-:W-:Y:S01]  /*6060*/  LEA R11, R11, UR4, 0x2 ;  /* 0x000000040b0b7c11 */ /* 0x000fe2000f8e10ff */
[----:B------:R-:W-:Y:S01]  /*6070*/  IMAD.IADD R0, R0, 0x1, R35 ;  /* 0x0000000100007824 */ /* 0x000fe200078e0223 */
[----:B------:R2:W-:Y:S01]  /*6080*/  STS [R2], R21 ;  /* 0x0000001502007388 */ /* 0x0005e20000000800 */
[----:B------:R-:W-:-:S02]  /*6090*/  VIADD R15, R15, 0x5 ;  /* 0x000000050f0f7836 */ /* 0x000fc40000000000 */
[----:B------:R-:W-:Y:S01]  /*60a0*/  IMAD R13, R18, 0xb, R13 ;  /* 0x0000000b120d7824 */ /* 0x000fe200078e020d */
[----:B------:R3:W-:Y:S01]  /*60b0*/  STS [R11], R22 ;  /* 0x000000160b007388 */ /* 0x0007e20000000800 */
[----:B0-----:R-:W-:Y:S01]  /*60c0*/  IMAD.IADD R9, R5, 0x1, -R0 ;  /* 0x0000000105097824 */ /* 0x001fe200078e0a00 */
[----:B------:R-:W-:Y:S01]  /*60d0*/  SEL R15, R15, R30, !P1 ;  /* 0x0000001e0f0f7207 */ /* 0x000fe20004800000 */
[----:B------:R-:W-:Y:S01]  /*60e0*/  IMAD.IADD R30, R30, 0x1, R34 ;  /* 0x000000011e1e7824 */ /* 0x000fe200078e0222 */
[----:B------:R-:W-:Y:S01]  /*60f0*/  ISETP.NE.AND P1, PT, R35, RZ, PT ;  /* 0x000000ff2300720c */ /* 0x000fe20003f25270 */
[----:B------:R-:W-:Y:S01]  /*6100*/  VIADD R13, R13, 0x6 ;  /* 0x000000060d0d7836 */ /* 0x000fe20000000000 */
[----:B------:R-:W-:Y:S01]  /*6110*/  LEA R4, R15, UR4, 0x2 ;  /* 0x000000040f047c11 */ /* 0x000fe2000f8e10ff */
[----:B------:R-:W-:Y:S01]  /*6120*/  IMAD.IADD R0, R0, 0x1, R36 ;  /* 0x0000000100007824 */ /* 0x000fe200078e0224 */
[----:B--2---:R-:W1:Y:S01]  /*6130*/  S2R R21, SR_CTAID.X ;  /* 0x0000000000157919 */ /* 0x004e620000002500 */
[----:B------:R-:W-:Y:S01]  /*6140*/  IMAD R9, R18, 0xb, R9 ;  /* 0x0000000b12097824 */ /* 0x000fe200078e0209 */
[----:B------:R-:W-:Y:S01]  /*6150*/  SEL R13, R13, R30, !P1 ;  /* 0x0000001e0d0d7207 */ /* 0x000fe20004800000 */
[----:B------:R-:W-:Y:S01]  /*6160*/  IMAD.IADD R15, R5, 0x1, -R0 ;  /* 0x00000001050f7824 */ /* 0x000fe200078e0a00 */
[----:B------:R-:W-:Y:S01]  /*6170*/  ISETP.NE.AND P1, PT, R36, RZ, PT ;  /* 0x000000ff2400720c */ /* 0x000fe20003f25270 */
[----:B------:R-:W-:Y:S01]  /*6180*/  IMAD.IADD R2, R0, 0x1, R37 ;  /* 0x0000000100027824 */ /* 0x000fe200078e0225 */
[----:B------:R-:W-:Y:S01]  /*6190*/  LEA R13, R13, UR4, 0x2 ;  /* 0x000000040d0d7c11 */ /* 0x000fe2000f8e10ff */
[----:B------:R-:W-:Y:S01]  /*61a0*/  IMAD.IADD R30, R30, 0x1, R35 ;  /* 0x000000011e1e7824 */ /* 0x000fe200078e0223 */
[----:B------:R-:W-:Y:S01]  /*61b0*/  STS [R4], R23 ;  /* 0x0000001704007388 */ /* 0x000fe20000000800 */
[----:B------:R-:W-:Y:S01]  /*61c0*/  VIADD R9, R9, 0x7 ;  /* 0x0000000709097836 */ /* 0x000fe20000000000 */
[C---:B------:R-:W-:Y:S01]  /*61d0*/  IADD3 R17, PT, PT, R5.reuse, -R2, -R38 ;  /* 0x8000000205117210 */ /* 0x040fe20007ffe826 */
[----:B------:R-:W-:Y:S01]  /*61e0*/  IMAD R15, R18, 0xb, R15 ;  /* 0x0000000b120f7824 */ /* 0x000fe200078e020f */
[----:B------:R0:W-:Y:S01]  /*61f0*/  STS [R13], R24 ;  /* 0x000000180d007388 */ /* 0x0001e20000000800 */
[----:B---3--:R-:W-:Y:S01]  /*6200*/  IMAD.IADD R11, R5, 0x1, -R2 ;  /* 0x00000001050b7824 */ /* 0x008fe200078e0a02 */
[----:B------:R-:W-:Y:S01]  /*6210*/  SEL R9, R9, R30, !P1 ;  /* 0x0000001e09097207 */ /* 0x000fe20004800000 */
[----:B------:R-:W-:Y:S01]  /*6220*/  IMAD.IADD R30, R30, 0x1, R36 ;  /* 0x000000011e1e7824 */ /* 0x000fe200078e0224 */
[----:B------:R-:W-:Y:S01]  /*6230*/  ISETP.NE.AND P1, PT, R37, RZ, PT ;  /* 0x000000ff2500720c */ /* 0x000fe20003f25270 */
[----:B------:R-:W-:Y:S01]  /*6240*/  VIADD R15, R15, 0x8 ;  /* 0x000000080f0f7836 */ /* 0x000fe20000000000 */
[----:B------:R-:W-:Y:S01]  /*6250*/  LEA R2, R9, UR4, 0x2 ;  /* 0x0000000409027c11 */ /* 0x000fe2000f8e10ff */
[C---:B------:R-:W-:Y:S01]  /*6260*/  IMAD R11, R18.reuse, 0xb, R11 ;  /* 0x0000000b120b7824 */ /* 0x040fe200078e020b */
[C---:B------:R-:W-:Y:S01]  /*6270*/  LEA R0, R18.reuse, UR4, 0x2 ;  /* 0x0000000412007c11 */ /* 0x040fe2000f8e10ff */
[----:B------:R-:W-:Y:S01]  /*6280*/  IMAD R17, R18, 0xb, R17 ;  /* 0x0000000b12117824 */ /* 0x000fe200078e0211 */
[----:B------:R-:W-:Y:S01]  /*6290*/  SEL R15, R15, R30, !P1 ;  /* 0x0000001e0f0f7207 */ /* 0x000fe20004800000 */
[----:B------:R-:W-:Y:S01]  /*62a0*/  IMAD.IADD R37, R30, 0x1, R37 ;  /* 0x000000011e257824 */ /* 0x000fe200078e0225 */
[----:B------:R-:W-:Y:S01]  /*62b0*/  ISETP.NE.AND P1, PT, R38, RZ, PT ;  /* 0x000000ff2600720c */ /* 0x000fe20003f25270 */
[----:B------:R-:W-:Y:S01]  /*62c0*/  VIADD R11, R11, 0x9 ;  /* 0x000000090b0b7836 */ /* 0x000fe20000000000 */
[----:B------:R-:W-:Y:S01]  /*62d0*/  LEA R15, R15, UR4, 0x2 ;  /* 0x000000040f0f7c11 */ /* 0x000fe2000f8e10ff */
[----:B------:R-:W-:Y:S01]  /*62e0*/  VIADD R17, R17, 0xa ;  /* 0x0000000a11117836 */ /* 0x000fe20000000000 */
[----:B------:R1:W-:Y:S01]  /*62f0*/  STS [R2], R25 ;  /* 0x0000001902007388 */ /* 0x0003e20000000800 */
[----:B------:R-:W-:Y:S01]  /*6300*/  @P0 IMAD.IADD R17, R37, 0x1, R38 ;  /* 0x0000000125110824 */ /* 0x000fe200078e0226 */
[----:B------:R-:W-:Y:S01]  /*6310*/  SEL R11, R11, R37, !P1 ;  /* 0x000000250b0b7207 */ /* 0x000fe20004800000 */
[C---:B------:R-:W-:Y:S01]  /*6320*/  VIADD R22, R18.reuse, 0x540 ;  /* 0x0000054012167836 */ /* 0x040fe20000000000 */
[----:B------:R-:W-:Y:S01]  /*6330*/  STS [R15], R26 ;  /* 0x0000001a0f007388 */ /* 0x000fe20000000800 */
[----:B0-----:R-:W-:Y:S01]  /*6340*/  VIADD R24, R18, 0x700 ;  /* 0x0000070012187836 */ /* 0x001fe20000000000 */
[----:B------:R-:W-:-:S02]  /*6350*/  LEA R4, R11, UR4, 0x2 ;  /* 0x000000040b047c11 */ /* 0x000fc4000f8e10ff */
[----:B------:R-:W-:Y:S01]  /*6360*/  LEA R17, R17, UR4, 0x2 ;  /* 0x0000000411117c11 */ /* 0x000fe2000f8e10ff */
[----:B------:R-:W0:Y:S01]  /*6370*/  LDCU UR4, c[0x0][0x3ac] ;  /* 0x00007580ff0477ac */ /* 0x000e220008000800 */
[----:B-1----:R-:W-:Y:S01]  /*6380*/  IMAD R2, R21, R8, R10 ;  /* 0x0000000815027224 */ /* 0x002fe200078e020a */
[----:B------:R1:W-:Y:S01]  /*6390*/  STS [R4], R27 ;  /* 0x0000001b04007388 */ /* 0x0003e20000000800 */
[-C--:B------:R-:W-:Y:S01]  /*63a0*/  ISETP.GE.AND P1, PT, R22, R16.reuse, PT ;  /* 0x000000101600720c */ /* 0x080fe20003f26270 */
[----:B------:R-:W2:Y:S01]  /*63b0*/  @!P6 LDC.64 R8, c[0x0][0x390] ;  /* 0x0000e400ff08eb82 */ /* 0x000ea20000000a00 */
[----:B------:R-:W-:Y:S01]  /*63c0*/  IMAD R13, R2, 0x1340, -R5 ;  /* 0x00001340020d7824 */ /* 0x000fe200078e0a05 */
[----:B------:R3:W-:Y:S06]  /*63d0*/  STS [R17], R28 ;  /* 0x0000001c11007388 */ /* 0x0007ec0000000800 */
[----:B------:R-:W-:Y:S01]  /*63e0*/  BAR.SYNC.DEFER_BLOCKING 0x0 ;  /* 0x0000000000007b1d */ /* 0x000fe20000010000 */
[----:B------:R-:W-:Y:S01]  /*63f0*/  IMAD.IADD R13, R13, 0x1, R18 ;  /* 0x000000010d0d7824 */ /* 0x000fe200078e0212 */
[----:B------:R-:W-:Y:S01]  /*6400*/  ISETP.GE.AND P0, PT, R24, R16, PT ;  /* 0x000000101800720c */ /* 0x000fe20003f06270 */
[C---:B-1----:R-:W-:Y:S01]  /*6410*/  VIADD R4, R18.reuse, 0x8c0 ;  /* 0x000008c012047836 */ /* 0x042fe20000000000 */
[----:B------:R-:W-:-:S04]  /*6420*/  IADD3 R5, PT, PT, R18, R5, -R7 ;  /* 0x0000000512057210 */ /* 0x000fc80007ffe807 */
[----:B------:R-:W1:Y:S01]  /*6430*/  @!P3 LDC.64 R10, c[0x0][0x390] ;  /* 0x0000e400ff0abb82 */ /* 0x000e620000000a00 */
[----:B------:R-:W-:Y:S01]  /*6440*/  LOP3.LUT R2, RZ, R13, RZ, 0x33, !PT ;  /* 0x0000000dff027212 */ /* 0x000fe200078e33ff */
[----:B------:R-:W-:-:S04]  /*6450*/  @!P3 VIADD R25, R5, 0x1c0 ;  /* 0x000001c00519b836 */ /* 0x000fc80000000000 */
[----:B0-----:R-:W-:Y:S02]  /*6460*/  VIADD R2, R2, UR4 ;  /* 0x0000000402027c36 */ /* 0x001fe40008000000 */
[----:B------:R-:W0:Y:S01]  /*6470*/  @!P2 LDC.64 R12, c[0x0][0x390] ;  /* 0x0000e400ff0cab82 */ /* 0x000e220000000a00 */
[----:B------:R-:W-:Y:S02]  /*6480*/  @!P0 VIADD R33, R5, 0x700 ;  /* 0x0000070005218836 */ /* 0x000fe40000000000 */
[C---:B---3--:R-:W-:Y:S01]  /*6490*/  @!P6 SEL R17, R2.reuse, R5, !P4 ;  /* 0x000000050211e207 */ /* 0x048fe20006000000 */
[----:B------:R-:W-:Y:S01]  /*64a0*/  @!P5 VIADD R25, R2, 0xfffffe40 ;  /* 0xfffffe400219d836 */ /* 0x000fe20000000000 */
[-C--:B------:R-:W-:Y:S02]  /*64b0*/  ISETP.GE.OR P4, PT, R14, R7.reuse, P2 ;  /* 0x000000070e00720c */ /* 0x080fe40001786670 */
[----:B------:R-:W-:Y:S01]  /*64c0*/  ISETP.GE.OR P5, PT, R22, R7, P1 ;  /* 0x000000071600720c */ /* 0x000fe20000fa6670 */
[----:B------:R-:W3:Y:S01]  /*64d0*/  @!P1 LDC.64 R14, c[0x0][0x390] ;  /* 0x0000e400ff0e9b82 */ /* 0x000ee20000000a00 */
[----:B--2---:R-:W-:Y:S01]  /*64e0*/  @!P6 IMAD.WIDE R8, R17, 0x4, R8 ;  /* 0x000000041108e825 */ /* 0x004fe200078e0208 */
[----:B------:R-:W2:Y:S03]  /*64f0*/  @!P6 LDS R19, [R0] ;  /* 0x000000000013e984 */ /* 0x000ea60000000800 */
[----:B------:R-:W-:Y:S01]  /*6500*/  @!P2 VIADD R17, R5, 0x380 ;  /* 0x000003800511a836 */ /* 0x000fe20000000000 */
[----:B------:R-:W4:Y:S01]  /*6510*/  @!P3 LDS R23, [R0+0x700] ;  /* 0x000700000017b984 */ /* 0x000f220000000800 */
[----:B-1----:R-:W-:Y:S01]  /*6520*/  @!P3 IMAD.WIDE R10, R25, 0x4, R10 ;  /* 0x00000004190ab825 */ /* 0x002fe200078e020a */
[----:B------:R-:W1:Y:S02]  /*6530*/  @!P0 LDC.64 R20, c[0x0][0x390] ;  /* 0x0000e400ff148b82 */ /* 0x000e640000000a00 */
[----:B------:R-:W3:Y:S01]  /*6540*/  @!P2 LDS R27, [R0+0xe00] ;  /* 0x000e0000001ba984 */ /* 0x000ee20000000800 */
[----:B------:R-:W-:-:S03]  /*6550*/  @!P4 VIADD R17, R2, 0xfffffc80 ;  /* 0xfffffc800211c836 */ /* 0x000fc60000000000 */
[----:B------:R-:W1:Y:S01]  /*6560*/  @!P1 LDS R29, [R0+0x1500] ;  /* 0x00150000001d9984 */ /* 0x000e620000000800 */
[----:B------:R-:W-:Y:S02]  /*6570*/  @!P1 VIADD R25, R5, 0x540 ;  /* 0x0000054005199836 */ /* 0x000fe40000000000 */
[----:B------:R-:W-:Y:S01]  /*6580*/  @!P5 VIADD R25, R2, 0xfffffac0 ;  /* 0xfffffac00219d836 */ /* 0x000fe20000000000 */
[----:B------:R-:W1:Y:S04]  /*6590*/  @!P0 LDS R31, [R0+0x1c00] ;  /* 0x001c0000001f8984 */ /* 0x000e680000000800 */
[----:B--2---:R2:W-:Y:S01]  /*65a0*/  @!P6 STG.E desc[UR8][R8.64], R19 ;  /* 0x000000130800e986 */ /* 0x0045e2000c101908 */
[----:B------:R-:W-:-:S03]  /*65b0*/  ISETP.GE.OR P6, PT, R24, R7, P0 ;  /* 0x000000071800720c */ /* 0x000fc600007c6670 */
[----:B----4-:R3:W-:Y:S01]  /*65c0*/  @!P3 STG.E desc[UR8][R10.64], R23 ;  /* 0x000000170a00b986 */ /* 0x0107e2000c101908 */
[----:B------:R-:W-:-:S04]  /*65d0*/  ISETP.GE.AND P3, PT, R4, R16, PT ;  /* 0x000000100400720c */ /* 0x000fc80003f66270 */
[----:B------:R-:W-:Y:S01]  /*65e0*/  ISETP.GE.OR P4, PT, R4, R7, P3 ;  /* 0x000000070400720c */ /* 0x000fe20001f86670 */
[C---:B------:R-:W-:Y:S02]  /*65f0*/  VIADD R4, R18.reuse, 0xa80 ;  /* 0x00000a8012047836 */ /* 0x040fe40000000000 */
[----:B--2---:R-:W-:Y:S02]  /*6600*/  VIADD R19, R18, 0xc40 ;  /* 0x00000c4012137836 */ /* 0x004fe40000000000 */
[----:B0-----:R-:W-:-:S03]  /*6610*/  @!P2 IMAD.WIDE R8, R17, 0x4, R12 ;  /* 0x000000041108a825 */ /* 0x001fc600078e020c */
[-C--:B------:R-:W-:Y:S01]  /*6620*/  ISETP.GE.AND P5, PT, R19, R16.reuse, PT ;  /* 0x000000101300720c */ /* 0x080fe20003fa6270 */
[----:B------:R-:W-:Y:S01]  /*6630*/  @!P6 VIADD R33, R2, 0xfffff900 ;  /* 0xfffff9000221e836 */ /* 0x000fe20000000000 */
[C---:B------:R-:W-:Y:S01]  /*6640*/  ISETP.GE.AND P6, PT, R4.reuse, R16, PT ;  /* 0x000000100400720c */ /* 0x040fe20003fc6270 */
[----:B---3--:R-:W-:Y:S01]  /*6650*/  @!P1 IMAD.WIDE R10, R25, 0x4, R14 ;  /* 0x00000004190a9825 */ /* 0x008fe200078e020e */
[----:B------:R0:W-:Y:S02]  /*6660*/  @!P2 STG.E desc[UR8][R8.64], R27 ;  /* 0x0000001b0800a986 */ /* 0x0001e4000c101908 */
[-C--:B------:R-:W-:Y:S01]  /*6670*/  ISETP.GE.OR P2, PT, R4, R7.reuse, P6 ;  /* 0x000000070400720c */ /* 0x080fe20003746670 */
[----:B-1----:R-:W-:Y:S01]  /*6680*/  @!P0 IMAD.WIDE R12, R33, 0x4, R20 ;  /* 0x00000004210c8825 */ /* 0x002fe200078e0214 */
[----:B------:R-:W-:Y:S01]  /*6690*/  @!P1 STG.E desc[UR8][R10.64], R29 ;  /* 0x0000001d0a009986 */ /* 0x000fe2000c101908 */
[----:B------:R-:W-:Y:S02]  /*66a0*/  ISETP.GE.OR P1, PT, R19, R7, P5 ;  /* 0x000000071300720c */ /* 0x000fe40002f26670 */
[C---:B------:R-:W-:Y:S01]  /*66b0*/  VIADD R4, R18.reuse, 0xe00 ;  /* 0x00000e0012047836 */ /* 0x040fe20000000000 */
[----:B------:R1:W-:Y:S01]  /*66c0*/  @!P0 STG.E desc[UR8][R12.64], R31 ;  /* 0x0000001f0c008986 */ /* 0x0003e2000c101908 */
[----:B------:R-:W-:-:S02]  /*66d0*/  VIADD R14, R18, 0xfc0 ;  /* 0x00000fc0120e7836 */ /* 0x000fc40000000000 */
[----:B------:R-:W-:Y:S01]  /*66e0*/  VIADD R20, R18, 0x1180 ;  /* 0x0000118012147836 */ /* 0x000fe20000000000 */
[-C--:B------:R-:W-:Y:S01]  /*66f0*/  ISETP.GE.AND P0, PT, R4, R16.reuse, PT ;  /* 0x000000100400720c */ /* 0x080fe20003f06270 */
[C---:B------:R-:W-:Y:S01]  /*6700*/  @!P3 VIADD R23, R5.reuse, 0x8c0 ;  /* 0x000008c00517b836 */ /* 0x040fe20000000000 */
[----:B------:R-:W2:Y:S01]  /*6710*/  @!P3 LDS R21, [R0+0x2300] ;  /* 0x002300000015b984 */ /* 0x000ea20000000800 */
[C---:B------:R-:W-:Y:S01]  /*6720*/  @!P6 VIADD R33, R5.reuse, 0xa80 ;  /* 0x00000a800521e836 */ /* 0x040fe20000000000 */
[----:B0-----:R-:W0:Y:S01]  /*6730*/  @!P3 LDC.64 R8, c[0x0][0x390] ;  /* 0x0000e400ff08bb82 */ /* 0x001e220000000a00 */
[----:B------:R-:W-:Y:S01]  /*6740*/  @!P4 VIADD R23, R2, 0xfffff740 ;  /* 0xfffff7400217c836 */ /* 0x000fe20000000000 */
[-C--:B------:R-:W-:Y:S01]  /*6750*/  ISETP.GE.AND P4, PT, R14, R16.reuse, PT ;  /* 0x000000100e00720c */ /* 0x080fe20003f86270 */
[----:B------:R-:W-:Y:S01]  /*6760*/  @!P2 VIADD R33, R2, 0xfffff580 ;  /* 0xfffff5800221a836 */ /* 0x000fe20000000000 */
[----:B------:R-:W-:Y:S01]  /*6770*/  ISETP.GE.AND P2, PT, R20, R16, PT ;  /* 0x000000101400720c */ /* 0x000fe20003f46270 */
[C---:B------:R-:W-:Y:S01]  /*6780*/  @!P5 VIADD R35, R5.reuse, 0xc40 ;  /* 0x00000c400523d836 */ /* 0x040fe20000000000 */
[----:B------:R-:W3:Y:S01]  /*6790*/  @!P6 LDS R25, [R0+0x2a00] ;  /* 0x002a00000019e984 */ /* 0x000ee20000000800 */
[----:B------:R-:W-:Y:S01]  /*67a0*/  @!P1 VIADD R35, R2, 0xfffff3c0 ;  /* 0xfffff3c002239836 */ /* 0x000fe20000000000 */
[----:B------:R-:W-:Y:S01]  /*67b0*/  ISETP.GE.OR P1, PT, R4, R7, P0 ;  /* 0x000000070400720c */ /* 0x000fe20000726670 */
[C---:B-1----:R-:W-:Y:S01]  /*67c0*/  @!P0 VIADD R31, R5.reuse, 0xe00 ;  /* 0x00000e00051f8836 */ /* 0x042fe20000000000 */
[----:B------:R-:W1:Y:S01]  /*67d0*/  @!P5 LDS R27, [R0+0x3100] ;  /* 0x00310000001bd984 */ /* 0x000e620000000800 */
[----:B------:R-:W4:Y:S03]  /*67e0*/  @!P6 LDC.64 R10, c[0x0][0x390] ;  /* 0x0000e400ff0aeb82 */ /* 0x000f260000000a00 */
[----:B------:R-:W1:Y:S01]  /*67f0*/  @!P0 LDS R29, [R0+0x3800] ;  /* 0x00380000001d8984 */ /* 0x000e620000000800 */
[----:B------:R-:W-:-:S03]  /*6800*/  @!P4 VIADD R39, R5, 0xfc0 ;  /* 0x00000fc00527c836 */ /* 0x000fc60000000000 */
[----:B------:R-:W1:Y:S01]  /*6810*/  @!P4 LDS R37, [R0+0x3f00] ;  /* 0x003f00000025c984 */ /* 0x000e620000000800 */
[----:B------:R-:W3:Y:S02]  /*6820*/  @!P5 LDC.64 R12, c[0x0][0x390] ;  /* 0x0000e400ff0cdb82 */ /* 0x000ee40000000a00 */
[----:B------:R-:W-:Y:S01]  /*6830*/  @!P1 VIADD R31, R2, 0xfffff200 ;  /* 0xfffff200021f9836 */ /* 0x000fe20000000000 */
[----:B------:R-:W1:Y:S01]  /*6840*/  @!P2 LDS R41, [R0+0x4600] ;  /* 0x004600000029a984 */ /* 0x000e620000000800 */
[----:B------:R-:W-:Y:S01]  /*6850*/  ISETP.GE.OR P1, PT, R14, R7, P4 ;  /* 0x000000070e00720c */ /* 0x000fe20002726670 */
[----:B0-----:R-:W-:-:S03]  /*6860*/  @!P3 IMAD.WIDE R8, R23, 0x4, R8 ;  /* 0x000000041708b825 */ /* 0x001fc600078e0208 */
[----:B------:R-:W0:Y:S08]  /*6870*/  @!P0 LDC.64 R14, c[0x0][0x390] ;  /* 0x0000e400ff0e8b82 */ /* 0x000e300000000a00 */
[----:B------:R-:W0:Y:S01]  /*6880*/  @!P4 LDC.64 R16, c[0x0][0x390] ;  /* 0x0000e400ff10cb82 */ /* 0x000e220000000a00 */
[----:B------:R-:W-:Y:S01]  /*6890*/  @!P1 VIADD R39, R2, 0xfffff040 ;  /* 0xfffff04002279836 */ /* 0x000fe20000000000 */
[----:B------:R-:W-:Y:S01]  /*68a0*/  ISETP.GE.AND P1, PT, R20, R7, PT ;  /* 0x000000071400720c */ /* 0x000fe20003f26270 */
[----:B------:R-:W-:Y:S01]  /*68b0*/  VIADD R7, R2, 0xffffee80 ;  /* 0xffffee8002077836 */ /* 0x000fe20000000000 */
[----:B--2---:R2:W-:Y:S01]  /*68c0*/  @!P3 STG.E desc[UR8][R8.64], R21 ;  /* 0x000000150800b986 */ /* 0x0045e2000c101908 */
[----:B----4-:R-:W-:-:S03]  /*68d0*/  @!P6 IMAD.WIDE R10, R33, 0x4, R10 ;  /* 0x00000004210ae825 */ /* 0x010fc600078e020a */
[----:B------:R-:W4:Y:S01]  /*68e0*/  @!P2 LDC.64 R18, c[0x0][0x390] ;  /* 0x0000e400ff12ab82 */ /* 0x000f220000000a00 */
[----:B---3--:R-:W-:Y:S01]  /*68f0*/  @!P5 IMAD.WIDE R12, R35, 0x4, R12 ;  /* 0x00000004230cd825 */ /* 0x008fe200078e020c */
[----:B------:R2:W-:Y:S05]  /*6900*/  @!P6 STG.E desc[UR8][R10.64], R25 ;  /* 0x000000190a00e986 */ /* 0x0005ea000c101908 */
[----:B------:R-:W-:Y:S01]  /*6910*/  @P1 VIADD R7, R5, 0x1180 ;  /* 0x0000118005071836 */ /* 0x000fe20000000000 */
[----:B-1----:R2:W-:Y:S01]  /*6920*/  @!P5 STG.E desc[UR8][R12.64], R27 ;  /* 0x0000001b0c00d986 */ /* 0x0025e2000c101908 */
[----:B0-----:R-:W-:-:S04]  /*6930*/  @!P0 IMAD.WIDE R14, R31, 0x4, R14 ;  /* 0x000000041f0e8825 */ /* 0x001fc800078e020e */
[----:B------:R-:W-:Y:S01]  /*6940*/  IMAD.IADD R5, R6, 0x1, -R3 ;  /* 0x0000000106057824 */ /* 0x000fe200078e0a03 */
[----:B------:R2:W-:Y:S01]  /*6950*/  @!P0 STG.E desc[UR8][R14.64], R29 ;  /* 0x0000001d0e008986 */ /* 0x0005e2000c101908 */
[----:B------:R-:W-:-:S05]  /*6960*/  @!P4 IMAD.WIDE R16, R39, 0x4, R16 ;  /* 0x000000042710c825 */ /* 0x000fca00078e0210 */
[----:B------:R2:W-:Y:S01]  /*6970*/  @!P4 STG.E desc[UR8][R16.64], R37 ;  /* 0x000000251000c986 */ /* 0x0005e2000c101908 */
[----:B----4-:R-:W-:-:S05]  /*6980*/  @!P2 IMAD.WIDE R18, R7, 0x4, R18 ;  /* 0x000000040712a825 */ /* 0x010fca00078e0212 */
[----:B------:R2:W-:Y:S02]  /*6990*/  @!P2 STG.E desc[UR8][R18.64], R41 ;  /* 0x000000291200a986 */ /* 0x0005e4000c101908 */
.L_x_114:
[----:B------:R-:W-:Y:S05]  /*69a0*/  BSYNC.RECONVERGENT B0 ;  /* 0x0000000000007941 */ /* 0x000fea0003800200 */
.L_x_110:
[----:B------:R-:W1:Y:S02]  /*69b0*/  S2R R0, SR_TID.X ;  /* 0x0000000000007919 */ /* 0x000e640000002100 */
[----:B-1----:R-:W-:-:S13]  /*69c0*/  ISETP.NE.AND P0, PT, R0, RZ, PT ;  /* 0x000000ff0000720c */ /* 0x002fda0003f05270 */
[----:B------:R-:W-:Y:S05]  /*69d0*/  @P0 EXIT ;  /* 0x000000000000094d */ /* 0x000fea0003800000 */
[----:B0-----:R-:W0:Y:S02]  /*69e0*/  LDC.64 R2, c[0x0][0x398] ;  /* 0x0000e600ff027b82 */ /* 0x001e240000000a00 */
[----:B0-----:R-:W-:Y:S01]  /*69f0*/  STG.E desc[UR8][R2.64], R5 ;  /* 0x0000000502007986 */ /* 0x001fe2000c101908 */
[----:B------:R-:W-:Y:S05]  /*6a00*/  EXIT ;  /* 0x000000000000794d */ /* 0x000fea0003800000 */
.L_x_98:
[----:B------:R-:W-:Y:S01]  /*6a10*/  BSSY B0, `(.L_x_128) ;  /* 0x0000006000007945 */ /* 0x000fe20003800000 */
[----:B------:R-:W-:Y:S01]  /*6a20*/  PLOP3.LUT P0, PT, P0, PT, PT, 0x8, 0x80 ;  /* 0x000000000080781c */ /* 0x000fe2000070e170 */
[----:B------:R-:W-:-:S12]  /*6a30*/  IMAD.MOV.U32 R0, RZ, RZ, -0x1 ;  /* 0xffffffffff007424 */ /* 0x000fd800078e00ff */
[----:B-----5:R-:W-:Y:S05]  /*6a40*/  WARPSYNC.COLLECTIVE R0, `(.L_x_129) ;  /* 0x0000000000087348 */ /* 0x020fea0003c00000 */
[----:B------:R-:W-:Y:S01]  /*6a50*/  VOTE.ANY P0, P0 ;  /* 0x0000000000ff7806 */ /* 0x000fe20000000100 */
[----:B-----5:R-:W-:-:S12]  /*6a60*/  ENDCOLLECTIVE ;  /* 0x000000000000791b */ /* 0x020fd80003800000 */
.L_x_129:
[----:B------:R-:W-:Y:S05]  /*6a70*/  BSYNC B0 ;  /* 0x0000000000007941 */ /* 0x000fea0003800000 */
.L_x_128:
[----:B------:R-:W-:Y:S05]  /*6a80*/  BRA `(.L_x_130) ;  /* 0xffffffb000d07947 */ /* 0x000fea000383ffff */
.L_x_100:
[----:B------:R-:W-:Y:S01]  /*6a90*/  BSSY B0, `(.L_x_131) ;  /* 0x0000006000007945 */ /* 0x000fe20003800000 */
[----:B------:R-:W-:Y:S01]  /*6aa0*/  PLOP3.LUT P0, PT, P0, PT, PT, 0x8, 0x80 ;  /* 0x000000000080781c */ /* 0x000fe2000070e170 */
[----:B------:R-:W-:-:S12]  /*6ab0*/  IMAD.MOV.U32 R0, RZ, RZ, -0x1 ;  /* 0xffffffffff007424 */ /* 0x000fd800078e00ff */
[----:B-----5:R-:W-:Y:S05]  /*6ac0*/  WARPSYNC.COLLECTIVE R0, `(.L_x_132) ;  /* 0x0000000000087348 */ /* 0x020fea0003c00000 */
[----:B------:R-:W-:Y:S01]  /*6ad0*/  VOTE.ANY P0, P0 ;  /* 0x0000000000ff7806 */ /* 0x000fe20000000100 */
[----:B-----5:R-:W-:-:S12]  /*6ae0*/  ENDCOLLECTIVE ;  /* 0x000000000000791b */ /* 0x020fd80003800000 */
.L_x_132:
[----:B------:R-:W-:Y:S05]  /*6af0*/  BSYNC B0 ;  /* 0x0000000000007941 */ /* 0x000fea0003800000 */
.L_x_131:
[----:B------:R-:W-:Y:S05]  /*6b00*/  BRA `(.L_x_133) ;  /* 0xffffffb000d47947 */ /* 0x000fea000383ffff */
.L_x_102:
[----:B------:R-:W0:Y:S01]  /*6b10*/  S2R R12, SR_GEMASK ;  /* 0x00000000000c7919 */ /* 0x000e220000003c00 */
[----:B------:R-:W-:Y:S01]  /*6b20*/  BSSY B0, `(.L_x_134) ;  /* 0x0000007000007945 */ /* 0x000fe20003800000 */
[----:B------:R-:W-:Y:S01]  /*6b30*/  ISETP.NE.AND P0, PT, R6, 0x65, PT ;  /* 0x000000650600780c */ /* 0x000fe20003f05270 */
[----:B------:R-:W-:Y:S01]  /*6b40*/  IMAD.MOV.U32 R0, RZ, RZ, -0x1 ;  /* 0xffffffffff007424 */ /* 0x000fe200078e00ff */
[----:B------:R-:W-:-:S13]  /*6b50*/  PLOP3.LUT P2, PT, P2, PT, PT, 0x8, 0x80 ;  /* 0x000000000080781c */ /* 0x000fda000174e170 */
[----:B0----5:R-:W-:Y:S05]  /*6b60*/  WARPSYNC.COLLECTIVE R0, `(.L_x_135) ;  /* 0x0000000000087348 */ /* 0x021fea0003c00000 */
[----:B------:R-:W-:Y:S01]  /*6b70*/  VOTE.ANY R0, PT, P2 ;  /* 0x0000000000007806 */ /* 0x000fe200010e0100 */
[----:B0----5:R-:W-:Y:S06]  /*6b80*/  ENDCOLLECTIVE ;  /* 0x000000000000791b */ /* 0x021fec0003800000 */
.L_x_135:
[----:B------:R-:W-:Y:S05]  /*6b90*/  BSYNC B0 ;  /* 0x0000000000007941 */ /* 0x000fea0003800000 */
.L_x_134:
[----:B------:R-:W-:Y:S01]  /*6ba0*/  LOP3.LUT R0, R0, 0x80000000, R12, 0xec, !PT ;  /* 0x8000000000007812 */ /* 0x000fe200078eec0c */
[----:B------:R-:W-:Y:S02]  /*6bb0*/  IMAD.MOV.U32 R4, RZ, RZ, 0x1 ;  /* 0x00000001ff047424 */ /* 0x000fe400078e00ff */
[----:B------:R-:W-:Y:S02]  /*6bc0*/  VIADD R6, R40, 0x2 ;  /* 0x0000000228067836 */ /* 0x000fe40000000000 */
[----:B------:R-:W-:-:S05]  /*6bd0*/  VIADD R9, R0, 0xffffffff ;  /* 0xffffffff00097836 */ /* 0x000fca0000000000 */
[----:B------:R-:W-:Y:S01]  /*6be0*/  LOP3.LUT R15, R0, R9, RZ, 0xc, !PT ;  /* 0x00000009000f7212 */ /* 0x000fe200078e0cff */
[----:B------:R-:W-:-:S05]  /*6bf0*/  IMAD.MOV.U32 R0, RZ, RZ, -0x1 ;  /* 0xffffffffff007424 */ /* 0x000fca00078e00ff */
[----:B------:R-:W0:Y:S02]  /*6c00*/  POPC R15, R15 ;  /* 0x0000000f000f7309 */ /* 0x000e240000000000 */
[----:B0-----:R-:W-:Y:S01]  /*6c10*/  IMAD.MOV.U32 R9, RZ, RZ, R15 ;  /* 0x000000ffff097224 */ /* 0x001fe200078e000f */
[----:B------:R-:W-:Y:S01]  /*6c20*/  ISETP.GT.AND P3, PT, R6, R15, PT ;  /* 0x0000000f0600720c */ /* 0x000fe20003f64270 */
[----:B------:R-:W-:-:S12]  /*6c30*/  VIADD R6, R40, 0x4 ;  /* 0x0000000428067836 */ /* 0x000fd80000000000 */
[----:B------:R-:W-:Y:S05]  /*6c40*/  WARPSYNC.COLLECTIVE R0, `(.L_x_136) ;  /* 0x0000000000087348 */ /* 0x000fea0003c00000 */
[----:B------:R0:W1:Y:S02]  /*6c50*/  SHFL.DOWN P2, R8, R7, R4, R9 ;  /* 0x0800000407087389 */ /* 0x0000640000040009 */
[----:B01----:R-:W-:Y:S05]  /*6c60*/  ENDCOLLECTIVE ;  /* 0x000000000000791b */ /* 0x003fea0003800000 */
.L_x_136:
        /* <DEDUP_REMOVED lines=8> */
.L_x_137:
[----:B------:R-:W-:Y:S01]  /*6cf0*/  IMAD.MOV.U32 R4, RZ, RZ, 0x4 ;  /* 0x00000004ff047424 */ /* 0x000fe200078e00ff */
[----:B------:R-:W-:Y:S02]  /*6d00*/  SEL R13, R8, RZ, !P3 ;  /* 0x000000ff080d7207 */ /* 0x000fe40005800000 */
[----:B------:R-:W-:Y:S01]  /*6d10*/  ISETP.GT.AND P3, PT, R6, R15, PT ;  /* 0x0000000f0600720c */ /* 0x000fe20003f64270 */
[----:B------:R-:W-:Y:S02]  /*6d20*/  VIADD R6, R40, 0x8 ;  /* 0x0000000828067836 */ /* 0x000fe40000000000 */
[----:B------:R-:W-:-:S04]  /*6d30*/  IMAD.IADD R42, R14, 0x1, R13 ;  /* 0x000000010e2a7824 */ /* 0x000fc800078e020d */
[----:B------:R-:W-:-:S07]  /*6d40*/  IMAD.MOV.U32 R7, RZ, RZ, R42 ;  /* 0x000000ffff077224 */ /* 0x000fce00078e002a */
[----:B------:R-:W-:Y:S05]  /*6d50*/  WARPSYNC.COLLECTIVE R0, `(.L_x_138) ;  /* 0x0000000000087348 */ /* 0x000fea0003c00000 */
[----:B------:R0:W1:Y:S02]  /*6d60*/  SHFL.DOWN P2, R8, R7, R4, R9 ;  /* 0x0800000407087389 */ /* 0x0000640000040009 */
[----:B01----:R-:W-:Y:S05]  /*6d70*/  ENDCOLLECTIVE ;  /* 0x000000000000791b */ /* 0x003fea0003800000 */
.L_x_138:
        /* <DEDUP_REMOVED lines=9> */
.L_x_139:
[----:B------:R-:W-:Y:S01]  /*6e10*/  IMAD.MOV.U32 R4, RZ, RZ, 0x10 ;  /* 0x00000010ff047424 */ /* 0x000fe200078e00ff */
[----:B------:R-:W-:-:S05]  /*6e20*/  SEL R13, R8, RZ, !P3 ;  /* 0x000000ff080d7207 */ /* 0x000fca0005800000 */
[----:B------:R-:W-:-:S04]  /*6e30*/  IMAD.IADD R46, R44, 0x1, R13 ;  /* 0x000000012c2e7824 */ /* 0x000fc800078e020d */
[----:B------:R-:W-:-:S07]  /*6e40*/  IMAD.MOV.U32 R7, RZ, RZ, R46 ;  /* 0x000000ffff077224 */ /* 0x000fce00078e002e */
[----:B------:R-:W-:Y:S05]  /*6e50*/  WARPSYNC.COLLECTIVE R0, `(.L_x_140) ;  /* 0x0000000000087348 */ /* 0x000fea0003c00000 */
[----:B------:R0:W1:Y:S02]  /*6e60*/  SHFL.DOWN P2, R8, R7, R4, R9 ;  /* 0x0800000407087389 */ /* 0x0000640000040009 */
[----:B01----:R-:W-:Y:S05]  /*6e70*/  ENDCOLLECTIVE ;  /* 0x000000000000791b */ /* 0x003fea0003800000 */
.L_x_140:
[----:B------:R-:W-:Y:S05]  /*6e80*/  WARPSYNC.COLLECTIVE R0, `(.L_x_141) ;  /* 0x0000000000087348 */ /* 0x000fea0003c00000 */
[----:B------:R-:W-:Y:S01]  /*6e90*/  VOTE.ALL P0, P0 ;  /* 0x0000000000ff7806 */ /* 0x000fe20000000000 */
[----:B------:R-:W-:-:S12]  /*6ea0*/  ENDCOLLECTIVE ;  /* 0x000000000000791b */ /* 0x000fd80003800000 */
.L_x_141:
[----:B------:R-:W-:Y:S01]  /*6eb0*/  IMAD.MOV.U32 R14, RZ, RZ, R8 ;  /* 0x000000ffff0e7224 */ /* 0x000fe200078e0008 */
[----:B------:R-:W-:-:S04]  /*6ec0*/  ISETP.GT.AND P2, PT, R6, R15, PT ;  /* 0x0000000f0600720c */ /* 0x000fc80003f44270 */
[----:B------:R-:W-:Y:S02]  /*6ed0*/  SEL R13, R14, RZ, !P2 ;  /* 0x000000ff0e0d7207 */ /* 0x000fe40005000000 */
[----:B------:R-:W0:Y:S03]  /*6ee0*/  LDC.64 R14, c[0x0][0x3a0] ;  /* 0x0000e800ff0e7b82 */ /* 0x000e260000000a00 */
[----:B------:R-:W-:Y:S01]  /*6ef0*/  IMAD.IADD R42, R46, 0x1, R13 ;  /* 0x000000012e2a7824 */ /* 0x000fe200078e020d */
[----:B0-----:R-:W-:-:S05]  /*6f00*/  IADD3 R13, P2, PT, R14, 0x100, RZ ;  /* 0x000001000e0d7810 */ /* 0x001fca0007f5e0ff */
[----:B------:R-:W-:Y:S01]  /*6f10*/  IMAD.X R14, RZ, RZ, R15, P2 ;  /* 0x000000ffff0e7224 */ /* 0x000fe200010e060f */
[----:B------:R-:W-:Y:S07]  /*6f20*/  BRA `(.L_x_142) ;  /* 0xffffffb000687947 */ /* 0x000fee000383ffff */
.L_x_104:
[----:B------:R-:W-:Y:S01]  /*6f30*/  BSSY B0, `(.L_x_143) ;  /* 0x0000006000007945 */ /* 0x000fe20003800000 */
[----:B------:R-:W-:Y:S01]  /*6f40*/  PLOP3.LUT P0, PT, P0, PT, PT, 0x8, 0x80 ;  /* 0x000000000080781c */ /* 0x000fe2000070e170 */
[----:B------:R-:W-:-:S12]  /*6f50*/  IMAD.MOV.U32 R0, RZ, RZ, -0x1 ;  /* 0xffffffffff007424 */ /* 0x000fd800078e00ff */
[----:B-----5:R-:W-:Y:S05]  /*6f60*/  WARPSYNC.COLLECTIVE R0, `(.L_x_144) ;  /* 0x0000000000087348 */ /* 0x020fea0003c00000 */
[----:B------:R-:W-:Y:S01]  /*6f70*/  VOTE.ANY P0, P0 ;  /* 0x0000000000ff7806 */ /* 0x000fe20000000100 */
[----:B-----5:R-:W-:-:S12]  /*6f80*/  ENDCOLLECTIVE ;  /* 0x000000000000791b */ /* 0x020fd80003800000 */
.L_x_144:
[----:B------:R-:W-:Y:S05]  /*6f90*/  BSYNC B0 ;  /* 0x0000000000007941 */ /* 0x000fea0003800000 */
.L_x_143:
[----:B------:R-:W-:Y:S05]  /*6fa0*/  BRA `(.L_x_145) ;  /* 0xffffffb000787947 */ /* 0x000fea000383ffff */
.L_x_106:
[----:B------:R-:W-:Y:S01]  /*6fb0*/  BSSY B0, `(.L_x_146) ;  /* 0x0000006000007945 */ /* 0x000fe20003800000 */
[----:B------:R-:W-:Y:S01]  /*6fc0*/  PLOP3.LUT P0, PT, P0, PT, PT, 0x8, 0x80 ;  /* 0x000000000080781c */ /* 0x000fe2000070e170 */
[----:B------:R-:W-:-:S12]  /*6fd0*/  IMAD.MOV.U32 R0, RZ, RZ, -0x1 ;  /* 0xffffffffff007424 */ /* 0x000fd800078e00ff */
[----:B-----5:R-:W-:Y:S05]  /*6fe0*/  WARPSYNC.COLLECTIVE R0, `(.L_x_147) ;  /* 0x0000000000087348 */ /* 0x020fea0003c00000 */
[----:B------:R-:W-:Y:S01]  /*6ff0*/  VOTE.ANY P0, P0 ;  /* 0x0000000000ff7806 */ /* 0x000fe20000000100 */
[----:B-----5:R-:W-:-:S12]  /*7000*/  ENDCOLLECTIVE ;  /* 0x000000000000791b */ /* 0x020fd80003800000 */
.L_x_147:
[----:B------:R-:W-:Y:S05]  /*7010*/  BSYNC B0 ;  /* 0x0000000000007941 */ /* 0x000fea0003800000 */
.L_x_146:
[----:B------:R-:W-:Y:S05]  /*7020*/  BRA `(.L_x_148) ;  /* 0xffffffb0007c7947 */ /* 0x000fea000383ffff */
.L_x_108:
[----:B------:R-:W-:Y:S01]  /*7030*/  BSSY B0, `(.L_x_149) ;  /* 0x0000006000007945 */ /* 0x000fe20003800000 */
[----:B------:R-:W-:Y:S01]  /*7040*/  PLOP3.LUT P2, PT, P0, PT, PT, 0x8, 0x80 ;  /* 0x000000000080781c */ /* 0x000fe2000074e170 */
[----:B------:R-:W-:-:S12]  /*7050*/  IMAD.MOV.U32 R0, RZ, RZ, -0x1 ;  /* 0xffffffffff007424 */ /* 0x000fd800078e00ff */
[----:B-----5:R-:W-:Y:S05]  /*7060*/  WARPSYNC.COLLECTIVE R0, `(.L_x_150) ;  /* 0x0000000000087348 */ /* 0x020fea0003c00000 */
[----:B------:R-:W-:Y:S01]  /*7070*/  VOTE.ANY R0, PT, P2 ;  /* 0x0000000000007806 */ /* 0x000fe200010e0100 */
[----:B-----5:R-:W-:Y:S06]  /*7080*/  ENDCOLLECTIVE ;  /* 0x000000000000791b */ /* 0x020fec0003800000 */
.L_x_150:
[----:B------:R-:W-:Y:S05]  /*7090*/  BSYNC B0 ;  /* 0x0000000000007941 */ /* 0x000fea0003800000 */
.L_x_149:
[----:B------:R-:W-:Y:S01]  /*70a0*/  LOP3.LUT R0, R0, 0x80000000, R12, 0xec, !PT ;  /* 0x8000000000007812 */ /* 0x000fe200078eec0c */
[----:B------:R-:W-:Y:S02]  /*70b0*/  IMAD.MOV.U32 R4, RZ, RZ, 0x1 ;  /* 0x00000001ff047424 */ /* 0x000fe400078e00ff */
[----:B------:R-:W-:Y:S02]  /*70c0*/  VIADD R11, R11, 0xffffffe0 ;  /* 0xffffffe00b0b7836 */ /* 0x000fe40000000000 */
[----:B------:R-:W-:-:S05]  /*70d0*/  VIADD R9, R0, 0xffffffff ;  /* 0xffffffff00097836 */ /* 0x000fca0000000000 */
[----:B------:R-:W-:Y:S01]  /*70e0*/  LOP3.LUT R41, R0, R9, RZ, 0xc, !PT ;  /* 0x0000000900297212 */ /* 0x000fe200078e0cff */
[----:B------:R-:W-:-:S03]  /*70f0*/  IMAD.MOV.U32 R0, RZ, RZ, -0x1 ;  /* 0xffffffffff007424 */ /* 0x000fc600078e00ff */
[----:B------:R0:W1:Y:S04]  /*7100*/  POPC R9, R41 ;  /* 0x0000002900097309 */ /* 0x0000680000000000 */
[----:B01----:R-:W-:Y:S05]  /*7110*/  WARPSYNC.COLLECTIVE R0, `(.L_x_151) ;  /* 0x0000000000087348 */ /* 0x003fea0003c00000 */
[----:B-1----:R1:W2:Y:S02]  /*7120*/  SHFL.DOWN P2, R8, R7, R4, R9 ;  /* 0x0800000407087389 */ /* 0x0022a40000040009 */
[----:B012---:R-:W-:Y:S05]  /*7130*/  ENDCOLLECTIVE ;  /* 0x000000000000791b */ /* 0x007fea0003800000 */
.L_x_151:
[----:B------:R-:W-:Y:S01]  /*7140*/  ISETP.GE.AND P0, PT, R40, R9, PT ;  /* 0x000000092800720c */ /* 0x000fe20003f06270 */
[----:B------:R-:W-:-:S03]  /*7150*/  IMAD.MOV.U32 R4, RZ, RZ, 0x2 ;  /* 0x00000002ff047424 */ /* 0x000fc600078e00ff */
        /* <DEDUP_REMOVED lines=8> */
.L_x_152:
[----:B------:R-:W-:Y:S01]  /*71e0*/  IMAD.MOV.U32 R4, RZ, RZ, 0x4 ;  /* 0x00000004ff047424 */ /* 0x000fe200078e00ff */
[----:B------:R-:W-:Y:S01]  /*71f0*/  SEL R41, R8, RZ, !P0 ;  /* 0x000000ff08297207 */ /* 0x000fe20004000000 */
[----:B------:R-:W-:-:S04]  /*7200*/  VIADD R8, R40, 0x4 ;  /* 0x0000000428087836 */ /* 0x000fc80000000000 */
[----:B------:R-:W-:Y:S01]  /*7210*/  IMAD.IADD R46, R44, 0x1, R41 ;  /* 0x000000012c2e7824 */ /* 0x000fe200078e0229 */
[----:B------:R-:W-:Y:S01]  /*7220*/  ISETP.GT.AND P0, PT, R8, R9, PT ;  /* 0x000000090800720c */ /* 0x000fe20003f04270 */
[----:B------:R-:W-:Y:S02]  /*7230*/  VIADD R44, R40, 0x10 ;  /* 0x00000010282c7836 */ /* 0x000fe40000000000 */
[----:B------:R-:W-:-:S10]  /*7240*/  IMAD.MOV.U32 R7, RZ, RZ, R46 ;  /* 0x000000ffff077224 */ /* 0x000fd400078e002e */
[----:B------:R-:W-:Y:S05]  /*7250*/  WARPSYNC.COLLECTIVE R0, `(.L_x_153) ;  /* 0x0000000000087348 */ /* 0x000fea0003c00000 */
[----:B------:R0:W1:Y:S02]  /*7260*/  SHFL.DOWN P2, R8, R7, R4, R9 ;  /* 0x0800000407087389 */ /* 0x0000640000040009 */
[----:B01----:R-:W-:Y:S05]  /*7270*/  ENDCOLLECTIVE ;  /* 0x000000000000791b */ /* 0x003fea0003800000 */
.L_x_153:
[----:B------:R-:W-:Y:S01]  /*7280*/  IMAD.MOV.U32 R4, RZ, RZ, 0x8 ;  /* 0x00000008ff047424 */ /* 0x000fe200078e00ff */
[----:B------:R-:W-:Y:S01]  /*7290*/  SEL R41, R8, RZ, !P0 ;  /* 0x000000ff08297207 */ /* 0x000fe20004000000 */
[----:B------:R-:W-:-:S04]  /*72a0*/  VIADD R8, R40, 0x8 ;  /* 0x0000000828087836 */ /* 0x000fc80000000000 */
[----:B------:R-:W-:Y:S01]  /*72b0*/  IMAD.IADD R48, R46, 0x1, R41 ;  /* 0x000000012e307824 */ /* 0x000fe200078e0229 */
[----:B------:R-:W-:-:S03]  /*72c0*/  ISETP.GT.AND P0, PT, R8, R9, PT ;  /* 0x000000090800720c */ /* 0x000fc60003f04270 */
[----:B------:R-:W-:-:S10]  /*72d0*/  IMAD.MOV.U32 R7, RZ, RZ, R48 ;  /* 0x000000ffff077224 */ /* 0x000fd400078e0030 */
[----:B------:R-:W-:Y:S05]  /*72e0*/  WARPSYNC.COLLECTIVE R0, `(.L_x_154) ;  /* 0x0000000000087348 */ /* 0x000fea0003c00000 */
[----:B------:R0:W1:Y:S02]  /*72f0*/  SHFL.DOWN P2, R8, R7, R4, R9 ;  /* 0x0800000407087389 */ /* 0x0000640000040009 */
[----:B01----:R-:W-:Y:S05]  /*7300*/  ENDCOLLECTIVE ;  /* 0x000000000000791b */ /* 0x003fea0003800000 */
.L_x_154:
[----:B------:R-:W-:Y:S01]  /*7310*/  IMAD.MOV.U32 R4, RZ, RZ, 0x10 ;  /* 0x00000010ff047424 */ /* 0x000fe200078e00ff */
[----:B------:R-:W-:Y:S02]  /*7320*/  SEL R41, R8, RZ, !P0 ;  /* 0x000000ff08297207 */ /* 0x000fe40004000000 */
[----:B------:R-:W-:-:S03]  /*7330*/  ISETP.GT.AND P0, PT, R44, R9, PT ;  /* 0x000000092c00720c */ /* 0x000fc60003f04270 */
[----:B------:R-:W-:-:S04]  /*7340*/  IMAD.IADD R41, R48, 0x1, R41 ;  /* 0x0000000130297824 */ /* 0x000fc800078e0229 */
[----:B------:R-:W-:-:S07]  /*7350*/  IMAD.MOV.U32 R7, RZ, RZ, R41 ;  /* 0x000000ffff077224 */ /* 0x000fce00078e0029 */
[----:B------:R-:W-:Y:S05]  /*7360*/  WARPSYNC.COLLECTIVE R0, `(.L_x_155) ;  /* 0x0000000000087348 */ /* 0x000fea0003c00000 */
[----:B------:R0:W1:Y:S02]  /*7370*/  SHFL.DOWN P2, R8, R7, R4, R9 ;  /* 0x0800000407087389 */ /* 0x0000640000040009 */
[----:B01----:R-:W-:Y:S05]  /*7380*/  ENDCOLLECTIVE ;  /* 0x000000000000791b */ /* 0x003fea0003800000 */
.L_x_155:
[----:B------:R-:W-:Y:S02]  /*7390*/  SEL R8, R8, RZ, !P0 ;  /* 0x000000ff08087207 */ /* 0x000fe40004000000 */
[----:B------:R-:W-:Y:S02]  /*73a0*/  ISETP.NE.AND P0, PT, R6, 0x65, PT ;  /* 0x000000650600780c */ /* 0x000fe40003f05270 */
[----:B------:R-:W-:-:S11]  /*73b0*/  IADD3 R42, PT, PT, R41, R8, R42 ;  /* 0x00000008292a7210 */ /* 0x000fd60007ffe02a */
[----:B------:R-:W-:Y:S05]  /*73c0*/  WARPSYNC.COLLECTIVE R0, `(.L_x_156) ;  /* 0x0000000000087348 */ /* 0x000fea0003c00000 */
[----:B------:R-:W-:Y:S01]  /*73d0*/  VOTE.ALL P0, P0 ;  /* 0x0000000000ff7806 */ /* 0x000fe20000000000 */
[----:B------:R-:W-:-:S12]  /*73e0*/  ENDCOLLECTIVE ;  /* 0x000000000000791b */ /* 0x000fd80003800000 */
.L_x_156:
[----:B------:R-:W-:Y:S05]  /*73f0*/  BRA `(.L_x_157) ;  /* 0xffffffb000187947 */ /* 0x000fea000383ffff */
.L_x_116:
[----:B------:R-:W-:Y:S01]  /*7400*/  BSSY B1, `(.L_x_158) ;  /* 0x0000006000017945 */ /* 0x000fe20003800000 */
[----:B------:R-:W-:Y:S01]  /*7410*/  PLOP3.LUT P0, PT, P0, PT, PT, 0x8, 0x80 ;  /* 0x000000000080781c */ /* 0x000fe2000070e170 */
[----:B------:R-:W-:-:S12]  /*7420*/  IMAD.MOV.U32 R0, RZ, RZ, -0x1 ;  /* 0xffffffffff007424 */ /* 0x000fd800078e00ff */
[----:B-----5:R-:W-:Y:S05]  /*7430*/  WARPSYNC.COLLECTIVE R0, `(.L_x_159) ;  /* 0x0000000000087348 */ /* 0x020fea0003c00000 */
[----:B------:R-:W-:Y:S01]  /*7440*/  VOTE.ANY P0, P0 ;  /* 0x0000000000ff7806 */ /* 0x000fe20000000100 */
[----:B-----5:R-:W-:-:S12]  /*7450*/  ENDCOLLECTIVE ;  /* 0x000000000000791b */ /* 0x020fd80003800000 */
.L_x_159:
[----:B------:R-:W-:Y:S05]  /*7460*/  BSYNC B1 ;  /* 0x0000000000017941 */ /* 0x000fea0003800000 */
.L_x_158:
[----:B------:R-:W-:Y:S05]  /*7470*/  BRA `(.L_x_160) ;  /* 0xffffffe000007947 */ /* 0x000fea000383ffff */
.L_x_118:
[----:B------:R-:W-:Y:S01]  /*7480*/  BSSY B1, `(.L_x_161) ;  /* 0x0000006000017945 */ /* 0x000fe20003800000 */
[----:B------:R-:W-:Y:S01]  /*7490*/  PLOP3.LUT P0, PT, P0, PT, PT, 0x8, 0x80 ;  /* 0x000000000080781c */ /* 0x000fe2000070e170 */
[----:B------:R-:W-:-:S12]  /*74a0*/  IMAD.MOV.U32 R0, RZ, RZ, -0x1 ;  /* 0xffffffffff007424 */ /* 0x000fd800078e00ff */
[----:B-----5:R-:W-:Y:S05]  /*74b0*/  WARPSYNC.COLLECTIVE R0, `(.L_x_162) ;  /* 0x0000000000087348 */ /* 0x020fea0003c00000 */
[----:B------:R-:W-:Y:S01]  /*74c0*/  VOTE.ANY P0, P0 ;  /* 0x0000000000ff7806 */ /* 0x000fe20000000100 */
[----:B-----5:R-:W-:-:S12]  /*74d0*/  ENDCOLLECTIVE ;  /* 0x000000000000791b */ /* 0x020fd80003800000 */
.L_x_162:
[----:B------:R-:W-:Y:S05]  /*74e0*/  BSYNC B1 ;  /* 0x0000000000017941 */ /* 0x000fea0003800000 */
.L_x_161:
[----:B------:R-:W-:Y:S05]  /*74f0*/  BRA `(.L_x_163) ;  /* 0xffffffe000047947 */ /* 0x000fea000383ffff */
.L_x_120:
        /* <DEDUP_REMOVED lines=8> */
.L_x_165:
[----:B------:R-:W-:Y:S05]  /*7580*/  BSYNC B1 ;  /* 0x0000000000017941 */ /* 0x000fea0003800000 */
.L_x_164:
        /* <DEDUP_REMOVED lines=13> */
.L_x_166:
        /* <DEDUP_REMOVED lines=8> */
.L_x_167:
        /* <DEDUP_REMOVED lines=9> */
.L_x_168:
        /* <DEDUP_REMOVED lines=9> */
.L_x_169:
[----:B------:R-:W-:Y:S01]  /*7800*/  IMAD.MOV.U32 R4, RZ, RZ, 0x10 ;  /* 0x00000010ff047424 */ /* 0x000fe200078e00ff */
[----:B------:R-:W-:-:S05]  /*7810*/  SEL R13, R8, RZ, !P3 ;  /* 0x000000ff080d7207 */ /* 0x000fca0005800000 */
[----:B------:R-:W-:-:S04]  /*7820*/  IMAD.IADD R46, R44, 0x1, R13 ;  /* 0x000000012c2e7824 */ /* 0x000fc800078e020d */
[----:B------:R-:W-:-:S07]  /*7830*/  IMAD.MOV.U32 R7, RZ, RZ, R46 ;  /* 0x000000ffff077224 */ /* 0x000fce00078e002e */
[----:B------:R-:W-:Y:S05]  /*7840*/  WARPSYNC.COLLECTIVE R0, `(.L_x_170) ;  /* 0x0000000000087348 */ /* 0x000fea0003c00000 */
[----:B------:R0:W1:Y:S02]  /*7850*/  SHFL.DOWN P2, R8, R7, R4, R9 ;  /* 0x0800000407087389 */ /* 0x0000640000040009 */
[----:B01----:R-:W-:Y:S05]  /*7860*/  ENDCOLLECTIVE ;  /* 0x000000000000791b */ /* 0x003fea0003800000 */
.L_x_170:
[----:B------:R-:W-:Y:S05]  /*7870*/  WARPSYNC.COLLECTIVE R0, `(.L_x_171) ;  /* 0x0000000000087348 */ /* 0x000fea0003c00000 */
[----:B------:R-:W-:Y:S01]  /*7880*/  VOTE.ALL P0, P0 ;  /* 0x0000000000ff7806 */ /* 0x000fe20000000000 */
[----:B------:R-:W-:-:S12]  /*7890*/  ENDCOLLECTIVE ;  /* 0x000000000000791b */ /* 0x000fd80003800000 */
.L_x_171:
        /* <DEDUP_REMOVED lines=8> */
.L_x_122:
[----:B------:R-:W-:Y:S01]  /*7920*/  BSSY B1, `(.L_x_173) ;  /* 0x0000006000017945 */ /* 0x000fe20003800000 */
[----:B------:R-:W-:Y:S01]  /*7930*/  PLOP3.LUT P0, PT, P0, PT, PT, 0x8, 0x80 ;  /* 0x000000000080781c */ /* 0x000fe2000070e170 */
[----:B------:R-:W-:-:S12]  /*7940*/  IMAD.MOV.U32 R0, RZ, RZ, -0x1 ;  /* 0xffffffffff007424 */ /* 0x000fd800078e00ff */
[----:B-----5:R-:W-:Y:S05]  /*7950*/  WARPSYNC.COLLECTIVE R0, `(.L_x_174) ;  /* 0x0000000000087348 */ /* 0x020fea0003c00000 */
[----:B------:R-:W-:Y:S01]  /*7960*/  VOTE.ANY P0, P0 ;  /* 0x0000000000ff7806 */ /* 0x000fe20000000100 */
[----:B-----5:R-:W-:-:S12]  /*7970*/  ENDCOLLECTIVE ;  /* 0x000000000000791b */ /* 0x020fd80003800000 */
.L_x_174:
[----:B------:R-:W-:Y:S05]  /*7980*/  BSYNC B1 ;  /* 0x0000000000017941 */ /* 0x000fea0003800000 */
.L_x_173:
[----:B------:R-:W-:Y:S05]  /*7990*/  BRA `(.L_x_175) ;  /* 0xffffffdc00a87947 */ /* 0x000fea000383ffff */
.L_x_124:
[----:B------:R-:W-:Y:S01]  /*79a0*/  BSSY B1, `(.L_x_176) ;  /* 0x0000006000017945 */ /* 0x000fe20003800000 */
[----:B------:R-:W-:Y:S01]  /*79b0*/  PLOP3.LUT P0, PT, P0, PT, PT, 0x8, 0x80 ;  /* 0x000000000080781c */ /* 0x000fe2000070e170 */
[----:B------:R-:W-:-:S12]  /*79c0*/  IMAD.MOV.U32 R0, RZ, RZ, -0x1 ;  /* 0xffffffffff007424 */ /* 0x000fd800078e00ff */
[----:B-----5:R-:W-:Y:S05]  /*79d0*/  WARPSYNC.COLLECTIVE R0, `(.L_x_177) ;  /* 0x0000000000087348 */ /* 0x020fea0003c00000 */
[----:B------:R-:W-:Y:S01]  /*79e0*/  VOTE.ANY P0, P0 ;  /* 0x0000000000ff7806 */ /* 0x000fe20000000100 */
[----:B-----5:R-:W-:-:S12]  /*79f0*/  ENDCOLLECTIVE ;  /* 0x000000000000791b */ /* 0x020fd80003800000 */
.L_x_177:
[----:B------:R-:W-:Y:S05]  /*7a00*/  BSYNC B1 ;  /* 0x0000000000017941 */ /* 0x000fea0003800000 */
.L_x_176:
[----:B------:R-:W-:Y:S05]  /*7a10*/  BRA `(.L_x_178) ;  /* 0xffffffdc00ac7947 */ /* 0x000fea000383ffff */
.L_x_126:
[----:B------:R-:W-:Y:S01]  /*7a20*/  BSSY B1, `(.L_x_179) ;  /* 0x0000006000017945 */ /* 0x000fe20003800000 */
[----:B------:R-:W-:Y:S01]  /*7a30*/  PLOP3.LUT P2, PT, P0, PT, PT, 0x8, 0x80 ;  /* 0x000000000080781c */ /* 0x000fe2000074e170 */
[----:B------:R-:W-:-:S12]  /*7a40*/  IMAD.MOV.U32 R0, RZ, RZ, -0x1 ;  /* 0xffffffffff007424 */ /* 0x000fd800078e00ff */
[----:B-----5:R-:W-:Y:S05]  /*7a50*/  WARPSYNC.COLLECTIVE R0, `(.L_x_180) ;  /* 0x0000000000087348 */ /* 0x020fea0003c00000 */
[----:B------:R-:W-:Y:S01]  /*7a60*/  VOTE.ANY R0, PT, P2 ;  /* 0x0000000000007806 */ /* 0x000fe200010e0100 */
[----:B-----5:R-:W-:Y:S06]  /*7a70*/  ENDCOLLECTIVE ;  /* 0x000000000000791b */ /* 0x020fec0003800000 */
.L_x_180:
[----:B------:R-:W-:Y:S05]  /*7a80*/  BSYNC B1 ;  /* 0x0000000000017941 */ /* 0x000fea0003800000 */
.L_x_179:
        /* <DEDUP_REMOVED lines=10> */
.L_x_181:
        /* <DEDUP_REMOVED lines=10> */
.L_x_182:
        /* <DEDUP_REMOVED lines=10> */
.L_x_183:
        /* <DEDUP_REMOVED lines=9> */
.L_x_184:
        /* <DEDUP_REMOVED lines=8> */
.L_x_185:
[----:B------:R-:W-:Y:S02]  /*7d80*/  SEL R8, R8, RZ, !P0 ;  /* 0x000000ff08087207 */ /* 0x000fe40004000000 */
[----:B------:R-:W-:Y:S02]  /*7d90*/  ISETP.NE.AND P0, PT, R6, 0x65, PT ;  /* 0x000000650600780c */ /* 0x000fe40003f05270 */
[----:B------:R-:W-:-:S11]  /*7da0*/  IADD3 R42, PT, PT, R41, R8, R42 ;  /* 0x00000008292a7210 */ /* 0x000fd60007ffe02a */
[----:B------:R-:W-:Y:S05]  /*7db0*/  WARPSYNC.COLLECTIVE R0, `(.L_x_186) ;  /* 0x0000000000087348 */ /* 0x000fea0003c00000 */
[----:B------:R-:W-:Y:S01]  /*7dc0*/  VOTE.ALL P0, P0 ;  /* 0x0000000000ff7806 */ /* 0x000fe20000000000 */
[----:B------:R-:W-:-:S12]  /*7dd0*/  ENDCOLLECTIVE ;  /* 0x000000000000791b */ /* 0x000fd80003800000 */
.L_x_186:
[----:B------:R-:W-:Y:S05]  /*7de0*/  BRA `(.L_x_187) ;  /* 0xffffffdc00487947 */ /* 0x000fea000383ffff */
.L_x_188:
        /* <DEDUP_REMOVED lines=9> */
.L_x_192:


//--------------------- .text._ZN3cub18CUB_300001_SM_10006detail11EmptyKernelIvEEvv --------------------------
	.section	.text._ZN3cub18CUB_300001_SM_10006detail11EmptyKernelIvEEvv,"ax",@progbits
	.align	128
        .global         _ZN3cub18CUB_300001_SM_10006detail11EmptyKernelIvEEvv
        .type           _ZN3cub18CUB_300001_SM_10006detail11EmptyKernelIvEEvv,@function
        .size           _ZN3cub18CUB_300001_SM_10006detail11EmptyKernelIvEEvv,(.L_x_193 - _ZN3cub18CUB_300001_SM_10006detail11EmptyKernelIvEEvv)
        .other          _ZN3cub18CUB_300001_SM_10006detail11EmptyKernelIvEEvv,@"STO_CUDA_ENTRY STV_DEFAULT"
_ZN3cub18CUB_300001_SM_10006detail11EmptyKernelIvEEvv:
.text._ZN3cub18CUB_300001_SM_10006detail11EmptyKernelIvEEvv:
[----:B------:R-:W-:Y:S01]  /*0000*/  LDC R1, c[0x0][0x37c] ;  /* 0x0000df00ff017b82 */ /* 0x000fe20000000800 */
[----:B------:R-:W-:Y:S05]  /*0010*/  EXIT ;  /* 0x000000000000794d */ /* 0x000fea0003800000 */
.L_x_189:
        /* <DEDUP_REMOVED lines=14> */
.L_x_193:


//--------------------- .nv.shared.reserved.0     --------------------------
	.section	.nv.shared.reserved.0,"aw",@nobits
	.weak		__nv_reservedSMEM_offset_0_alias
	.size		__nv_reservedSMEM_offset_0_alias, 0, 64
	.other		__nv_reservedSMEM_offset_0_alias,@"STO_CUDA_RESERVED_SHARED STV_DEFAULT"
__nv_reservedSMEM_offset_0_alias:
	.zero		0
	.zero		64


//--------------------- .nv.global                --------------------------
	.section	.nv.global,"aw",@nobits
.nv.global:
	.type		_ZN30_INTERNAL_ad714951_4_k_cu_main6thrust24THRUST_300001_SM_1000_NS12placeholders2_5E,@object
	.size		_ZN30_INTERNAL_ad714951_4_k_cu_main6thrust24THRUST_300001_SM_1000_NS12placeholders2_5E,(_ZN30_INTERNAL_ad714951_4_k_cu_main4cuda3std3__45__cpo6cbeginE - _ZN30_INTERNAL_ad714951_4_k_cu_main6thrust24THRUST_300001_SM_1000_NS12placeholders2_5E)
_ZN30_INTERNAL_ad714951_4_k_cu_main6thrust24THRUST_300001_SM_1000_NS12placeholders2_5E:
	.zero		1
	.type		_ZN30_INTERNAL_ad714951_4_k_cu_main4cuda3std3__45__cpo6cbeginE,@object
	.size		_ZN30_INTERNAL_ad714951_4_k_cu_main4cuda3std3__45__cpo6cbeginE,(_ZN30_INTERNAL_ad714951_4_k_cu_main4cuda3std6ranges3__45__cpo6cbeginE - _ZN30_INTERNAL_ad714951_4_k_cu_main4cuda3std3__45__cpo6cbeginE)
_ZN30_INTERNAL_ad714951_4_k_cu_main4cuda3std3__45__cpo6cbeginE:
	.zero		1
	.type		_ZN30_INTERNAL_ad714951_4_k_cu_main4cuda3std6ranges3__45__cpo6cbeginE,@object
	.size		_ZN30_INTERNAL_ad714951_4_k_cu_main4cuda3std6ranges3__45__cpo6cbeginE,(_ZN30_INTERNAL_ad714951_4_k_cu_main4cuda3std3__48in_placeE - _ZN30_INTERNAL_ad714951_4_k_cu_main4cuda3std6ranges3__45__cpo6cbeginE)
_ZN30_INTERNAL_ad714951_4_k_cu_main4cuda3std6ranges3__45__cpo6cbeginE:
	.zero		1
	.type		_ZN30_INTERNAL_ad714951_4_k_cu_main4cuda3std3__48in_placeE,@object
	.size		_ZN30_INTERNAL_ad714951_4_k_cu_main4cuda3std3__48in_placeE,(_ZN30_INTERNAL_ad714951_4_k_cu_main4cuda3std6ranges3__45__cpo4sizeE - _ZN30_INTERNAL_ad714951_4_k_cu_main4cuda3std3__48in_placeE)
_ZN30_INTERNAL_ad714951_4_k_cu_main4cuda3std3__48in_placeE:
	.zero		1
	.type		_ZN30_INTERNAL_ad714951_4_k_cu_main4cuda3std6ranges3__45__cpo4sizeE,@object
	.size		_ZN30_INTERNAL_ad714951_4_k_cu_main4cuda3std6ranges3__45__cpo4sizeE,(_ZN30_INTERNAL_ad714951_4_k_cu_main6thrust24THRUST_300001_SM_1000_NS12placeholders2_9E - _ZN30_INTERNAL_ad714951_4_k_cu_main4cuda3std6ranges3__45__cpo4sizeE)
_ZN30_INTERNAL_ad714951_4_k_cu_main4cuda3std6ranges3__45__cpo4sizeE:
	.zero		1
	.type		_ZN30_INTERNAL_ad714951_4_k_cu_main6thrust24THRUST_300001_SM_1000_NS12placeholders2_9E,@object
	.size		_ZN30_INTERNAL_ad714951_4_k_cu_main6thrust24THRUST_300001_SM_1000_NS12placeholders2_9E,(_ZN30_INTERNAL_ad714951_4_k_cu_main4cuda3std3__45__cpo7crbeginE - _ZN30_INTERNAL_ad714951_4_k_cu_main6thrust24THRUST_300001_SM_1000_NS12placeholders2_9E)
_ZN30_INTERNAL_ad714951_4_k_cu_main6thrust24THRUST_300001_SM_1000_NS12placeholders2_9E:
	.zero		1
	.type		_ZN30_INTERNAL_ad714951_4_k_cu_main4cuda3std3__45__cpo7crbeginE,@object
	.size		_ZN30_INTERNAL_ad714951_4_k_cu_main4cuda3std3__45__cpo7crbeginE,(_ZN30_INTERNAL_ad714951_4_k_cu_main4cuda3std6ranges3__45__cpo4nextE - _ZN30_INTERNAL_ad714951_4_k_cu_main4cuda3std3__45__cpo7crbeginE)
_ZN30_INTERNAL_ad714951_4_k_cu_main4cuda3std3__45__cpo7crbeginE:
	.zero		1
	.type		_ZN30_INTERNAL_ad714951_4_k_cu_main4cuda3std6ranges3__45__cpo4nextE,@object
	.size		_ZN30_INTERNAL_ad714951_4_k_cu_main4cuda3std6ranges3__45__cpo4nextE,(_ZN30_INTERNAL_ad714951_4_k_cu_main4cuda3std6ranges3__45__cpo4swapE - _ZN30_INTERNAL_ad714951_4_k_cu_main4cuda3std6ranges3__45__cpo4nextE)
_ZN30_INTERNAL_ad714951_4_k_cu_main4cuda3std6ranges3__45__cpo4nextE:
	.zero		1
	.type		_ZN30_INTERNAL_ad714951_4_k_cu_main4cuda3std6ranges3__45__cpo4swapE,@object
	.size		_ZN30_INTERNAL_ad714951_4_k_cu_main4cuda3std6ranges3__45__cpo4swapE,(_ZN30_INTERNAL_ad714951_4_k_cu_main6thrust24THRUST_300001_SM_1000_NS12placeholders2_1E - _ZN30_INTERNAL_ad714951_4_k_cu_main4cuda3std6ranges3__45__cpo4swapE)
_ZN30_INTERNAL_ad714951_4_k_cu_main4cuda3std6ranges3__45__cpo4swapE:
	.zero		1
	.type		_ZN30_INTERNAL_ad714951_4_k_cu_main6thrust24THRUST_300001_SM_1000_NS12placeholders2_1E,@object
	.size		_ZN30_INTERNAL_ad714951_4_k_cu_main6thrust24THRUST_300001_SM_1000_NS12placeholders2_1E,(_ZN30_INTERNAL_ad714951_4_k_cu_main6thrust24THRUST_300001_SM_1000_NS12placeholders2_3E - _ZN30_INTERNAL_ad714951_4_k_cu_main6thrust24THRUST_300001_SM_1000_NS12placeholders2_1E)
_ZN30_INTERNAL_ad714951_4_k_cu_main6thrust24THRUST_300001_SM_1000_NS12placeholders2_1E:
	.zero		1
	.type		_ZN30_INTERNAL_ad714951_4_k_cu_main6thrust24THRUST_300001_SM_1000_NS12placeholders2_3E,@object
	.size		_ZN30_INTERNAL_ad714951_4_k_cu_main6thrust24THRUST_300001_SM_1000_NS12placeholders2_3E,(_ZN30_INTERNAL_ad714951_4_k_cu_main4cuda3std3__45__cpo5beginE - _ZN30_INTERNAL_ad714951_4_k_cu_main6thrust24THRUST_300001_SM_1000_NS12placeholders2_3E)
_ZN30_INTERNAL_ad714951_4_k_cu_main6thrust24THRUST_300001_SM_1000_NS12placeholders2_3E:
	.zero		1
	.type		_ZN30_INTERNAL_ad714951_4_k_cu_main4cuda3std3__45__cpo5beginE,@object
	.size		_ZN30_INTERNAL_ad714951_4_k_cu_main4cuda3std3__45__cpo5beginE,(_ZN30_INTERNAL_ad714951_4_k_cu_main4cuda3std6ranges3__45__cpo5beginE - _ZN30_INTERNAL_ad714951_4_k_cu_main4cuda3std3__45__cpo5beginE)
_ZN30_INTERNAL_ad714951_4_k_cu_main4cuda3std3__45__cpo5beginE:
	.zero		1
	.type		_ZN30_INTERNAL_ad714951_4_k_cu_main4cuda3std6ranges3__45__cpo5beginE,@object
	.size		_ZN30_INTERNAL_ad714951_4_k_cu_main4cuda3std6ranges3__45__cpo5beginE,(_ZN30_INTERNAL_ad714951_4_k_cu_main4cuda3std3__432_GLOBAL__N__ad714951_4_k_cu_main6ignoreE - _ZN30_INTERNAL_ad714951_4_k_cu_main4cuda3std6ranges3__45__cpo5beginE)
_ZN30_INTERNAL_ad714951_4_k_cu_main4cuda3std6ranges3__45__cpo5beginE:
	.zero		1
	.type		_ZN30_INTERNAL_ad714951_4_k_cu_main4cuda3std3__432_GLOBAL__N__ad714951_4_k_cu_main6ignoreE,@object
	.size		_ZN30_INTERNAL_ad714951_4_k_cu_main4cuda3std3__432_GLOBAL__N__ad714951_4_k_cu_main6ignoreE,(_ZN30_INTERNAL_ad714951_4_k_cu_main4cuda3std6ranges3__45__cpo4dataE - _ZN30_INTERNAL_ad714951_4_k_cu_main4cuda3std3__432_GLOBAL__N__ad714951_4_k_cu_main6ignoreE)
_ZN30_INTERNAL_ad714951_4_k_cu_main4cuda3std3__432_GLOBAL__N__ad714951_4_k_cu_main6ignoreE:
	.zero		1
	.type		_ZN30_INTERNAL_ad714951_4_k_cu_main4cuda3std6ranges3__45__cpo4dataE,@object
	.size		_ZN30_INTERNAL_ad714951_4_k_cu_main4cuda3std6ranges3__45__cpo4dataE,(_ZN30_INTERNAL_ad714951_4_k_cu_main6thrust24THRUST_300001_SM_1000_NS12placeholders2_7E - _ZN30_INTERNAL_ad714951_4_k_cu_main4cuda3std6ranges3__45__cpo4dataE)
_ZN30_INTERNAL_ad714951_4_k_cu_main4cuda3std6ranges3__45__cpo4dataE:
	.zero		1
	.type		_ZN30_INTERNAL_ad714951_4_k_cu_main6thrust24THRUST_300001_SM_1000_NS12placeholders2_7E,@object
	.size		_ZN30_INTERNAL_ad714951_4_k_cu_main6thrust24THRUST_300001_SM_1000_NS12placeholders2_7E,(_ZN30_INTERNAL_ad714951_4_k_cu_main4cuda3std3__45__cpo6rbeginE - _ZN30_INTERNAL_ad714951_4_k_cu_main6thrust24THRUST_300001_SM_1000_NS12placeholders2_7E)
_ZN30_INTERNAL_ad714951_4_k_cu_main6thrust24THRUST_300001_SM_1000_NS12placeholders2_7E:
	.zero		1
	.type		_ZN30_INTERNAL_ad714951_4_k_cu_main4cuda3std3__45__cpo6rbeginE,@object
	.size		_ZN30_INTERNAL_ad714951_4_k_cu_main4cuda3std3__45__cpo6rbeginE,(_ZN30_INTERNAL_ad714951_4_k_cu_main4cuda3std6ranges3__45__cpo7advanceE - _ZN30_INTERNAL_ad714951_4_k_cu_main4cuda3std3__45__cpo6rbeginE)
_ZN30_INTERNAL_ad714951_4_k_cu_main4cuda3std3__45__cpo6rbeginE:
	.zero		1
	.type		_ZN30_INTERNAL_ad714951_4_k_cu_main4cuda3std6ranges3__45__cpo7advanceE,@object
	.size		_ZN30_INTERNAL_ad714951_4_k_cu_main4cuda3std6ranges3__45__cpo7advanceE,(_ZN30_INTERNAL_ad714951_4_k_cu_main4cuda3std3__47nulloptE - _ZN30_INTERNAL_ad714951_4_k_cu_main4cuda3std6ranges3__45__cpo7advanceE)
_ZN30_INTERNAL_ad714951_4_k_cu_main4cuda3std6ranges3__45__cpo7advanceE:
	.zero		1
	.type		_ZN30_INTERNAL_ad714951_4_k_cu_main4cuda3std3__47nulloptE,@object
	.size		_ZN30_INTERNAL_ad714951_4_k_cu_main4cuda3std3__47nulloptE,(_ZN30_INTERNAL_ad714951_4_k_cu_main4cuda3std6ranges3__45__cpo8distanceE - _ZN30_INTERNAL_ad714951_4_k_cu_main4cuda3std3__47nulloptE)
_ZN30_INTERNAL_ad714951_4_k_cu_main4cuda3std3__47nulloptE:
	.zero		1
	.type		_ZN30_INTERNAL_ad714951_4_k_cu_main4cuda3std6ranges3__45__cpo8distanceE,@object
	.size		_ZN30_INTERNAL_ad714951_4_k_cu_main4cuda3std6ranges3__45__cpo8distanceE,(_ZN30_INTERNAL_ad714951_4_k_cu_main6thrust24THRUST_300001_SM_1000_NS12placeholders2_6E - _ZN30_INTERNAL_ad714951_4_k_cu_main4cuda3std6ranges3__45__cpo8distanceE)
_ZN30_INTERNAL_ad714951_4_k_cu_main4cuda3std6ranges3__45__cpo8distanceE:
	.zero		1
	.type		_ZN30_INTERNAL_ad714951_4_k_cu_main6thrust24THRUST_300001_SM_1000_NS12placeholders2_6E,@object
	.size		_ZN30_INTERNAL_ad714951_4_k_cu_main6thrust24THRUST_300001_SM_1000_NS12placeholders2_6E,(_ZN30_INTERNAL_ad714951_4_k_cu_main4cuda3std3__45__cpo4cendE - _ZN30_INTERNAL_ad714951_4_k_cu_main6thrust24THRUST_300001_SM_1000_NS12placeholders2_6E)
_ZN30_INTERNAL_ad714951_4_k_cu_main6thrust24THRUST_300001_SM_1000_NS12placeholders2_6E:
	.zero		1
	.type		_ZN30_INTERNAL_ad714951_4_k_cu_main4cuda3std3__45__cpo4cendE,@object
	.size		_ZN30_INTERNAL_ad714951_4_k_cu_main4cuda3std3__45__cpo4cendE,(_ZN30_INTERNAL_ad714951_4_k_cu_main4cuda3std6ranges3__45__cpo4cendE - _ZN30_INTERNAL_ad714951_4_k_cu_main4cuda3std3__45__cpo4cendE)
_ZN30_INTERNAL_ad714951_4_k_cu_main4cuda3std3__45__cpo4cendE:
	.zero		1
	.type		_ZN30_INTERNAL_ad714951_4_k_cu_main4cuda3std6ranges3__45__cpo4cendE,@object
	.size		_ZN30_INTERNAL_ad714951_4_k_cu_main4cuda3std6ranges3__45__cpo4cendE,(_ZN30_INTERNAL_ad714951_4_k_cu_main4cuda3std3__420unreachable_sentinelE - _ZN30_INTERNAL_ad714951_4_k_cu_main4cuda3std6ranges3__45__cpo4cendE)
_ZN30_INTERNAL_ad714951_4_k_cu_main4cuda3std6ranges3__45__cpo4cendE:
	.zero		1
	.type		_ZN30_INTERNAL_ad714951_4_k_cu_main4cuda3std3__420unreachable_sentinelE,@object
	.size		_ZN30_INTERNAL_ad714951_4_k_cu_main4cuda3std3__420unreachable_sentinelE,(_ZN30_INTERNAL_ad714951_4_k_cu_main4cuda3std6ranges3__45__cpo5ssizeE - _ZN30_INTERNAL_ad714951_4_k_cu_main4cuda3std3__420unreachable_sentinelE)
_ZN30_INTERNAL_ad714951_4_k_cu_main4cuda3std3__420unreachable_sentinelE:
	.zero		1
	.type		_ZN30_INTERNAL_ad714951_4_k_cu_main4cuda3std6ranges3__45__cpo5ssizeE,@object
	.size		_ZN30_INTERNAL_ad714951_4_k_cu_main4cuda3std6ranges3__45__cpo5ssizeE,(_ZN30_INTERNAL_ad714951_4_k_cu_main6thrust24THRUST_300001_SM_1000_NS12placeholders3_10E - _ZN30_INTERNAL_ad714951_4_k_cu_main4cuda3std6ranges3__45__cpo5ssizeE)
_ZN30_INTERNAL_ad714951_4_k_cu_main4cuda3std6ranges3__45__cpo5ssizeE:
	.zero		1
	.type		_ZN30_INTERNAL_ad714951_4_k_cu_main6thrust24THRUST_300001_SM_1000_NS12placeholders3_10E,@object
	.size		_ZN30_INTERNAL_ad714951_4_k_cu_main6thrust24THRUST_300001_SM_1000_NS12placeholders3_10E,(_ZN30_INTERNAL_ad714951_4_k_cu_main4cuda3std3__45__cpo5crendE - _ZN30_INTERNAL_ad714951_4_k_cu_main6thrust24THRUST_300001_SM_1000_NS12placeholders3_10E)
_ZN30_INTERNAL_ad714951_4_k_cu_main6thrust24THRUST_300001_SM_1000_NS12placeholders3_10E:
	.zero		1
	.type		_ZN30_INTERNAL_ad714951_4_k_cu_main4cuda3std3__45__cpo5crendE,@object
	.size		_ZN30_INTERNAL_ad714951_4_k_cu_main4cuda3std3__45__cpo5crendE,(_ZN30_INTERNAL_ad714951_4_k_cu_main4cuda3std6ranges3__45__cpo4prevE - _ZN30_INTERNAL_ad714951_4_k_cu_main4cuda3std3__45__cpo5crendE)
_ZN30_INTERNAL_ad714951_4_k_cu_main4cuda3std3__45__cpo5crendE:
	.zero		1
	.type		_ZN30_INTERNAL_ad714951_4_k_cu_main4cuda3std6ranges3__45__cpo4prevE,@object
	.size		_ZN30_INTERNAL_ad714951_4_k_cu_main4cuda3std6ranges3__45__cpo4prevE,(_ZN30_INTERNAL_ad714951_4_k_cu_main4cuda3std6ranges3__45__cpo9iter_moveE - _ZN30_INTERNAL_ad714951_4_k_cu_main4cuda3std6ranges3__45__cpo4prevE)
_ZN30_INTERNAL_ad714951_4_k_cu_main4cuda3std6ranges3__45__cpo4prevE:
	.zero		1
	.type		_ZN30_INTERNAL_ad714951_4_k_cu_main4cuda3std6ranges3__45__cpo9iter_moveE,@object
	.size		_ZN30_INTERNAL_ad714951_4_k_cu_main4cuda3std6ranges3__45__cpo9iter_moveE,(_ZN30_INTERNAL_ad714951_4_k_cu_main6thrust24THRUST_300001_SM_1000_NS12placeholders2_2E - _ZN30_INTERNAL_ad714951_4_k_cu_main4cuda3std6ranges3__45__cpo9iter_moveE)
_ZN30_INTERNAL_ad714951_4_k_cu_main4cuda3std6ranges3__45__cpo9iter_moveE:
	.zero		1
	.type		_ZN30_INTERNAL_ad714951_4_k_cu_main6thrust24THRUST_300001_SM_1000_NS12placeholders2_2E,@object
	.size		_ZN30_INTERNAL_ad714951_4_k_cu_main6thrust24THRUST_300001_SM_1000_NS12placeholders2_2E,(_ZN30_INTERNAL_ad714951_4_k_cu_main6thrust24THRUST_300001_SM_1000_NS12placeholders2_4E - _ZN30_INTERNAL_ad714951_4_k_cu_main6thrust24THRUST_300001_SM_1000_NS12placeholders2_2E)
_ZN30_INTERNAL_ad714951_4_k_cu_main6thrust24THRUST_300001_SM_1000_NS12placeholders2_2E:
	.zero		1
	.type		_ZN30_INTERNAL_ad714951_4_k_cu_main6thrust24THRUST_300001_SM_1000_NS12placeholders2_4E,@object
	.size		_ZN30_INTERNAL_ad714951_4_k_cu_main6thrust24THRUST_300001_SM_1000_NS12placeholders2_4E,(_ZN30_INTERNAL_ad714951_4_k_cu_main4cuda3std3__45__cpo3endE - _ZN30_INTERNAL_ad714951_4_k_cu_main6thrust24THRUST_300001_SM_1000_NS12placeholders2_4E)
_ZN30_INTERNAL_ad714951_4_k_cu_main6thrust24THRUST_300001_SM_1000_NS12placeholders2_4E:
	.zero		1
	.type		_ZN30_INTERNAL_ad714951_4_k_cu_main4cuda3std3__45__cpo3endE,@object
	.size		_ZN30_INTERNAL_ad714951_4_k_cu_main4cuda3std3__45__cpo3endE,(_ZN30_INTERNAL_ad714951_4_k_cu_main4cuda3std6ranges3__45__cpo3endE - _ZN30_INTERNAL_ad714951_4_k_cu_main4cuda3std3__45__cpo3endE)
_ZN30_INTERNAL_ad714951_4_k_cu_main4cuda3std3__45__cpo3endE:
	.zero		1
	.type		_ZN30_INTERNAL_ad714951_4_k_cu_main4cuda3std6ranges3__45__cpo3endE,@object
	.size		_ZN30_INTERNAL_ad714951_4_k_cu_main4cuda3std6ranges3__45__cpo3endE,(_ZN30_INTERNAL_ad714951_4_k_cu_main4cuda3std3__419piecewise_constructE - _ZN30_INTERNAL_ad714951_4_k_cu_main4cuda3std6ranges3__45__cpo3endE)
_ZN30_INTERNAL_ad714951_4_k_cu_main4cuda3std6ranges3__45__cpo3endE:
	.zero		1
	.type		_ZN30_INTERNAL_ad714951_4_k_cu_main4cuda3std3__419piecewise_constructE,@object
	.size		_ZN30_INTERNAL_ad714951_4_k_cu_main4cuda3std3__419piecewise_constructE,(_ZN30_INTERNAL_ad714951_4_k_cu_main4cuda3std6ranges3__45__cpo5cdataE - _ZN30_INTERNAL_ad714951_4_k_cu_main4cuda3std3__419piecewise_constructE)
_ZN30_INTERNAL_ad714951_4_k_cu_main4cuda3std3__419piecewise_constructE:
	.zero		1
	.type		_ZN30_INTERNAL_ad714951_4_k_cu_main4cuda3std6ranges3__45__cpo5cdataE,@object
	.size		_ZN30_INTERNAL_ad714951_4_k_cu_main4cuda3std6ranges3__45__cpo5cdataE,(_ZN30_INTERNAL_ad714951_4_k_cu_main6thrust24THRUST_300001_SM_1000_NS12placeholders2_8E - _ZN30_INTERNAL_ad714951_4_k_cu_main4cuda3std6ranges3__45__cpo5cdataE)
_ZN30_INTERNAL_ad714951_4_k_cu_main4cuda3std6ranges3__45__cpo5cdataE:
	.zero		1
	.type		_ZN30_INTERNAL_ad714951_4_k_cu_main6thrust24THRUST_300001_SM_1000_NS12placeholders2_8E,@object
	.size		_ZN30_INTERNAL_ad714951_4_k_cu_main6thrust24THRUST_300001_SM_1000_NS12placeholders2_8E,(_ZN30_INTERNAL_ad714951_4_k_cu_main4cuda3std3__45__cpo4rendE - _ZN30_INTERNAL_ad714951_4_k_cu_main6thrust24THRUST_300001_SM_1000_NS12placeholders2_8E)
_ZN30_INTERNAL_ad714951_4_k_cu_main6thrust24THRUST_300001_SM_1000_NS12placeholders2_8E:
	.zero		1
	.type		_ZN30_INTERNAL_ad714951_4_k_cu_main4cuda3std3__45__cpo4rendE,@object
	.size		_ZN30_INTERNAL_ad714951_4_k_cu_main4cuda3std3__45__cpo4rendE,(_ZN30_INTERNAL_ad714951_4_k_cu_main4cuda3std6ranges3__45__cpo9iter_swapE - _ZN30_INTERNAL_ad714951_4_k_cu_main4cuda3std3__45__cpo4rendE)
_ZN30_INTERNAL_ad714951_4_k_cu_main4cuda3std3__45__cpo4rendE:
	.zero		1
	.type		_ZN30_INTERNAL_ad714951_4_k_cu_main4cuda3std6ranges3__45__cpo9iter_swapE,@object
	.size		_ZN30_INTERNAL_ad714951_4_k_cu_main4cuda3std6ranges3__45__cpo9iter_swapE,(_ZN30_INTERNAL_ad714951_4_k_cu_main4cuda3std3__48unexpectE - _ZN30_INTERNAL_ad714951_4_k_cu_main4cuda3std6ranges3__45__cpo9iter_swapE)
_ZN30_INTERNAL_ad714951_4_k_cu_main4cuda3std6ranges3__45__cpo9iter_swapE:
	.zero		1
	.type		_ZN30_INTERNAL_ad714951_4_k_cu_main4cuda3std3__48unexpectE,@object
	.size		_ZN30_INTERNAL_ad714951_4_k_cu_main4cuda3std3__48unexpectE,(_ZN30_INTERNAL_ad714951_4_k_cu_main6thrust24THRUST_300001_SM_1000_NS6system6detail10sequential3seqE - _ZN30_INTERNAL_ad714951_4_k_cu_main4cuda3std3__48unexpectE)
_ZN30_INTERNAL_ad714951_4_k_cu_main4cuda3std3__48unexpectE:
	.zero		1
	.type		_ZN30_INTERNAL_ad714951_4_k_cu_main6thrust24THRUST_300001_SM_1000_NS6system6detail10sequential3seqE,@object
	.size		_ZN30_INTERNAL_ad714951_4_k_cu_main6thrust24THRUST_300001_SM_1000_NS6system6detail10sequential3seqE,(.L_29 - _ZN30_INTERNAL_ad714951_4_k_cu_main6thrust24THRUST_300001_SM_1000_NS6system6detail10sequential3seqE)
_ZN30_INTERNAL_ad714951_4_k_cu_main6thrust24THRUST_300001_SM_1000_NS6system6detail10sequential3seqE:
	.zero		1
.L_29:


//--------------------- .nv.shared._ZN3cub18CUB_300001_SM_10006detail6select23DeviceSelectSweepKernelINS2_10policy_hubIiNS0_8NullTypeEiLb0ELNS0_10SelectImplE2EE10Policy1000EPiPS5_S9_S9_NS0_13ScanTileStateIiLb1EEE4EvenS5_iNS2_19streaming_context_tIiLb0EEELS6_2EEEvT0_T1_T2_T3_T4_T5_T6_T7_iT8_NS1_7vsmem_tE --------------------------
	.section	.nv.shared._ZN3cub18CUB_300001_SM_10006detail6select23DeviceSelectSweepKernelINS2_10policy_hubIiNS0_8NullTypeEiLb0ELNS0_10SelectImplE2EE10Policy1000EPiPS5_S9_S9_NS0_13ScanTileStateIiLb1EEE4EvenS5_iNS2_19streaming_context_tIiLb0EEELS6_2EEEvT0_T1_T2_T3_T4_T5_T6_T7_iT8_NS1_7vsmem_tE,"aw",@nobits
	.sectionflags	@""
	.align	16
.nv.shared._ZN3cub18CUB_300001_SM_10006detail6select23DeviceSelectSweepKernelINS2_10policy_hubIiNS0_8NullTypeEiLb0ELNS0_10SelectImplE2EE10Policy1000EPiPS5_S9_S9_NS0_13ScanTileStateIiLb1EEE4EvenS5_iNS2_19streaming_context_tIiLb0EEELS6_2EEEvT0_T1_T2_T3_T4_T5_T6_T7_iT8_NS1_7vsmem_tE:
	.zero		47232


//--------------------- .nv.shared._ZN3cub18CUB_300001_SM_10006detail6select23DeviceSelectSweepKernelINS2_10policy_hubIiciLb0ELNS0_10SelectImplE2EE10Policy1000EPiPcS8_S8_NS0_13ScanTileStateIiLb1EEENS0_8NullTypeESC_iNS2_19streaming_context_tIiLb0EEELS5_2EEEvT0_T1_T2_T3_T4_T5_T6_T7_iT8_NS1_7vsmem_tE --------------------------
	.section	.nv.shared._ZN3cub18CUB_300001_SM_10006detail6select23DeviceSelectSweepKernelINS2_10policy_hubIiciLb0ELNS0_10SelectImplE2EE10Policy1000EPiPcS8_S8_NS0_13ScanTileStateIiLb1EEENS0_8NullTypeESC_iNS2_19streaming_context_tIiLb0EEELS5_2EEEvT0_T1_T2_T3_T4_T5_T6_T7_iT8_NS1_7vsmem_tE,"aw",@nobits
	.sectionflags	@""
	.align	16
.nv.shared._ZN3cub18CUB_300001_SM_10006detail6select23DeviceSelectSweepKernelINS2_10policy_hubIiciLb0ELNS0_10SelectImplE2EE10Policy1000EPiPcS8_S8_NS0_13ScanTileStateIiLb1EEENS0_8NullTypeESC_iNS2_19streaming_context_tIiLb0EEELS5_2EEEvT0_T1_T2_T3_T4_T5_T6_T7_iT8_NS1_7vsmem_tE:
	.zero		20736


//--------------------- .nv.constant0._ZN3cub18CUB_300001_SM_10006detail4scan23DeviceCompactInitKernelINS0_13ScanTileStateIiLb1EEEPiEEvT_iT0_ --------------------------
	.section	.nv.constant0._ZN3cub18CUB_300001_SM_10006detail4scan23DeviceCompactInitKernelINS0_13ScanTileStateIiLb1EEEPiEEvT_iT0_,"a",@progbits
	.sectionflags	@""
	.align	4
.nv.constant0._ZN3cub18CUB_300001_SM_10006detail4scan23DeviceCompactInitKernelINS0_13ScanTileStateIiLb1EEEPiEEvT_iT0_:
	.zero		920


//--------------------- .nv.constant0._ZN3cub18CUB_300001_SM_10006detail6select23DeviceSelectSweepKernelINS2_10policy_hubIiNS0_8NullTypeEiLb0ELNS0_10SelectImplE2EE10Policy1000EPiPS5_S9_S9_NS0_13ScanTileStateIiLb1EEE4EvenS5_iNS2_19streaming_context_tIiLb0EEELS6_2EEEvT0_T1_T2_T3_T4_T5_T6_T7_iT8_NS1_7vsmem_tE --------------------------
	.section	.nv.constant0._ZN3cub18CUB_300001_SM_10006detail6select23DeviceSelectSweepKernelINS2_10policy_hubIiNS0_8NullTypeEiLb0ELNS0_10SelectImplE2EE10Policy1000EPiPS5_S9_S9_NS0_13ScanTileStateIiLb1EEE4EvenS5_iNS2_19streaming_context_tIiLb0EEELS6_2EEEvT0_T1_T2_T3_T4_T5_T6_T7_iT8_NS1_7vsmem_tE,"a",@progbits
	.sectionflags	@""
	.align	4
.nv.constant0._ZN3cub18CUB_300001_SM_10006detail6select23DeviceSelectSweepKernelINS2_10policy_hubIiNS0_8NullTypeEiLb0ELNS0_10SelectImplE2EE10Policy1000EPiPS5_S9_S9_NS0_13ScanTileStateIiLb1EEE4EvenS5_iNS2_19streaming_context_tIiLb0EEELS6_2EEEvT0_T1_T2_T3_T4_T5_T6_T7_iT8_NS1_7vsmem_tE:
	.zero		960


//--------------------- .nv.constant0._ZN3cub18CUB_300001_SM_10006detail6select23DeviceSelectSweepKernelINS2_10policy_hubIiciLb0ELNS0_10SelectImplE2EE10Policy1000EPiPcS8_S8_NS0_13ScanTileStateIiLb1EEENS0_8NullTypeESC_iNS2_19streaming_context_tIiLb0EEELS5_2EEEvT0_T1_T2_T3_T4_T5_T6_T7_iT8_NS1_7vsmem_tE --------------------------
	.section	.nv.constant0._ZN3cub18CUB_300001_SM_10006detail6select23DeviceSelectSweepKernelINS2_10policy_hubIiciLb0ELNS0_10SelectImplE2EE10Policy1000EPiPcS8_S8_NS0_13ScanTileStateIiLb1EEENS0_8NullTypeESC_iNS2_19streaming_context_tIiLb0EEELS5_2EEEvT0_T1_T2_T3_T4_T5_T6_T7_iT8_NS1_7vsmem_tE,"a",@progbits
	.sectionflags	@""
	.align	4
.nv.constant0._ZN3cub18CUB_300001_SM_10006detail6select23DeviceSelectSweepKernelINS2_10policy_hubIiciLb0ELNS0_10SelectImplE2EE10Policy1000EPiPcS8_S8_NS0_13ScanTileStateIiLb1EEENS0_8NullTypeESC_iNS2_19streaming_context_tIiLb0EEELS5_2EEEvT0_T1_T2_T3_T4_T5_T6_T7_iT8_NS1_7vsmem_tE:
	.zero		960


//--------------------- .nv.constant0._ZN3cub18CUB_300001_SM_10006detail11EmptyKernelIvEEvv --------------------------
	.section	.nv.constant0._ZN3cub18CUB_300001_SM_10006detail11EmptyKernelIvEEvv,"a",@progbits
	.sectionflags	@""
	.align	4
.nv.constant0._ZN3cub18CUB_300001_SM_10006detail11EmptyKernelIvEEvv:
	.zero		896


//--------------------- SYMBOLS --------------------------

	.type		.nv.reservedSmem.offset0,@object
	.size		.nv.reservedSmem.offset0,0x4
	.type		.nv.reservedSmem.cap,@object
	.size		.nv.reservedSmem.cap,0x4
